def matmul_kernel(
    a_ptr,
    b_ptr,
    c_ptr,
    M,
    N,
    K,
    stride_am,
    stride_ak,
    stride_bk,
    stride_bn,
    stride_cm,
    stride_cn,
    BLOCK_M: tl.constexpr,
    BLOCK_N: tl.constexpr,
    BLOCK_K: tl.constexpr,
    GROUP_M: tl.constexpr,
):
    pid = tl.program_id(axis=0)
    num_pid_m = tl.cdiv(M, BLOCK_M)
    num_pid_n = tl.cdiv(N, BLOCK_N)
    num_pid_in_group = GROUP_M * num_pid_n
    group_id = pid // num_pid_in_group
    first_pid_m = group_id * GROUP_M
    group_size_m = min(num_pid_m - first_pid_m, GROUP_M)
    pid_m = first_pid_m + ((pid % num_pid_in_group) % group_size_m)
    pid_n = (pid % num_pid_in_group) // group_size_m

    offs_am = (pid_m * BLOCK_M + tl.arange(0, BLOCK_M)) % M
    offs_bn = (pid_n * BLOCK_N + tl.arange(0, BLOCK_N)) % N
    offs_k = tl.arange(0, BLOCK_K)
    a_ptrs = a_ptr + offs_am[:, None] * stride_am + offs_k[None, :] * stride_ak
    b_ptrs = b_ptr + offs_k[:, None] * stride_bk + offs_bn[None, :] * stride_bn

    acc = tl.zeros((BLOCK_M, BLOCK_N), dtype=tl.float32)
    for kk in range(0, tl.cdiv(K, BLOCK_K)):
        a = tl.load(a_ptrs, mask=offs_k[None, :] < K - kk * BLOCK_K, other=0.0)
        b = tl.load(b_ptrs, mask=offs_k[:, None] < K - kk * BLOCK_K, other=0.0)
        acc = tl.dot(a, b, acc)
        a_ptrs += BLOCK_K * stride_ak
        b_ptrs += BLOCK_K * stride_bk

    c = acc.to(c_ptr.dtype.element_ty)
    offs_cm = pid_m * BLOCK_M + tl.arange(0, BLOCK_M)
    offs_cn = pid_n * BLOCK_N + tl.arange(0, BLOCK_N)
    c_ptrs = c_ptr + offs_cm[:, None] * stride_cm + offs_cn[None, :] * stride_cn
    mask = (offs_cm[:, None] < M) & (offs_cn[None, :] < N)
    tl.store(c_ptrs, c, mask=mask)

# config = {"BLOCK_K": 128, "BLOCK_M": 64, "BLOCK_N": 128, "GROUP_M": 1, "arch": "sm_100", "dtype": "fp8e4m3", "num_ctas": 1, "num_stages": 3, "num_warps": 4}
# arch = sm_100


// ===== COMPILED SASS (sm_100a) =====

	.target	sm_100a

	.elftype	@"ET_EXEC"


//--------------------- .note.nv.tkinfo           --------------------------
	.section	.note.nv.tkinfo,"",@"SHT_NOTE"
	.sectionflags	@"SHF_NOTE_NV_TKINFO"
	.tkinfo
        /*0018*/ 	.word	0x00000081
        /*0030*/ 	.string	""
        /*0030*/ 	.string	"ptxas-blackwell"
        /*0030*/ 	.string	"Cuda compilation tools, release 12.9, V12.9.86"
        /*0030*/ 	.string	"Build cuda_12.9.r12.9/compiler.36037853_0"
        /*0030*/ 	.string	"-v  -suppress-debug-info  -lineinfo  -arch sm_100a "



//--------------------- .note.nv.cuver            --------------------------
	.section	.note.nv.cuver,"",@"SHT_NOTE"
	.sectionflags	@"SHF_NOTE_NV_CUVER"
        /*0018*/ 	.short	0x0001
        /*001a*/ 	.short	0x0064
        /*001c*/ 	.short	0x0001
        /*001e*/ 	.short	0x0000
        /*0020*/ 	.short	0x0001
        /*0022*/ 	.short	0x0000


//--------------------- .nv.info                  --------------------------
	.section	.nv.info,"",@"SHT_CUDA_INFO"
	.align	4


	//----- nvinfo : EIATTR_REGCOUNT
	.align		4
        /*0000*/ 	.byte	0x04, 0x2f
        /*0002*/ 	.short	(.L_4 - .L_3)
	.align		4
.L_3:
        /*0004*/ 	.word	index@(matmul_kernel)
        /*0008*/ 	.word	0x00000060


	//----- nvinfo : EIATTR_FRAME_SIZE
	.align		4
.L_4:
        /*000c*/ 	.byte	0x04, 0x11
        /*000e*/ 	.short	(.L_6 - .L_5)
	.align		4
.L_5:
        /*0010*/ 	.word	index@($__internal_2_$__cuda_sm10x_tcgen05_guardrail_trap_unallocated_columns_being_dealloced)
        /*0014*/ 	.word	0x00000758


	//----- nvinfo : EIATTR_FRAME_SIZE
	.align		4
.L_6:
        /*0018*/ 	.byte	0x04, 0x11
        /*001a*/ 	.short	(.L_8 - .L_7)
	.align		4
.L_7:
        /*001c*/ 	.word	index@($__internal_1_$__cuda_sm10x_tcgen05_guardrail_trap_phase_invalid_during_alloc)
        /*0020*/ 	.word	0x00000758


	//----- nvinfo : EIATTR_FRAME_SIZE
	.align		4
.L_8:
        /*0024*/ 	.byte	0x04, 0x11
        /*0026*/ 	.short	(.L_10 - .L_9)
	.align		4
.L_9:
        /*0028*/ 	.word	index@($__internal_0_$__cuda_sm10x_tcgen05_guardrail_trap_col_being_dealloced_not_returned_by_alloc)
        /*002c*/ 	.word	0x00000758


	//----- nvinfo : EIATTR_FRAME_SIZE
	.align		4
.L_10:
        /*0030*/ 	.byte	0x04, 0x11
        /*0032*/ 	.short	(.L_12 - .L_11)
	.align		4
.L_11:
        /*0034*/ 	.word	index@(matmul_kernel)
        /*0038*/ 	.word	0x00000758


	//----- nvinfo : EIATTR_MIN_STACK_SIZE
	.align		4
.L_12:
        /*003c*/ 	.byte	0x04, 0x12
        /*003e*/ 	.short	(.L_14 - .L_13)
	.align		4
.L_13:
        /*0040*/ 	.word	index@(matmul_kernel)
        /*0044*/ 	.word	0x00000758
.L_14:


//--------------------- .nv.info.matmul_kernel    --------------------------
	.section	.nv.info.matmul_kernel,"",@"SHT_CUDA_INFO"
	.sectionflags	@""
	.align	4


	//----- nvinfo : EIATTR_CUDA_API_VERSION
	.align		4
        /*0000*/ 	.byte	0x04, 0x37
        /*0002*/ 	.short	(.L_16 - .L_15)
.L_15:
        /*0004*/ 	.word	0x00000081


	//----- nvinfo : EIATTR_KPARAM_INFO
	.align		4
.L_16:
        /*0008*/ 	.byte	0x04, 0x17
        /*000a*/ 	.short	(.L_18 - .L_17)
.L_17:
        /*000c*/ 	.word	0x00000000
        /*0010*/ 	.short	0x000d
        /*0012*/ 	.short	0x0048
        /*0014*/ 	.byte	0x00, 0xf4, 0x21, 0x00


	//----- nvinfo : EIATTR_KPARAM_INFO
	.align		4
.L_18:
        /*0018*/ 	.byte	0x04, 0x17
        /*001a*/ 	.short	(.L_20 - .L_19)
.L_19:
        /*001c*/ 	.word	0x00000000
        /*0020*/ 	.short	0x000c
        /*0022*/ 	.short	0x0040
        /*0024*/ 	.byte	0x00, 0xf4, 0x21, 0x00


	//----- nvinfo : EIATTR_KPARAM_INFO
	.align		4
.L_20:
        /*0028*/ 	.byte	0x04, 0x17
        /*002a*/ 	.short	(.L_22 - .L_21)
.L_21:
        /*002c*/ 	.word	0x00000000
        /*0030*/ 	.short	0x000b
        /*0032*/ 	.short	0x0038
        /*0034*/ 	.byte	0x00, 0xf0, 0x11, 0x00


	//----- nvinfo : EIATTR_KPARAM_INFO
	.align		4
.L_22:
        /*0038*/ 	.byte	0x04, 0x17
        /*003a*/ 	.short	(.L_24 - .L_23)
.L_23:
        /*003c*/ 	.word	0x00000000
        /*0040*/ 	.short	0x000a
        /*0042*/ 	.short	0x0034
        /*0044*/ 	.byte	0x00, 0xf0, 0x11, 0x00


	//----- nvinfo : EIATTR_KPARAM_INFO
	.align		4
.L_24:
        /*0048*/ 	.byte	0x04, 0x17
        /*004a*/ 	.short	(.L_26 - .L_25)
.L_25:
        /*004c*/ 	.word	0x00000000
        /*0050*/ 	.short	0x0009
        /*0052*/ 	.short	0x0030
        /*0054*/ 	.byte	0x00, 0xf0, 0x11, 0x00


	//----- nvinfo : EIATTR_KPARAM_INFO
	.align		4
.L_26:
        /*0058*/ 	.byte	0x04, 0x17
        /*005a*/ 	.short	(.L_28 - .L_27)
.L_27:
        /*005c*/ 	.word	0x00000000
        /*0060*/ 	.short	0x0008
        /*0062*/ 	.short	0x002c
        /*0064*/ 	.byte	0x00, 0xf0, 0x11, 0x00


	//----- nvinfo : EIATTR_KPARAM_INFO
	.align		4
.L_28:
        /*0068*/ 	.byte	0x04, 0x17
        /*006a*/ 	.short	(.L_30 - .L_29)
.L_29:
        /*006c*/ 	.word	0x00000000
        /*0070*/ 	.short	0x0007
        /*0072*/ 	.short	0x0028
        /*0074*/ 	.byte	0x00, 0xf0, 0x11, 0x00


	//----- nvinfo : EIATTR_KPARAM_INFO
	.align		4
.L_30:
        /*0078*/ 	.byte	0x04, 0x17
        /*007a*/ 	.short	(.L_32 - .L_31)
.L_31:
        /*007c*/ 	.word	0x00000000
        /*0080*/ 	.short	0x0006
        /*0082*/ 	.short	0x0024
        /*0084*/ 	.byte	0x00, 0xf0, 0x11, 0x00


	//----- nvinfo : EIATTR_KPARAM_INFO
	.align		4
.L_32:
        /*0088*/ 	.byte	0x04, 0x17
        /*008a*/ 	.short	(.L_34 - .L_33)
.L_33:
        /*008c*/ 	.word	0x00000000
        /*0090*/ 	.short	0x0005
        /*0092*/ 	.short	0x0020
        /*0094*/ 	.byte	0x00, 0xf0, 0x11, 0x00


	//----- nvinfo : EIATTR_KPARAM_INFO
	.align		4
.L_34:
        /*0098*/ 	.byte	0x04, 0x17
        /*009a*/ 	.short	(.L_36 - .L_35)
.L_35:
        /*009c*/ 	.word	0x00000000
        /*00a0*/ 	.short	0x0004
        /*00a2*/ 	.short	0x001c
        /*00a4*/ 	.byte	0x00, 0xf0, 0x11, 0x00


	//----- nvinfo : EIATTR_KPARAM_INFO
	.align		4
.L_36:
        /*00a8*/ 	.byte	0x04, 0x17
        /*00aa*/ 	.short	(.L_38 - .L_37)
.L_37:
        /*00ac*/ 	.word	0x00000000
        /*00b0*/ 	.short	0x0003
        /*00b2*/ 	.short	0x0018
        /*00b4*/ 	.byte	0x00, 0xf0, 0x11, 0x00


	//----- nvinfo : EIATTR_KPARAM_INFO
	.align		4
.L_38:
        /*00b8*/ 	.byte	0x04, 0x17
        /*00ba*/ 	.short	(.L_40 - .L_39)
.L_39:
        /*00bc*/ 	.word	0x00000000
        /*00c0*/ 	.short	0x0002
        /*00c2*/ 	.short	0x0010
        /*00c4*/ 	.byte	0x00, 0xf4, 0x21, 0x00


	//----- nvinfo : EIATTR_KPARAM_INFO
	.align		4
.L_40:
        /*00c8*/ 	.byte	0x04, 0x17
        /*00ca*/ 	.short	(.L_42 - .L_41)
.L_41:
        /*00cc*/ 	.word	0x00000000
        /*00d0*/ 	.short	0x0001
        /*00d2*/ 	.short	0x0008
        /*00d4*/ 	.byte	0x00, 0xf4, 0x21, 0x00


	//----- nvinfo : EIATTR_KPARAM_INFO
	.align		4
.L_42:
        /*00d8*/ 	.byte	0x04, 0x17
        /*00da*/ 	.short	(.L_44 - .L_43)
.L_43:
        /*00dc*/ 	.word	0x00000000
        /*00e0*/ 	.short	0x0000
        /*00e2*/ 	.short	0x0000
        /*00e4*/ 	.byte	0x00, 0xf4, 0x21, 0x00


	//----- nvinfo : EIATTR_AT_ENTRY_FRAGMENTS
	.align		4
.L_44:
        /*00e8*/ 	.byte	0x04, 0x4f
        /*00ea*/ 	.short	(.L_46 - .L_45)


	//   ....[0]....
.L_45:
        /*00ec*/ 	.word	0x00000004


	//----- nvinfo : EIATTR_RESERVED_SMEM_USED
	.align		4
.L_46:
        /*00f0*/ 	.byte	0x01, 0x41
	.zero		2


	//----- nvinfo : EIATTR_SPARSE_MMA_MASK
	.align		4
        /*00f4*/ 	.byte	0x03, 0x50
        /*00f6*/ 	.short	0x0000


	//----- nvinfo : EIATTR_TCGEN05_1CTA_USED
	.align		4
        /*00f8*/ 	.byte	0x01, 0x51
	.zero		2


	//----- nvinfo : EIATTR_MAXREG_COUNT
	.align		4
        /*00fc*/ 	.byte	0x03, 0x1b
        /*00fe*/ 	.short	0x00ff


	//----- nvinfo : EIATTR_NUM_BARRIERS
	.align		4
        /*0100*/ 	.byte	0x02, 0x4c
        /*0102*/ 	.byte	0x01
	.zero		1


	//----- nvinfo : EIATTR_ANNOTATIONS
	.align		4
        /*0104*/ 	.byte	0x04, 0x55
        /*0106*/ 	.short	(.L_48 - .L_47)


	//   ....[0]....
.L_47:
        /*0108*/ 	.word	0x00000001
        /*010c*/ 	.byte	0xd0, 0x09, 0x00, 0x00, 0x01, 0x00, 0x00, 0x00, 0x30, 0x0a, 0x00, 0x00, 0x01, 0x00, 0x00, 0x00
        /* <DEDUP_REMOVED lines=989> */
        /*3eec*/ 	.byte	0xb0, 0xf3, 0x01, 0x00, 0x01, 0x00, 0x00, 0x00, 0xc0, 0xf3, 0x01, 0x00


	//----- nvinfo : EIATTR_INT_WARP_WIDE_INSTR_OFFSETS
	.align		4
.L_48:
        /*3ef8*/ 	.byte	0x04, 0x31
        /*3efa*/ 	.short	(.L_50 - .L_49)


	//   ....[0]....
.L_49:
        /*3efc*/ 	.word	0x00000dd0


	//   ....[1]....
        /*3f00*/ 	.word	0x00000de0


	//   ....[2]....
        /*3f04*/ 	.word	0x0000c640


	//   ....[3]....
        /*3f08*/ 	.word	0x0001f930


	//   ....[4]....
        /*3f0c*/ 	.word	0x0001f980


	//----- nvinfo : EIATTR_COOP_GROUP_MASK_REGIDS
	.align		4
.L_50:
        /*3f10*/ 	.byte	0x04, 0x29
        /*3f12*/ 	.short	(.L_52 - .L_51)


	//   ....[0]....
.L_51:
        /*3f14*/ 	.word	0xffffffff


	//   ....[1]....
        /*3f18*/ 	.word	0xffffffff


	//   ....[2]....
        /*3f1c*/ 	.word	0xffffffff


	//   ....[3]....
        /*3f20*/ 	.word	0xffffffff


	//----- nvinfo : EIATTR_COOP_GROUP_INSTR_OFFSETS
	.align		4
.L_52:
        /*3f24*/ 	.byte	0x04, 0x28
        /*3f26*/ 	.short	(.L_54 - .L_53)


	//   ....[0]....
.L_53:
        /*3f28*/ 	.word	0x00000070


	//   ....[1]....
        /*3f2c*/ 	.word	0x00000330


	//   ....[2]....
        /*3f30*/ 	.word	0x0001f7c0


	//   ....[3]....
        /*3f34*/ 	.word	0x0001fa30


	//----- nvinfo : EIATTR_VRC_CTA_INIT_COUNT
	.align		4
.L_54:
        /*3f38*/ 	.byte	0x02, 0x4a
        /*3f3a*/ 	.byte	0x80
	.zero		1


	//----- nvinfo : EIATTR_MBARRIER_INSTR_OFFSETS
	.align		4
        /*3f3c*/ 	.byte	0x04, 0x39
        /*3f3e*/ 	.short	(.L_56 - .L_55)


	//   ....[0]....
.L_55:
        /*3f40*/ 	.word	0x00000fc0
        /*3f44*/ 	.word	0x000000ff
        /*3f48*/ 	.word	0x00000000
        /*3f4c*/ 	.short	0x0100
        /*3f4e*/ 	.byte	0x08
	.zero		1


	//   ....[1]....
        /*3f50*/ 	.word	0x0000c680
        /*3f54*/ 	.word	0x000000ff
        /*3f58*/ 	.word	0x0000c008
        /*3f5c*/ 	.short	0x0100
        /*3f5e*/ 	.byte	0x0a
	.zero		1


	//   ....[2]....
        /*3f60*/ 	.word	0x00015670
        /*3f64*/ 	.word	0x000000ff
        /*3f68*/ 	.word	0x00000000
        /*3f6c*/ 	.short	0x010a
        /*3f6e*/ 	.byte	0x08
	.zero		1


	//   ....[3]....
        /*3f70*/ 	.word	0x0001ce50
        /*3f74*/ 	.word	0x000000ff
        /*3f78*/ 	.word	0x00000000
        /*3f7c*/ 	.short	0x010a
        /*3f7e*/ 	.byte	0x08
	.zero		1


	//   ....[4]....
        /*3f80*/ 	.word	0x0001cf90
        /*3f84*/ 	.word	0x000000ff
        /*3f88*/ 	.word	0x0000c000
        /*3f8c*/ 	.short	0x0108
        /*3f8e*/ 	.byte	0x0a
	.zero		1


	//   ....[5]....
        /*3f90*/ 	.word	0x0001d090
        /*3f94*/ 	.word	0x000000ff
        /*3f98*/ 	.word	0x0000c008
        /*3f9c*/ 	.short	0x0108
        /*3f9e*/ 	.byte	0x0a
	.zero		1


	//   ....[6]....
        /*3fa0*/ 	.word	0x0001fa50
        /*3fa4*/ 	.word	0x000000ff
        /*3fa8*/ 	.word	0x00000000
        /*3fac*/ 	.short	0x010a
        /*3fae*/ 	.byte	0x08
	.zero		1


	//   ....[7]....
        /*3fb0*/ 	.word	0x0001fa80
        /*3fb4*/ 	.word	0x000000ff
        /*3fb8*/ 	.word	0x00000000
        /*3fbc*/ 	.short	0x010a
        /*3fbe*/ 	.byte	0x08
	.zero		1


	//----- nvinfo : EIATTR_NUM_MBARRIERS
	.align		4
.L_56:
        /*3fc0*/ 	.byte	0x03, 0x38
        /*3fc2*/ 	.short	0x0002


	//----- nvinfo : EIATTR_EXIT_INSTR_OFFSETS
	.align		4
        /*3fc4*/ 	.byte	0x04, 0x1c
        /*3fc6*/ 	.short	(.L_58 - .L_57)


	//   ....[0]....
.L_57:
        /*3fc8*/ 	.word	0x0001fa40


	//----- nvinfo : EIATTR_REQNTID
	.align		4
.L_58:
        /*3fcc*/ 	.byte	0x04, 0x10
        /*3fce*/ 	.short	(.L_60 - .L_59)
.L_59:
        /*3fd0*/ 	.word	0x00000080
        /*3fd4*/ 	.word	0x00000001
        /*3fd8*/ 	.word	0x00000001


	//----- nvinfo : EIATTR_CRS_STACK_SIZE
	.align		4
.L_60:
        /*3fdc*/ 	.byte	0x04, 0x1e
        /*3fde*/ 	.short	(.L_62 - .L_61)
.L_61:
        /*3fe0*/ 	.word	0x00000000


	//----- nvinfo : EIATTR_CBANK_PARAM_SIZE
	.align		4
.L_62:
        /*3fe4*/ 	.byte	0x03, 0x19
        /*3fe6*/ 	.short	0x0050


	//----- nvinfo : EIATTR_PARAM_CBANK
	.align		4
        /*3fe8*/ 	.byte	0x04, 0x0a
        /*3fea*/ 	.short	(.L_64 - .L_63)
	.align		4
.L_63:
        /*3fec*/ 	.word	index@(.nv.constant0.matmul_kernel)
        /*3ff0*/ 	.short	0x0380
        /*3ff2*/ 	.short	0x0050


	//----- nvinfo : EIATTR_SW_WAR
	.align		4
.L_64:
        /*3ff4*/ 	.byte	0x04, 0x36
        /*3ff6*/ 	.short	(.L_66 - .L_65)
.L_65:
        /*3ff8*/ 	.word	0x00000008
.L_66:


//--------------------- .nv.compat                --------------------------
	.section	.nv.compat,"",@"SHT_CUDA_COMPAT_INFO"
	.align	4
        /*0000*/ 	.byte	0x02, 0x02, 0x02, 0x00, 0x02, 0x05, 0x05, 0x00, 0x02, 0x03, 0x00, 0x00, 0x02, 0x06, 0x01, 0x00


//--------------------- .nv.callgraph             --------------------------
	.section	.nv.callgraph,"",@"SHT_CUDA_CALLGRAPH"
	.align	4
	.sectionentsize	8
	.align		4
        /*0000*/ 	.word	0x00000000
	.align		4
        /*0004*/ 	.word	0xffffffff
	.align		4
        /*0008*/ 	.word	0x00000000
	.align		4
        /*000c*/ 	.word	0xfffffffe
	.align		4
        /*0010*/ 	.word	0x00000000
	.align		4
        /*0014*/ 	.word	0xfffffffd
	.align		4
        /*0018*/ 	.word	0x00000000
	.align		4
        /*001c*/ 	.word	0xfffffffc


//--------------------- .text.matmul_kernel       --------------------------
	.section	.text.matmul_kernel,"ax",@progbits
	.align	128
        .global         matmul_kernel
        .type           matmul_kernel,@function
        .size           matmul_kernel,(.L_x_20 - matmul_kernel)
        .other          matmul_kernel,@"STO_CUDA_ENTRY STV_DEFAULT"
matmul_kernel:
.text.matmul_kernel:
[----:B------:R-:W0:Y:S01]  /*0000*/  LDC R1, c[0x0][0x37c] ;  /* 0x0000df00ff017b82 */ /* 0x000e220000000800 */
[----:B------:R-:W1:Y:S01]  /*0010*/  S2R R0, SR_TID.X ;  /* 0x0000000000007919 */ /* 0x000e620000002100 */
[----:B0-----:R-:W-:Y:S01]  /*0020*/  VIADD R1, R1, 0xfffff8a8 ;  /* 0xfffff8a801017836 */ /* 0x001fe20000000000 */
[----:B-1----:R-:W-:-:S13]  /*0030*/  ISETP.GE.U32.AND P0, PT, R0, 0x20, PT ;  /* 0x000000200000780c */ /* 0x002fda0003f06070 */
[----:B------:R-:W-:Y:S02]  /*0040*/  VOTEU.ANY UP0, P0 ;  /* 0x0000000000ff7886 */ /* 0x000fe40000000100 */
[----:B------:R-:W-:Y:S05]  /*0050*/  BRA.U UP0, `(.L_x_0) ;  /* 0x0000000100b87547 */ /* 0x000fea000b800000 */
[----:B------:R-:W0:Y:S01]  /*0060*/  S2UR UR6, SR_CgaCtaId ;  /* 0x00000000000679c3 */ /* 0x000e220000008800 */
[----:B------:R-:W-:Y:S01]  /*0070*/  NOP ;  /* 0x0000000000007918 */ /* 0x000fe20000000000 */
[----:B------:R-:W-:Y:S02]  /*0080*/  UMOV UR4, 0x40 ;  /* 0x0000004000047882 */ /* 0x000fe40000000000 */
[----:B0-----:R-:W-:-:S09]  /*0090*/  ULEA UR4, UR6, UR4, 0x18 ;  /* 0x0000000406047291 */ /* 0x001fd2000f8ec0ff */
[----:B------:R-:W0:Y:S01]  /*00a0*/  LDS.U8 R0, [UR4] ;  /* 0x00000004ff007984 */ /* 0x000e220008000000 */
[----:B------:R-:W-:Y:S02]  /*00b0*/  UMOV UR4, 0x400 ;  /* 0x0000040000047882 */ /* 0x000fe40000000000 */
[----:B------:R-:W-:Y:S01]  /*00c0*/  ULEA UR4, UR6, UR4, 0x18 ;  /* 0x0000000406047291 */ /* 0x000fe2000f8ec0ff */
[----:B0-----:R-:W-:-:S13]  /*00d0*/  ISETP.NE.AND P0, PT, R0, RZ, PT ;  /* 0x000000ff0000720c */ /* 0x001fda0003f05270 */
[----:B------:R-:W-:Y:S05]  /*00e0*/  @P0 BRA `(.L_x_1) ;  /* 0x00000000007c0947 */ /* 0x000fea0003800000 */
[----:B------:R-:W-:-:S13]  /*00f0*/  ELECT P0, URZ, PT ;  /* 0x0000000000ff782f */ /* 0x000fda0003800000 */
[----:B------:R-:W-:Y:S05]  /*0100*/  @!P0 BRA `(.L_x_2) ;  /* 0x0000000000848947 */ /* 0x000fea0003800000 */
[----:B------:R-:W-:Y:S01]  /*0110*/  UMOV UR5, 0x4 ;  /* 0x0000000400057882 */ /* 0x000fe20000000000 */
[----:B------:R-:W-:Y:S02]  /*0120*/  IMAD.MOV.U32 R4, RZ, RZ, 0x1 ;  /* 0x00000001ff047424 */ /* 0x000fe400078e00ff */
[----:B------:R-:W-:Y:S02]  /*0130*/  IMAD.MOV.U32 R5, RZ, RZ, 0xf ;  /* 0x0000000fff057424 */ /* 0x000fe400078e00ff */
[----:B------:R-:W-:Y:S04]  /*0140*/  DEPBAR.LE SB0, 0x36 ;  /* 0x00008d800000791a */ /* 0x000fe80000000000 */
[----:B------:R-:W0:Y:S02]  /*0150*/  UTCATOMSWS.FIND_AND_SET.ALIGN UP1, UR5, UR5 ;  /* 0x00000005000575e3 */ /* 0x000e240008020800 */
[----:B0-----:R-:W-:-:S04]  /*0160*/  PLOP3.LUT P0, PT, PT, PT, UP1, 0x80, 0x8 ;  /* 0x000000000008781c */ /* 0x001fc80003f0f018 */
[----:B------:R-:W-:-:S04]  /*0170*/  SEL R0, RZ, 0xffffffff, !P0 ;  /* 0xffffffffff007807 */ /* 0x000fc80004000000 */
[----:B------:R-:W-:Y:S01]  /*0180*/  ISETP.NE.AND P0, PT, R0, RZ, PT ;  /* 0x000000ff0000720c */ /* 0x000fe20003f05270 */
[----:B------:R-:W-:-:S12]  /*0190*/  IMAD.U32 R0, RZ, RZ, UR5 ;  /* 0x00000005ff007e24 */ /* 0x000fd8000f8e00ff */
[----:B------:R-:W-:Y:S05]  /*01a0*/  @P0 BRA `(.L_x_3) ;  /* 0x0000000000240947 */ /* 0x000fea0003800000 */
.L_x_4:
[----:B------:R-:W-:Y:S05]  /*01b0*/  NANOSLEEP 0x64 ;  /* 0x000000640000795d */ /* 0x000fea0003800000 */
[----:B------:R-:W-:-:S05]  /*01c0*/  UMOV UR5, 0x4 ;  /* 0x0000000400057882 */ /* 0x000fca0000000000 */
[----:B------:R-:W-:Y:S04]  /*01d0*/  DEPBAR.LE SB0, 0x36 ;  /* 0x00008d800000791a */ /* 0x000fe80000000000 */
[----:B------:R-:W0:Y:S02]  /*01e0*/  UTCATOMSWS.FIND_AND_SET.ALIGN UP1, UR5, UR5 ;  /* 0x00000005000575e3 */ /* 0x000e240008020800 */
[----:B0-----:R-:W-:-:S04]  /*01f0*/  PLOP3.LUT P0, PT, PT, PT, UP1, 0x80, 0x8 ;  /* 0x000000000008781c */ /* 0x001fc80003f0f018 */
[----:B------:R-:W-:-:S04]  /*0200*/  SEL R0, RZ, 0xffffffff, !P0 ;  /* 0xffffffffff007807 */ /* 0x000fc80004000000 */
[----:B------:R-:W-:Y:S01]  /*0210*/  ISETP.NE.AND P0, PT, R0, RZ, PT ;  /* 0x000000ff0000720c */ /* 0x000fe20003f05270 */
[----:B------:R-:W-:-:S12]  /*0220*/  IMAD.U32 R0, RZ, RZ, UR5 ;  /* 0x00000005ff007e24 */ /* 0x000fd8000f8e00ff */
[----:B------:R-:W-:Y:S05]  /*0230*/  @!P0 BRA `(.L_x_4) ;  /* 0xfffffffc00dc8947 */ /* 0x000fea000383ffff */
.L_x_3:
[C---:B------:R-:W-:Y:S01]  /*0240*/  VIADD R3, R0.reuse, 0x10 ;  /* 0x0000001000037836 */ /* 0x040fe20000000000 */
[----:B------:R-:W-:Y:S01]  /*0250*/  UMOV UR5, 0x50 ;  /* 0x0000005000057882 */ /* 0x000fe20000000000 */
[----:B------:R-:W-:Y:S01]  /*0260*/  SHF.L.U32 R2, R5, R0, RZ ;  /* 0x0000000005027219 */ /* 0x000fe200000006ff */
[----:B------:R-:W-:Y:S01]  /*0270*/  ULEA UR5, UR6, UR5, 0x18 ;  /* 0x0000000506057291 */ /* 0x000fe2000f8ec0ff */
[----:B------:R-:W-:Y:S01]  /*0280*/  IMAD.SHL.U32 R0, R0, 0x20, RZ ;  /* 0x0000002000007824 */ /* 0x000fe200078e00ff */
[----:B------:R-:W-:-:S04]  /*0290*/  SHF.L.U32 R3, R4, R3, RZ ;  /* 0x0000000304037219 */ /* 0x000fc800000006ff */
[----:B------:R-:W-:-:S05]  /*02a0*/  LOP3.LUT R2, R3, R2, RZ, 0xfc, !PT ;  /* 0x0000000203027212 */ /* 0x000fca00078efcff */
[----:B------:R0:W-:Y:S04]  /*02b0*/  ATOMS.OR RZ, [UR5], R2 ;  /* 0x00000002ffff798c */ /* 0x0001e8000b000005 */
[----:B------:R0:W-:Y:S01]  /*02c0*/  STS [UR4], R0 ;  /* 0x00000000ff007988 */ /* 0x0001e20008000804 */
[----:B------:R-:W-:Y:S05]  /*02d0*/  BRA `(.L_x_2) ;  /* 0x0000000000107947 */ /* 0x000fea0003800000 */
.L_x_1:
[----:B------:R-:W-:Y:S01]  /*02e0*/  IMAD.MOV.U32 R0, RZ, RZ, -0x1 ;  /* 0xffffffffff007424 */ /* 0x000fe200078e00ff */
[----:B------:R-:W-:-:S04]  /*02f0*/  MOV R2, 0x320 ;  /* 0x0000032000027802 */ /* 0x000fc80000000f00 */
[----:B------:R0:W-:Y:S03]  /*0300*/  STS [UR4], R0 ;  /* 0x00000000ff007988 */ /* 0x0001e60008000804 */
[----:B0-----:R-:W-:Y:S05]  /*0310*/  CALL.REL.NOINC `($__internal_1_$__cuda_sm10x_tcgen05_guardrail_trap_phase_invalid_during_alloc) ;  /* 0x000001f400f07944 */ /* 0x001fea0003c00000 */
.L_x_2:
[----:B------:R-:W-:Y:S05]  /*0320*/  WARPSYNC.ALL ;  /* 0x0000000000007948 */ /* 0x000fea0003800000 */
[----:B------:R-:W-:Y:S01]  /*0330*/  NOP ;  /* 0x0000000000007918 */ /* 0x000fe20000000000 */
.L_x_0:
[----:B------:R-:W1:Y:S01]  /*0340*/  LDC.64 R6, c[0x0][0x398] ;  /* 0x0000e600ff067b82 */ /* 0x000e620000000a00 */
[----:B------:R-:W2:Y:S01]  /*0350*/  S2R R5, SR_CTAID.X ;  /* 0x0000000000057919 */ /* 0x000ea20000002500 */
[----:B------:R-:W-:Y:S01]  /*0360*/  UMOV UR10, 0x400 ;  /* 0x00000400000a7882 */ /* 0x000fe20000000000 */
[----:B------:R-:W3:Y:S01]  /*0370*/  LDCU UR15, c[0x0][0x3a0] ;  /* 0x00007400ff0f77ac */ /* 0x000ee20008000800 */
[----:B------:R-:W-:Y:S01]  /*0380*/  PRMT R14, RZ, 0x7610, R14 ;  /* 0x00007610ff0e7816 */ /* 0x000fe2000000000e */
[----:B------:R-:W4:Y:S01]  /*0390*/  S2R R49, SR_TID.X ;  /* 0x0000000000317919 */ /* 0x000f220000002100 */
[----:B------:R-:W-:Y:S01]  /*03a0*/  PRMT R18, RZ, 0x7610, R18 ;  /* 0x00007610ff127816 */ /* 0x000fe20000000012 */
[----:B------:R-:W5:Y:S01]  /*03b0*/  LDCU.64 UR12, c[0x0][0x3a8] ;  /* 0x00007500ff0c77ac */ /* 0x000f620008000a00 */
[----:B------:R-:W0:Y:S01]  /*03c0*/  S2UR UR5, SR_CgaCtaId ;  /* 0x00000000000579c3 */ /* 0x000e220000008800 */
[----:B------:R-:W0:Y:S01]  /*03d0*/  LDCU UR14, c[0x0][0x3a4] ;  /* 0x00007480ff0e77ac */ /* 0x000e220008000800 */
[----:B------:R-:W-:Y:S01]  /*03e0*/  UMOV UR6, 0x1 ;  /* 0x0000000100067882 */ /* 0x000fe20000000000 */
[----:B------:R-:W0:Y:S01]  /*03f0*/  LDCU.64 UR22, c[0x0][0x358] ;  /* 0x00006b00ff1677ac */ /* 0x000e220008000a00 */
[----:B------:R-:W0:Y:S02]  /*0400*/  LDCU.128 UR16, c[0x0][0x380] ;  /* 0x00007000ff1077ac */ /* 0x000e240008000c00 */
[----:B01----:R-:W-:Y:S01]  /*0410*/  VIADD R0, R7, 0x7f ;  /* 0x0000007f07007836 */ /* 0x003fe20000000000 */
[----:B---3--:R-:W-:Y:S01]  /*0420*/  UIADD3 UR25, UPT, UPT, UR15, 0x7f, URZ ;  /* 0x0000007f0f197890 */ /* 0x008fe2000fffe0ff */
[----:B-----5:R-:W-:-:S02]  /*0430*/  IMAD.U32 R32, RZ, RZ, UR12 ;  /* 0x0000000cff207e24 */ /* 0x020fc4000f8e00ff */
[----:B------:R-:W-:Y:S01]  /*0440*/  IMAD.U32 R23, RZ, RZ, UR12 ;  /* 0x0000000cff177e24 */ /* 0x000fe2000f8e00ff */
[----:B------:R-:W-:Y:S01]  /*0450*/  SHF.R.S32.HI R3, RZ, 0x1f, R0 ;  /* 0x0000001fff037819 */ /* 0x000fe20000011400 */
[----:B------:R-:W-:Y:S01]  /*0460*/  UISETP.GT.AND UP1, UPT, UR25, 0x7f, UPT ;  /* 0x0000007f1900788c */ /* 0x000fe2000bf24270 */
[----:B------:R-:W-:Y:S01]  /*0470*/  IMAD.U32 R40, RZ, RZ, UR12 ;  /* 0x0000000cff287e24 */ /* 0x000fe2000f8e00ff */
[----:B------:R-:W-:Y:S01]  /*0480*/  ULEA UR10, UR5, UR10, 0x18 ;  /* 0x0000000a050a7291 */ /* 0x000fe2000f8ec0ff */
[----:B------:R-:W-:Y:S02]  /*0490*/  LEA.HI R3, R3, R0, RZ, 0x7 ;  /* 0x0000000003037211 */ /* 0x000fe400078f38ff */
[----:B--2---:R-:W-:Y:S01]  /*04a0*/  IABS R10, R5 ;  /* 0x00000005000a7213 */ /* 0x004fe20000000000 */
[----:B------:R-:W-:Y:S01]  /*04b0*/  UIADD3 UR8, UPT, UPT, UR10, 0xc000, URZ ;  /* 0x0000c0000a087890 */ /* 0x000fe2000fffe0ff */
[----:B------:R-:W-:-:S04]  /*04c0*/  SHF.R.S32.HI R4, RZ, 0x7, R3 ;  /* 0x00000007ff047819 */ /* 0x000fc80000011403 */
[-C--:B------:R-:W-:Y:S02]  /*04d0*/  IABS R9, R4.reuse ;  /* 0x0000000400097213 */ /* 0x080fe40000000000 */
[----:B------:R-:W-:Y:S02]  /*04e0*/  IABS R12, R4 ;  /* 0x00000004000c7213 */ /* 0x000fe40000000000 */
[----:B------:R-:W0:Y:S08]  /*04f0*/  I2F.RP R0, R9 ;  /* 0x0000000900007306 */ /* 0x000e300000209400 */
[----:B0-----:R-:W0:Y:S02]  /*0500*/  MUFU.RCP R0, R0 ;  /* 0x0000000000007308 */ /* 0x001e240000001000 */
[----:B0-----:R-:W-:-:S02]  /*0510*/  VIADD R2, R0, 0xffffffe ;  /* 0x0ffffffe00027836 */ /* 0x001fc40000000000 */
[----:B------:R-:W-:-:S04]  /*0520*/  IMAD.MOV R0, RZ, RZ, -R12 ;  /* 0x000000ffff007224 */ /* 0x000fc800078e0a0c */
[----:B------:R0:W1:Y:S02]  /*0530*/  F2I.FTZ.U32.TRUNC.NTZ R3, R2 ;  /* 0x0000000200037305 */ /* 0x000064000021f000 */
[----:B0-----:R-:W-:Y:S02]  /*0540*/  IMAD.MOV.U32 R2, RZ, RZ, RZ ;  /* 0x000000ffff027224 */ /* 0x001fe400078e00ff */
[----:B-1----:R-:W-:-:S04]  /*0550*/  IMAD.MOV R8, RZ, RZ, -R3 ;  /* 0x000000ffff087224 */ /* 0x002fc800078e0a03 */
[----:B------:R-:W-:Y:S02]  /*0560*/  IMAD R11, R8, R9, RZ ;  /* 0x00000009080b7224 */ /* 0x000fe400078e02ff */
[----:B------:R-:W-:Y:S02]  /*0570*/  IMAD.MOV.U32 R8, RZ, RZ, R10 ;  /* 0x000000ffff087224 */ /* 0x000fe400078e000a */
[----:B------:R-:W-:-:S06]  /*0580*/  IMAD.HI.U32 R3, R3, R11, R2 ;  /* 0x0000000b03037227 */ /* 0x000fcc00078e0002 */
[----:B------:R-:W-:-:S04]  /*0590*/  IMAD.HI.U32 R3, R3, R8, RZ ;  /* 0x0000000803037227 */ /* 0x000fc800078e00ff */
[----:B------:R-:W-:Y:S01]  /*05a0*/  IMAD R0, R3, R0, R8 ;  /* 0x0000000003007224 */ /* 0x000fe200078e0208 */
[----:B------:R-:W-:Y:S04]  /*05b0*/  BAR.SYNC.DEFER_BLOCKING 0x0 ;  /* 0x0000000000007b1d */ /* 0x000fe80000010000 */
[----:B------:R-:W-:-:S13]  /*05c0*/  ISETP.GT.U32.AND P1, PT, R9, R0, PT ;  /* 0x000000000900720c */ /* 0x000fda0003f24070 */
[----:B------:R-:W-:Y:S02]  /*05d0*/  @!P1 IMAD.IADD R0, R0, 0x1, -R9 ;  /* 0x0000000100009824 */ /* 0x000fe400078e0a09 */
[----:B------:R-:W-:Y:S01]  /*05e0*/  @!P1 VIADD R3, R3, 0x1 ;  /* 0x0000000103039836 */ /* 0x000fe20000000000 */
[----:B------:R-:W-:Y:S02]  /*05f0*/  ISETP.NE.AND P1, PT, R4, RZ, PT ;  /* 0x000000ff0400720c */ /* 0x000fe40003f25270 */
[----:B------:R-:W-:Y:S02]  /*0600*/  ISETP.GE.U32.AND P0, PT, R0, R9, PT ;  /* 0x000000090000720c */ /* 0x000fe40003f06070 */
[----:B------:R-:W-:-:S04]  /*0610*/  LOP3.LUT R0, R5, R4, RZ, 0x3c, !PT ;  /* 0x0000000405007212 */ /* 0x000fc800078e3cff */
[----:B------:R-:W-:Y:S01]  /*0620*/  ISETP.GE.AND P2, PT, R0, RZ, PT ;  /* 0x000000ff0000720c */ /* 0x000fe20003f46270 */
[----:B------:R-:W-:-:S06]  /*0630*/  VIADD R0, R6, 0x3f ;  /* 0x0000003f06007836 */ /* 0x000fcc0000000000 */
[----:B------:R-:W-:-:S04]  /*0640*/  @P0 VIADD R3, R3, 0x1 ;  /* 0x0000000103030836 */ /* 0x000fc80000000000 */
[----:B------:R-:W-:Y:S01]  /*0650*/  IMAD.MOV.U32 R10, RZ, RZ, R3 ;  /* 0x000000ffff0a7224 */ /* 0x000fe200078e0003 */
[----:B------:R-:W-:-:S03]  /*0660*/  SHF.R.S32.HI R3, RZ, 0x1f, R0 ;  /* 0x0000001fff037819 */ /* 0x000fc60000011400 */
[----:B------:R-:W-:Y:S01]  /*0670*/  @!P2 IMAD.MOV R10, RZ, RZ, -R10 ;  /* 0x000000ffff0aa224 */ /* 0x000fe200078e0a0a */
[----:B------:R-:W-:Y:S02]  /*0680*/  LEA.HI R3, R3, R0, RZ, 0x6 ;  /* 0x0000000003037211 */ /* 0x000fe400078f30ff */
[----:B------:R-:W-:-:S04]  /*0690*/  @!P1 LOP3.LUT R10, RZ, R4, RZ, 0x33, !PT ;  /* 0x00000004ff0a9212 */ /* 0x000fc800078e33ff */
[----:B------:R-:W-:Y:S01]  /*06a0*/  LEA.HI.SX32 R3, R3, -R10, 0x1a ;  /* 0x8000000a03037211 */ /* 0x000fe200078fd2ff */
[----:B------:R-:W-:-:S03]  /*06b0*/  IMAD.MOV R8, RZ, RZ, -R10 ;  /* 0x000000ffff087224 */ /* 0x000fc600078e0a0a */
[----:B------:R-:W-:Y:S01]  /*06c0*/  VIMNMX R13, PT, PT, R3, 0x1, PT ;  /* 0x00000001030d7848 */ /* 0x000fe20003fe0100 */
[----:B------:R-:W-:-:S03]  /*06d0*/  IMAD R12, R4, R8, R5 ;  /* 0x00000008040c7224 */ /* 0x000fc600078e0205 */
[----:B------:R-:W-:Y:S02]  /*06e0*/  IABS R9, R13 ;  /* 0x0000000d00097213 */ /* 0x000fe40000000000 */
[----:B------:R-:W-:Y:S02]  /*06f0*/  IABS R8, R12 ;  /* 0x0000000c00087213 */ /* 0x000fe40000000000 */
[----:B------:R-:W0:Y:S08]  /*0700*/  I2F.RP R0, R9 ;  /* 0x0000000900007306 */ /* 0x000e300000209400 */
[----:B0-----:R-:W0:Y:S02]  /*0710*/  MUFU.RCP R0, R0 ;  /* 0x0000000000007308 */ /* 0x001e240000001000 */
[----:B0-----:R-:W-:-:S06]  /*0720*/  VIADD R2, R0, 0xffffffe ;  /* 0x0ffffffe00027836 */ /* 0x001fcc0000000000 */
[----:B------:R0:W1:Y:S02]  /*0730*/  F2I.FTZ.U32.TRUNC.NTZ R3, R2 ;  /* 0x0000000200037305 */ /* 0x000064000021f000 */
[----:B0-----:R-:W-:Y:S02]  /*0740*/  IMAD.MOV.U32 R2, RZ, RZ, RZ ;  /* 0x000000ffff027224 */ /* 0x001fe400078e00ff */
[----:B-1----:R-:W-:-:S04]  /*0750*/  IMAD.MOV R11, RZ, RZ, -R3 ;  /* 0x000000ffff0b7224 */ /* 0x002fc800078e0a03 */
[----:B------:R-:W-:Y:S01]  /*0760*/  IMAD.MOV.U32 R4, RZ, RZ, R11 ;  /* 0x000000ffff047224 */ /* 0x000fe200078e000b */
[----:B------:R-:W-:-:S03]  /*0770*/  IABS R11, R13 ;  /* 0x0000000d000b7213 */ /* 0x000fc60000000000 */
[----:B------:R-:W-:Y:S02]  /*0780*/  IMAD R5, R4, R9, RZ ;  /* 0x0000000904057224 */ /* 0x000fe400078e02ff */
[----:B------:R-:W-:Y:S02]  /*0790*/  IMAD.MOV.U32 R4, RZ, RZ, R8 ;  /* 0x000000ffff047224 */ /* 0x000fe400078e0008 */
[----:B------:R-:W-:Y:S01]  /*07a0*/  IMAD.HI.U32 R3, R3, R5, R2 ;  /* 0x0000000503037227 */ /* 0x000fe200078e0002 */
[----:B----4-:R-:W-:-:S03]  /*07b0*/  LOP3.LUT R5, R49, 0x3f, RZ, 0xc0, !PT ;  /* 0x0000003f31057812 */ /* 0x010fc600078ec0ff */
[----:B------:R-:W-:Y:S01]  /*07c0*/  IMAD.MOV R0, RZ, RZ, -R11 ;  /* 0x000000ffff007224 */ /* 0x000fe200078e0a0b */
[----:B------:R-:W-:Y:S01]  /*07d0*/  IABS R11, R6 ;  /* 0x00000006000b7213 */ /* 0x000fe20000000000 */
[----:B------:R-:W-:-:S04]  /*07e0*/  IMAD.HI.U32 R3, R3, R4, RZ ;  /* 0x0000000403037227 */ /* 0x000fc800078e00ff */
[----:B------:R-:W-:Y:S02]  /*07f0*/  IMAD R0, R3, R0, R4 ;  /* 0x0000000003007224 */ /* 0x000fe400078e0204 */
[----:B------:R-:W0:Y:S03]  /*0800*/  I2F.RP R4, R11 ;  /* 0x0000000b00047306 */ /* 0x000e260000209400 */
[----:B------:R-:W-:-:S05]  /*0810*/  ISETP.GT.U32.AND P1, PT, R9, R0, PT ;  /* 0x000000000900720c */ /* 0x000fca0003f24070 */
[----:B0-----:R-:W0:Y:S08]  /*0820*/  MUFU.RCP R4, R4 ;  /* 0x0000000400047308 */ /* 0x001e300000001000 */
[----:B------:R-:W-:Y:S02]  /*0830*/  @!P1 IMAD.IADD R0, R0, 0x1, -R9 ;  /* 0x0000000100009824 */ /* 0x000fe400078e0a09 */
[----:B------:R-:W-:Y:S01]  /*0840*/  @!P1 VIADD R3, R3, 0x1 ;  /* 0x0000000103039836 */ /* 0x000fe20000000000 */
[----:B------:R-:W-:-:S02]  /*0850*/  ISETP.NE.AND P1, PT, R13, RZ, PT ;  /* 0x000000ff0d00720c */ /* 0x000fc40003f25270 */
[----:B------:R-:W-:Y:S02]  /*0860*/  ISETP.GE.U32.AND P0, PT, R0, R9, PT ;  /* 0x000000090000720c */ /* 0x000fe40003f06070 */
[----:B------:R-:W-:-:S04]  /*0870*/  LOP3.LUT R0, R12, R13, RZ, 0x3c, !PT ;  /* 0x0000000d0c007212 */ /* 0x000fc800078e3cff */
[----:B------:R-:W-:Y:S01]  /*0880*/  ISETP.GE.AND P2, PT, R0, RZ, PT ;  /* 0x000000ff0000720c */ /* 0x000fe20003f46270 */
[----:B0-----:R-:W-:Y:S01]  /*0890*/  VIADD R2, R4, 0xffffffe ;  /* 0x0ffffffe04027836 */ /* 0x001fe20000000000 */
[----:B------:R-:W-:-:S05]  /*08a0*/  IABS R4, R7 ;  /* 0x0000000700047213 */ /* 0x000fca0000000000 */
[----:B------:R-:W-:Y:S01]  /*08b0*/  @P0 VIADD R3, R3, 0x1 ;  /* 0x0000000103030836 */ /* 0x000fe20000000000 */
[----:B------:R-:W0:Y:S03]  /*08c0*/  I2F.RP R8, R4 ;  /* 0x0000000400087306 */ /* 0x000e260000209400 */
[----:B------:R-:W-:-:S04]  /*08d0*/  IMAD.MOV.U32 R9, RZ, RZ, R3 ;  /* 0x000000ffff097224 */ /* 0x000fc800078e0003 */
[----:B------:R-:W-:Y:S01]  /*08e0*/  @!P2 IMAD.MOV R9, RZ, RZ, -R9 ;  /* 0x000000ffff09a224 */ /* 0x000fe200078e0a09 */
[----:B------:R-:W-:Y:S01]  /*08f0*/  @!P1 LOP3.LUT R9, RZ, R13, RZ, 0x33, !PT ;  /* 0x0000000dff099212 */ /* 0x000fe200078e33ff */
[----:B------:R1:W2:Y:S01]  /*0900*/  F2I.FTZ.U32.TRUNC.NTZ R3, R2 ;  /* 0x0000000200037305 */ /* 0x0002a2000021f000 */
[----:B------:R-:W-:-:S03]  /*0910*/  ISETP.NE.AND P1, PT, R6, RZ, PT ;  /* 0x000000ff0600720c */ /* 0x000fc60003f25270 */
[----:B------:R-:W-:-:S04]  /*0920*/  IMAD.MOV R0, RZ, RZ, -R9 ;  /* 0x000000ffff007224 */ /* 0x000fc800078e0a09 */
[----:B------:R-:W-:Y:S01]  /*0930*/  IMAD R0, R13, R0, R12 ;  /* 0x000000000d007224 */ /* 0x000fe200078e020c */
[----:B0-----:R-:W0:Y:S01]  /*0940*/  MUFU.RCP R8, R8 ;  /* 0x0000000800087308 */ /* 0x001e220000001000 */
[----:B-1----:R-:W-:Y:S01]  /*0950*/  IMAD.MOV.U32 R2, RZ, RZ, RZ ;  /* 0x000000ffff027224 */ /* 0x002fe200078e00ff */
[----:B------:R-:W1:Y:S01]  /*0960*/  LDS R13, [UR10] ;  /* 0x0000000aff0d7984 */ /* 0x000e620008000800 */
[----:B------:R-:W-:Y:S02]  /*0970*/  IMAD.IADD R0, R10, 0x1, R0 ;  /* 0x000000010a007824 */ /* 0x000fe400078e0200 */
[----:B--2---:R-:W-:Y:S02]  /*0980*/  IMAD.MOV R12, RZ, RZ, -R3 ;  /* 0x000000ffff0c7224 */ /* 0x004fe400078e0a03 */
[----:B------:R-:W-:Y:S02]  /*0990*/  IMAD R15, R0, 0x40, R5 ;  /* 0x00000040000f7824 */ /* 0x000fe400078e0205 */
[----:B------:R-:W-:-:S03]  /*09a0*/  IMAD.MOV.U32 R10, RZ, RZ, R12 ;  /* 0x000000ffff0a7224 */ /* 0x000fc600078e000c */
[----:B------:R-:W-:Y:S01]  /*09b0*/  IABS R0, R15 ;  /* 0x0000000f00007213 */ /* 0x000fe20000000000 */
[----:B------:R-:W-:Y:S01]  /*09c0*/  IMAD R5, R10, R11, RZ ;  /* 0x0000000b0a057224 */ /* 0x000fe200078e02ff */
[----:B------:R2:W-:Y:S01]  /*09d0*/  STL [R1+0x718], R15 ;  /* 0x0007180f01007387 */ /* 0x0005e20000100800 */
[----:B------:R-:W-:Y:S02]  /*09e0*/  BAR.SYNC.DEFER_BLOCKING 0x0 ;  /* 0x0000000000007b1d */ /* 0x000fe40000010000 */
[----:B------:R-:W-:Y:S01]  /*09f0*/  IMAD.HI.U32 R2, R3, R5, R2 ;  /* 0x0000000503027227 */ /* 0x000fe200078e0002 */
[----:B------:R-:W-:Y:S02]  /*0a00*/  ISETP.GE.AND P3, PT, R15, RZ, PT ;  /* 0x000000ff0f00720c */ /* 0x000fe40003f66270 */
[----:B--2---:R-:W-:-:S03]  /*0a10*/  LOP3.LUT R15, R49, 0x7f, RZ, 0xc0, !PT ;  /* 0x0000007f310f7812 */ /* 0x004fc600078ec0ff */
[----:B------:R-:W-:Y:S01]  /*0a20*/  IMAD.HI.U32 R2, R2, R0, RZ ;  /* 0x0000000002027227 */ /* 0x000fe200078e00ff */
[----:B------:R2:W-:Y:S03]  /*0a30*/  STL.S16 [R1+0x1d8], R14 ;  /* 0x0001d80e01007387 */ /* 0x0005e60000100600 */
[----:B------:R-:W-:Y:S01]  /*0a40*/  IMAD.MOV R3, RZ, RZ, -R2 ;  /* 0x000000ffff037224 */ /* 0x000fe200078e0a02 */
[----:B------:R2:W-:Y:S01]  /*0a50*/  STL.S16 [R1+0x1e0], R18 ;  /* 0x0001e01201007387 */ /* 0x0005e20000100600 */
[----:B0-----:R-:W-:Y:S02]  /*0a60*/  VIADD R2, R8, 0xffffffe ;  /* 0x0ffffffe08027836 */ /* 0x001fe40000000000 */
[----:B------:R-:W-:Y:S01]  /*0a70*/  IMAD R8, R11, R3, R0 ;  /* 0x000000030b087224 */ /* 0x000fe200078e0200 */
[----:B------:R-:W-:Y:S01]  /*0a80*/  SHF.R.U32.HI R0, RZ, 0x5, R49 ;  /* 0x00000005ff007819 */ /* 0x000fe20000011631 */
[----:B------:R0:W3:Y:S03]  /*0a90*/  F2I.FTZ.U32.TRUNC.NTZ R3, R2 ;  /* 0x0000000200037305 */ /* 0x0000e6000021f000 */
[----:B------:R-:W-:Y:S01]  /*0aa0*/  R2UR UR9, R0 ;  /* 0x00000000000972ca */ /* 0x000fe200000e0000 */
[----:B------:R-:W-:Y:S01]  /*0ab0*/  IMAD.SHL.U32 R0, R9, 0x80, RZ ;  /* 0x0000008009007824 */ /* 0x000fe200078e00ff */
[----:B------:R-:W-:-:S02]  /*0ac0*/  ISETP.GT.U32.AND P0, PT, R11, R8, PT ;  /* 0x000000080b00720c */ /* 0x000fc40003f04070 */
[----:B------:R-:W-:Y:S01]  /*0ad0*/  SHF.R.U32.HI R9, RZ, 0x6, R49 ;  /* 0x00000006ff097819 */ /* 0x000fe20000011631 */
[----:B------:R-:W-:Y:S01]  /*0ae0*/  VIADD R12, R0, 0x7f ;  /* 0x0000007f000c7836 */ /* 0x000fe20000000000 */
[----:B-1----:R-:W-:Y:S01]  /*0af0*/  R2UR UR7, R13 ;  /* 0x000000000d0772ca */ /* 0x002fe200000e0000 */
[----:B0-----:R-:W-:Y:S01]  /*0b00*/  IMAD.MOV.U32 R2, RZ, RZ, RZ ;  /* 0x000000ffff027224 */ /* 0x001fe200078e00ff */
[----:B------:R-:W-:Y:S01]  /*0b10*/  SGXT.U32 R9, R9, 0x1 ;  /* 0x000000010909781a */ /* 0x000fe20000000000 */
[----:B------:R-:W-:Y:S01]  /*0b20*/  IMAD.U32 R13, RZ, RZ, UR12 ;  /* 0x0000000cff0d7e24 */ /* 0x000fe2000f8e00ff */
[----:B------:R-:W-:Y:S01]  /*0b30*/  IABS R10, R12 ;  /* 0x0000000c000a7213 */ /* 0x000fe20000000000 */
[----:B---3--:R-:W-:Y:S02]  /*0b40*/  IMAD.MOV R5, RZ, RZ, -R3 ;  /* 0x000000ffff057224 */ /* 0x008fe400078e0a03 */
[----:B------:R-:W-:Y:S02]  /*0b50*/  USHF.L.U32 UR4, UR9, 0x15, URZ ;  /* 0x0000001509047899 */ /* 0x000fe400080006ff */
[----:B------:R-:W-:Y:S01]  /*0b60*/  @!P0 IMAD.IADD R8, R8, 0x1, -R11 ;  /* 0x0000000108088824 */ /* 0x000fe200078e0a0b */
[----:B------:R-:W-:Y:S01]  /*0b70*/  PLOP3.LUT P0, PT, PT, PT, UP1, 0x80, 0x8 ;  /* 0x000000000008781c */ /* 0x000fe20003f0f018 */
[----:B------:R-:W-:Y:S01]  /*0b80*/  IMAD R5, R5, R4, RZ ;  /* 0x0000000405057224 */ /* 0x000fe200078e02ff */
[----:B------:R-:W-:-:S02]  /*0b90*/  ULOP3.LUT UR4, UR4, 0x600000, URZ, 0xc0, !UPT ;  /* 0x0060000004047892 */ /* 0x000fc4000f8ec0ff */
[----:B------:R-:W-:Y:S01]  /*0ba0*/  ISETP.GT.U32.AND P2, PT, R11, R8, PT ;  /* 0x000000080b00720c */ /* 0x000fe20003f44070 */
[----:B------:R-:W-:Y:S01]  /*0bb0*/  IMAD.HI.U32 R5, R3, R5, R2 ;  /* 0x0000000503057227 */ /* 0x000fe200078e0002 */
[----:B------:R-:W-:Y:S01]  /*0bc0*/  ISETP.LT.AND P0, PT, R9, UR15, P0 ;  /* 0x0000000f09007c0c */ /* 0x000fe20008701270 */
[----:B------:R-:W-:Y:S02]  /*0bd0*/  UIADD3 UR11, UPT, UPT, UR7, UR4, URZ ;  /* 0x00000004070b7290 */ /* 0x000fe4000fffe0ff */
[----:B------:R-:W-:Y:S02]  /*0be0*/  IMAD.MOV.U32 R3, RZ, RZ, R10 ;  /* 0x000000ffff037224 */ /* 0x000fe400078e000a */
[----:B------:R-:W-:Y:S02]  /*0bf0*/  IMAD.U32 R10, RZ, RZ, UR12 ;  /* 0x0000000cff0a7e24 */ /* 0x000fe4000f8e00ff */
[----:B------:R-:W-:-:S04]  /*0c00*/  IMAD.HI.U32 R2, R5, R3, RZ ;  /* 0x0000000305027227 */ /* 0x000fc800078e00ff */
[----:B------:R-:W-:Y:S02]  /*0c10*/  IMAD.MOV R2, RZ, RZ, -R2 ;  /* 0x000000ffff027224 */ /* 0x000fe400078e0a02 */
[----:B------:R-:W-:Y:S01]  /*0c20*/  @!P2 IMAD.IADD R8, R8, 0x1, -R11 ;  /* 0x000000010808a824 */ /* 0x000fe200078e0a0b */
[----:B------:R-:W-:Y:S01]  /*0c30*/  ISETP.NE.U32.AND P2, PT, R15, RZ, PT ;  /* 0x000000ff0f00720c */ /* 0x000fe20003f45070 */
[----:B------:R-:W-:Y:S01]  /*0c40*/  IMAD R3, R4, R2, R3 ;  /* 0x0000000204037224 */ /* 0x000fe200078e0203 */
[----:B------:R-:W-:Y:S01]  /*0c50*/  SHF.R.U32.HI R2, RZ, 0x6, R49 ;  /* 0x00000006ff027819 */ /* 0x000fe20000011631 */
[----:B------:R-:W-:Y:S01]  /*0c60*/  @!P3 IMAD.MOV R8, RZ, RZ, -R8 ;  /* 0x000000ffff08b224 */ /* 0x000fe200078e0a08 */
[----:B------:R-:W-:Y:S01]  /*0c70*/  @!P1 LOP3.LUT R8, RZ, R6, RZ, 0x33, !PT ;  /* 0x00000006ff089212 */ /* 0x000fe200078e33ff */
[----:B------:R-:W-:Y:S01]  /*0c80*/  IMAD.U32 R6, RZ, RZ, UR12 ;  /* 0x0000000cff067e24 */ /* 0x000fe2000f8e00ff */
[----:B------:R-:W-:Y:S01]  /*0c90*/  SGXT.U32 R2, R2, 0x1 ;  /* 0x000000010202781a */ /* 0x000fe20000000000 */
[----:B------:R-:W-:Y:S01]  /*0ca0*/  IMAD.U32 R15, RZ, RZ, UR12 ;  /* 0x0000000cff0f7e24 */ /* 0x000fe2000f8e00ff */
[----:B------:R-:W-:Y:S01]  /*0cb0*/  ISETP.GE.AND P3, PT, R12, RZ, PT ;  /* 0x000000ff0c00720c */ /* 0x000fe20003f66270 */
[----:B------:R-:W-:Y:S01]  /*0cc0*/  IMAD.U32 R12, RZ, RZ, UR12 ;  /* 0x0000000cff0c7e24 */ /* 0x000fe2000f8e00ff */
[----:B------:R-:W-:Y:S01]  /*0cd0*/  PLOP3.LUT P1, PT, PT, PT, UP1, 0x80, 0x8 ;  /* 0x000000000008781c */ /* 0x000fe20003f2f018 */
[C---:B------:R-:W-:Y:S01]  /*0ce0*/  IMAD R9, R2.reuse, UR12, RZ ;  /* 0x0000000c02097c24 */ /* 0x040fe2000f8e02ff */
[----:B------:R-:W-:-:S03]  /*0cf0*/  LOP3.LUT R11, R2, 0x8, RZ, 0xfc, !PT ;  /* 0x00000008020b7812 */ /* 0x000fc600078efcff */
[----:B------:R-:W-:-:S04]  /*0d00*/  IMAD R32, R32, 0x2, R9 ;  /* 0x0000000220207824 */ /* 0x000fc800078e0209 */
[----:B------:R-:W-:-:S04]  /*0d10*/  IMAD R23, R23, 0x2, R32 ;  /* 0x0000000217177824 */ /* 0x000fc800078e0220 */
[----:B------:R-:W-:Y:S01]  /*0d20*/  IMAD R41, R6, 0x2, R23 ;  /* 0x0000000206297824 */ /* 0x000fe200078e0217 */
[----:B--2---:R-:W-:Y:S06]  /*0d30*/  BRA.U UP0, `(.L_x_5) ;  /* 0x0000000100187547 */ /* 0x004fec000b800000 */
[----:B------:R-:W-:Y:S01]  /*0d40*/  ELECT P4, URZ, PT ;  /* 0x0000000000ff782f */ /* 0x000fe20003880000 */
[----:B------:R-:W-:Y:S01]  /*0d50*/  IMAD.MOV.U32 R6, RZ, RZ, 0x1 ;  /* 0x00000001ff067424 */ /* 0x000fe200078e00ff */
[----:B------:R-:W-:Y:S01]  /*0d60*/  UMOV UR4, 0x40 ;  /* 0x0000004000047882 */ /* 0x000fe20000000000 */
[----:B------:R-:W-:Y:S01]  /*0d70*/  UVIRTCOUNT.DEALLOC.SMPOOL 0x80 ;  /* 0x000000800000784c */ /* 0x000fe20000000000 */
[----:B------:R-:W-:-:S09]  /*0d80*/  ULEA UR4, UR5, UR4, 0x18 ;  /* 0x0000000405047291 */ /* 0x000fd2000f8ec0ff */
[----:B------:R0:W-:Y:S03]  /*0d90*/  @P4 STS.U8 [UR4], R6 ;  /* 0x00000006ff004988 */ /* 0x0001e60008000004 */
.L_x_5:
[----:B------:R-:W-:Y:S01]  /*0da0*/  STTM.16dp32bit_t0_t15.x64 tmem[UR11], RZ ;  /* 0x000000ff000079ed */ /* 0x000fe20008b0000b */
[----:B------:R-:W-:Y:S01]  /*0db0*/  STTM.16dp32bit_t16_t31.x64 tmem[UR11+0x40], RZ ;  /* 0x000040ff000079ed */ /* 0x000fe20008b2000b */
[----:B------:R-:W1:Y:S02]  /*0dc0*/  FENCE.VIEW.ASYNC.T ;  /* 0x00000000000073c6 */ /* 0x000e640000000200 */
[----:B-1----:R-:W-:Y:S01]  /*0dd0*/  VOTEU.ALL UP2, P2 ;  /* 0x0000000000ff7886 */ /* 0x002fe20001040000 */
[----:B------:R-:W-:Y:S01]  /*0de0*/  VOTEU.ALL UP3, P2 ;  /* 0x0000000000ff7886 */ /* 0x000fe20001060000 */
[----:B0-----:R-:W-:Y:S01]  /*0df0*/  IMAD R6, R8, UR14, RZ ;  /* 0x0000000e08067c24 */ /* 0x001fe2000f8e02ff */
[----:B------:R-:W-:Y:S01]  /*0e00*/  ISETP.LT.AND P1, PT, R11, UR15, P1 ;  /* 0x0000000f0b007c0c */ /* 0x000fe20008f21270 */
[----:B------:R-:W-:Y:S01]  /*0e10*/  IMAD R11, R10, 0x2, R41 ;  /* 0x000000020a0b7824 */ /* 0x000fe200078e0229 */
[----:B------:R-:W-:-:S04]  /*0e20*/  @!UP2 UIADD3 UR4, UPT, UPT, -UR6, 0x100000, URZ ;  /* 0x001000000604a890 */ /* 0x000fc8000fffe1ff */
[----:B------:R-:W-:Y:S02]  /*0e30*/  @!UP2 USHF.L.U32 UR5, UR4, 0xb, URZ ;  /* 0x0000000b0405a899 */ /* 0x000fe400080006ff */
[----:B------:R-:W-:Y:S01]  /*0e40*/  @!UP2 USHF.L.U32 UR4, UR4, 0x1, URZ ;  /* 0x000000010404a899 */ /* 0x000fe200080006ff */
[----:B------:R-:W-:Y:S01]  /*0e50*/  BAR.SYNC.DEFER_BLOCKING 0x0 ;  /* 0x0000000000007b1d */ /* 0x000fe20000010000 */
[----:B------:R-:W-:Y:S01]  /*0e60*/  IADD3 R10, P4, PT, R6, UR16, RZ ;  /* 0x00000010060a7c10 */ /* 0x000fe2000ff9e0ff */
[----:B------:R-:W-:-:S03]  /*0e70*/  IMAD R40, R40, 0x2, R11 ;  /* 0x0000000228287824 */ /* 0x000fc600078e020b */
[----:B------:R-:W-:Y:S01]  /*0e80*/  LEA.HI.X.SX32 R6, R6, UR17, 0x1, P4 ;  /* 0x0000001106067c11 */ /* 0x000fe2000a0f0eff */
[----:B------:R-:W-:Y:S01]  /*0e90*/  IMAD R20, R13, 0x2, R40 ;  /* 0x000000020d147824 */ /* 0x000fe200078e0228 */
[-C--:B------:R-:W-:Y:S01]  /*0ea0*/  IADD3 R8, P4, PT, R9, R10.reuse, RZ ;  /* 0x0000000a09087210 */ /* 0x080fe20007f9e0ff */
[----:B------:R-:W-:Y:S01]  /*0eb0*/  IMAD.U32 R42, RZ, RZ, UR12 ;  /* 0x0000000cff2a7e24 */ /* 0x000fe2000f8e00ff */
[----:B------:R-:W-:Y:S01]  /*0ec0*/  IADD3 R19, P5, PT, R11, R10, RZ ;  /* 0x0000000a0b137210 */ /* 0x000fe20007fbe0ff */
[----:B------:R-:W-:Y:S01]  /*0ed0*/  IMAD R13, R15, 0x4, R20 ;  /* 0x000000040f0d7824 */ /* 0x000fe200078e0214 */
[-C--:B------:R-:W-:Y:S01]  /*0ee0*/  LEA.HI.X.SX32 R28, R9, R6.reuse, 0x1, P4 ;  /* 0x00000006091c7211 */ /* 0x080fe200020f0eff */
[----:B------:R0:W-:Y:S01]  /*0ef0*/  STL [R1+0x24], R8 ;  /* 0x0000240801007387 */ /* 0x0001e20000100800 */
[----:B------:R-:W-:Y:S01]  /*0f00*/  LEA.HI.X.SX32 R27, R11, R6, 0x1, P5 ;  /* 0x000000060b1b7211 */ /* 0x000fe200028f0eff */
[----:B------:R-:W-:Y:S01]  /*0f10*/  IMAD.U32 R38, RZ, RZ, UR12 ;  /* 0x0000000cff267e24 */ /* 0x000fe2000f8e00ff */
[----:B------:R-:W-:Y:S01]  /*0f20*/  PRMT R29, RZ, 0x7610, R29 ;  /* 0x00007610ff1d7816 */ /* 0x000fe2000000001d */
[----:B------:R-:W-:Y:S01]  /*0f30*/  @P0 IMAD.MOV.U32 R9, RZ, RZ, R28 ;  /* 0x000000ffff090224 */ /* 0x000fe200078e001c */
[----:B------:R-:W-:Y:S01]  /*0f40*/  STL [R1+0x44], R19 ;  /* 0x0000441301007387 */ /* 0x000fe20000100800 */
[----:B------:R-:W-:Y:S01]  /*0f50*/  PRMT R17, RZ, 0x7610, R17 ;  /* 0x00007610ff117816 */ /* 0x000fe20000000011 */
[----:B------:R-:W-:Y:S01]  /*0f60*/  IMAD.U32 R36, RZ, RZ, UR12 ;  /* 0x0000000cff247e24 */ /* 0x000fe2000f8e00ff */
[----:B------:R-:W-:Y:S01]  /*0f70*/  PRMT R16, RZ, 0x7610, R16 ;  /* 0x00007610ff107816 */ /* 0x000fe20000000010 */
[----:B------:R-:W-:Y:S01]  /*0f80*/  STL [R1+0x20], R28 ;  /* 0x0000201c01007387 */ /* 0x000fe20000100800 */
[----:B------:R-:W-:Y:S01]  /*0f90*/  PRMT R21, RZ, 0x7610, R21 ;  /* 0x00007610ff157816 */ /* 0x000fe20000000015 */
[----:B------:R-:W-:-:S02]  /*0fa0*/  IMAD.U32 R46, RZ, RZ, UR12 ;  /* 0x0000000cff2e7e24 */ /* 0x000fc4000f8e00ff */
[----:B------:R-:W1:Y:S02]  /*0fb0*/  FENCE.VIEW.ASYNC.S ;  /* 0x00000000000073c6 */ /* 0x000e640000000000 */
[----:B-1----:R1:W2:Y:S02]  /*0fc0*/  @!UP3 SYNCS.EXCH.64 URZ, [UR8], UR4 ;  /* 0x0000000408ffb5b2 */ /* 0x0022a40008000100 */
[----:B--2---:R-:W-:Y:S01]  /*0fd0*/  BAR.SYNC.DEFER_BLOCKING 0x0 ;  /* 0x0000000000007b1d */ /* 0x004fe20000010000 */
[----:B------:R-:W-:Y:S01]  /*0fe0*/  IMAD.U32 R34, RZ, RZ, UR12 ;  /* 0x0000000cff227e24 */ /* 0x000fe2000f8e00ff */
[----:B------:R-:W-:Y:S02]  /*0ff0*/  PRMT R22, RZ, 0x7610, R22 ;  /* 0x00007610ff167816 */ /* 0x000fe40000000016 */
[----:B------:R-:W-:Y:S01]  /*1000*/  PRMT R25, RZ, 0x7610, R25 ;  /* 0x00007610ff197816 */ /* 0x000fe20000000019 */
[----:B------:R-:W-:Y:S01]  /*1010*/  IMAD.U32 R48, RZ, RZ, UR12 ;  /* 0x0000000cff307e24 */ /* 0x000fe2000f8e00ff */
[----:B------:R-:W-:Y:S01]  /*1020*/  PRMT R24, RZ, 0x7610, R24 ;  /* 0x00007610ff187816 */ /* 0x000fe20000000018 */
[----:B------:R-:W-:Y:S01]  /*1030*/  IMAD.U32 R30, RZ, RZ, UR12 ;  /* 0x0000000cff1e7e24 */ /* 0x000fe2000f8e00ff */
[----:B------:R-:W-:Y:S01]  /*1040*/  PRMT R26, RZ, 0x7610, R26 ;  /* 0x00007610ff1a7816 */ /* 0x000fe2000000001a */
[----:B------:R-:W2:Y:S01]  /*1050*/  LDCU UR14, c[0x0][0x3b0] ;  /* 0x00007600ff0e77ac */ /* 0x000ea20008000800 */
[----:B------:R0:W3:Y:S01]  /*1060*/  @P0 LDG.E.U8 R14, desc[UR22][R8.64] ;  /* 0x00000016080e0981 */ /* 0x0000e2000c1e1100 */
[----:B------:R-:W-:-:S02]  /*1070*/  IMAD R39, R12, 0x2, R13 ;  /* 0x000000020c277824 */ /* 0x000fc400078e020d */
[----:B0-----:R-:W-:Y:S02]  /*1080*/  @P1 IMAD.MOV.U32 R8, RZ, RZ, R19 ;  /* 0x000000ffff081224 */ /* 0x001fe400078e0013 */
[----:B------:R-:W-:-:S05]  /*1090*/  @P1 IMAD.MOV.U32 R9, RZ, RZ, R27 ;  /* 0x000000ffff091224 */ /* 0x000fca00078e001b */
[----:B------:R0:W4:Y:S01]  /*10a0*/  @P1 LDG.E.U8 R18, desc[UR22][R8.64] ;  /* 0x0000001608121981 */ /* 0x000122000c1e1100 */
[C---:B------:R-:W-:Y:S01]  /*10b0*/  LOP3.LUT R15, R2.reuse, 0x10, RZ, 0xfc, !PT ;  /* 0x00000010020f7812 */ /* 0x040fe200078efcff */
[----:B------:R-:W-:Y:S01]  /*10c0*/  IMAD.U32 R11, RZ, RZ, UR12 ;  /* 0x0000000cff0b7e24 */ /* 0x000fe2000f8e00ff */
[----:B------:R-:W-:Y:S02]  /*10d0*/  LOP3.LUT R12, R2, 0x18, RZ, 0xfc, !PT ;  /* 0x00000018020c7812 */ /* 0x000fe400078efcff */
[----:B0-----:R-:W-:Y:S01]  /*10e0*/  IADD3 R8, P4, PT, R13, R10, RZ ;  /* 0x0000000a0d087210 */ /* 0x001fe20007f9e0ff */
[----:B------:R-:W-:Y:S01]  /*10f0*/  IMAD.U32 R9, RZ, RZ, UR12 ;  /* 0x0000000cff097e24 */ /* 0x000fe2000f8e00ff */
[----:B---3--:R0:W-:Y:S01]  /*1100*/  @P0 STL [R1+0x1d8], R14 ;  /* 0x0001d80e01000387 */ /* 0x0081e20000100800 */
[----:B------:R-:W-:-:S03]  /*1110*/  PLOP3.LUT P0, PT, PT, PT, UP1, 0x80, 0x8 ;  /* 0x000000000008781c */ /* 0x000fc60003f0f018 */
[----:B------:R3:W-:Y:S01]  /*1120*/  STL [R1+0x40], R27 ;  /* 0x0000401b01007387 */ /* 0x0007e20000100800 */
[----:B0-----:R-:W-:-:S04]  /*1130*/  IMAD.U32 R14, RZ, RZ, UR12 ;  /* 0x0000000cff0e7e24 */ /* 0x001fc8000f8e00ff */
[----:B------:R-:W-:Y:S01]  /*1140*/  IMAD R19, R14, 0x2, R39 ;  /* 0x000000020e137824 */ /* 0x000fe200078e0227 */
[----:B------:R-:W-:Y:S01]  /*1150*/  ISETP.LT.AND P0, PT, R15, UR15, P0 ;  /* 0x0000000f0f007c0c */ /* 0x000fe20008701270 */
[----:B----4-:R0:W-:Y:S02]  /*1160*/  @P1 STL [R1+0x1e0], R18 ;  /* 0x0001e01201001387 */ /* 0x0101e40000100800 */
[----:B------:R-:W-:Y:S01]  /*1170*/  IMAD R42, R42, 0x2, R19 ;  /* 0x000000022a2a7824 */ /* 0x000fe200078e0213 */
[----:B------:R-:W-:-:S03]  /*1180*/  PLOP3.LUT P1, PT, PT, PT, UP1, 0x80, 0x8 ;  /* 0x000000000008781c */ /* 0x000fc60003f2f018 */
[----:B------:R-:W-:Y:S01]  /*1190*/  IMAD R11, R11, 0x2, R42 ;  /* 0x000000020b0b7824 */ /* 0x000fe200078e022a */
[----:B------:R-:W-:Y:S02]  /*11a0*/  ISETP.LT.AND P1, PT, R12, UR15, P1 ;  /* 0x0000000f0c007c0c */ /* 0x000fe40008f21270 */
[----:B------:R-:W-:Y:S01]  /*11b0*/  LEA.HI.X.SX32 R14, R13, R6, 0x1, P4 ;  /* 0x000000060d0e7211 */ /* 0x000fe200020f0eff */
[----:B------:R-:W-:Y:S01]  /*11c0*/  IMAD R38, R38, 0x2, R11 ;  /* 0x0000000226267824 */ /* 0x000fe200078e020b */
[----:B---3--:R-:W-:-:S03]  /*11d0*/  IADD3 R27, P5, PT, R11, R10, RZ ;  /* 0x0000000a0b1b7210 */ /* 0x008fc60007fbe0ff */
[----:B0-----:R-:W-:Y:S01]  /*11e0*/  IMAD R18, R9, 0x2, R38 ;  /* 0x0000000209127824 */ /* 0x001fe200078e0226 */
[----:B------:R-:W-:Y:S01]  /*11f0*/  LEA.HI.X.SX32 R28, R11, R6, 0x1, P5 ;  /* 0x000000060b1c7211 */ /* 0x000fe200028f0eff */
[----:B------:R-:W-:Y:S01]  /*1200*/  @P0 IMAD.MOV.U32 R9, RZ, RZ, R14 ;  /* 0x000000ffff090224 */ /* 0x000fe200078e000e */
[----:B------:R0:W-:Y:S04]  /*1210*/  STL [R1+0x64], R8 ;  /* 0x0000640801007387 */ /* 0x0001e80000100800 */
[----:B------:R0:W3:Y:S02]  /*1220*/  @P0 LDG.E.U8 R29, desc[UR22][R8.64] ;  /* 0x00000016081d0981 */ /* 0x0000e4000c1e1100 */
[----:B0-----:R-:W-:Y:S02]  /*1230*/  @P1 IMAD.MOV.U32 R8, RZ, RZ, R27 ;  /* 0x000000ffff081224 */ /* 0x001fe400078e001b */
[----:B------:R-:W-:-:S05]  /*1240*/  @P1 IMAD.MOV.U32 R9, RZ, RZ, R28 ;  /* 0x000000ffff091224 */ /* 0x000fca00078e001c */
[----:B------:R0:W4:Y:S01]  /*1250*/  @P1 LDG.E.U8 R17, desc[UR22][R8.64] ;  /* 0x0000001608111981 */ /* 0x000122000c1e1100 */
[----:B------:R-:W-:Y:S02]  /*1260*/  IMAD.U32 R15, RZ, RZ, UR12 ;  /* 0x0000000cff0f7e24 */ /* 0x000fe4000f8e00ff */
[----:B------:R-:W-:Y:S02]  /*1270*/  IMAD.U32 R12, RZ, RZ, UR12 ;  /* 0x0000000cff0c7e24 */ /* 0x000fe4000f8e00ff */
[----:B------:R-:W-:Y:S01]  /*1280*/  IMAD R13, R15, 0x4, R18 ;  /* 0x000000040f0d7824 */ /* 0x000fe200078e0212 */
[----:B------:R0:W-:Y:S03]  /*1290*/  STL [R1+0x84], R27 ;  /* 0x0000841b01007387 */ /* 0x0001e60000100800 */
[----:B------:R-:W-:Y:S01]  /*12a0*/  IMAD R37, R12, 0x2, R13 ;  /* 0x000000020c257824 */ /* 0x000fe200078e020d */
[----:B------:R1:W-:Y:S01]  /*12b0*/  STL [R1+0x60], R14 ;  /* 0x0000600e01007387 */ /* 0x0003e20000100800 */
[----:B------:R-:W-:-:S02]  /*12c0*/  PLOP3.LUT P0, PT, PT, PT, UP1, 0x80, 0x8 ;  /* 0x000000000008781c */ /* 0x000fc40003f0f018 */
[----:B0-----:R-:W-:Y:S01]  /*12d0*/  LOP3.LUT R27, R2, 0x20, RZ, 0xfc, !PT ;  /* 0x00000020021b7812 */ /* 0x001fe200078efcff */
[----:B-1----:R-:W-:-:S04]  /*12e0*/  IMAD.U32 R14, RZ, RZ, UR12 ;  /* 0x0000000cff0e7e24 */ /* 0x002fc8000f8e00ff */
[----:B------:R-:W-:Y:S01]  /*12f0*/  IMAD R15, R14, 0x2, R37 ;  /* 0x000000020e0f7824 */ /* 0x000fe200078e0225 */
[----:B------:R0:W-:Y:S01]  /*1300*/  STL [R1+0x80], R28 ;  /* 0x0000801c01007387 */ /* 0x0001e20000100800 */
[----:B------:R-:W-:Y:S02]  /*1310*/  ISETP.LT.AND P0, PT, R27, UR15, P0 ;  /* 0x0000000f1b007c0c */ /* 0x000fe40008701270 */
[----:B------:R-:W-:Y:S01]  /*1320*/  IMAD R43, R12, 0x2, R15 ;  /* 0x000000020c2b7824 */ /* 0x000fe200078e020f */
[----:B------:R-:W-:Y:S02]  /*1330*/  IADD3 R8, P4, PT, R13, R10, RZ ;  /* 0x0000000a0d087210 */ /* 0x000fe40007f9e0ff */
[----:B------:R-:W-:Y:S01]  /*1340*/  PLOP3.LUT P1, PT, PT, PT, UP1, 0x80, 0x8 ;  /* 0x000000000008781c */ /* 0x000fe20003f2f018 */
[----:B------:R-:W-:Y:S02]  /*1350*/  IMAD R11, R14, 0x2, R43 ;  /* 0x000000020e0b7824 */ /* 0x000fe400078e022b */
[----:B------:R-:W-:-:S02]  /*1360*/  IMAD.U32 R9, RZ, RZ, UR12 ;  /* 0x0000000cff097e24 */ /* 0x000fc4000f8e00ff */
[----:B------:R-:W-:Y:S01]  /*1370*/  IMAD R36, R36, 0x2, R11 ;  /* 0x0000000224247824 */ /* 0x000fe200078e020b */
[----:B------:R-:W-:-:S03]  /*1380*/  IADD3 R27, P5, PT, R11, R10, RZ ;  /* 0x0000000a0b1b7210 */ /* 0x000fc60007fbe0ff */
[----:B------:R-:W-:Y:S01]  /*1390*/  IMAD R14, R9, 0x2, R36 ;  /* 0x00000002090e7824 */ /* 0x000fe200078e0224 */
[----:B0-----:R-:W-:Y:S01]  /*13a0*/  LEA.HI.X.SX32 R28, R11, R6, 0x1, P5 ;  /* 0x000000060b1c7211 */ /* 0x001fe200028f0eff */
[----:B----4-:R0:W-:Y:S04]  /*13b0*/  STL [R1+0x21c], R17 ;  /* 0x00021c1101007387 */ /* 0x0101e80000100800 */
[----:B------:R-:W-:Y:S01]  /*13c0*/  STL [R1+0xa4], R8 ;  /* 0x0000a40801007387 */ /* 0x000fe20000100800 */
[----:B0-----:R-:W-:-:S03]  /*13d0*/  LOP3.LUT R17, R2, 0x28, RZ, 0xfc, !PT ;  /* 0x0000002802117812 */ /* 0x001fc600078efcff */
[----:B---3--:R0:W-:Y:S01]  /*13e0*/  STL [R1+0x1dc], R29 ;  /* 0x0001dc1d01007387 */ /* 0x0081e20000100800 */
[----:B------:R-:W-:Y:S02]  /*13f0*/  ISETP.LT.AND P1, PT, R17, UR15, P1 ;  /* 0x0000000f11007c0c */ /* 0x000fe40008f21270 */
[----:B0-----:R-:W-:-:S05]  /*1400*/  LEA.HI.X.SX32 R29, R13, R6, 0x1, P4 ;  /* 0x000000060d1d7211 */ /* 0x001fca00020f0eff */
[----:B------:R-:W-:-:S05]  /*1410*/  @P0 IMAD.MOV.U32 R9, RZ, RZ, R29 ;  /* 0x000000ffff090224 */ /* 0x000fca00078e001d */
[----:B------:R0:W3:Y:S02]  /*1420*/  @P0 LDG.E.U8 R16, desc[UR22][R8.64] ;  /* 0x0000001608100981 */ /* 0x0000e4000c1e1100 */
[----:B0-----:R-:W-:Y:S02]  /*1430*/  @P1 IMAD.MOV.U32 R8, RZ, RZ, R27 ;  /* 0x000000ffff081224 */ /* 0x001fe400078e001b */
[----:B------:R-:W-:-:S05]  /*1440*/  @P1 IMAD.MOV.U32 R9, RZ, RZ, R28 ;  /* 0x000000ffff091224 */ /* 0x000fca00078e001c */
[----:B------:R0:W4:Y:S01]  /*1450*/  @P1 LDG.E.U8 R21, desc[UR22][R8.64] ;  /* 0x0000001608151981 */ /* 0x000122000c1e1100 */
[----:B------:R-:W-:-:S03]  /*1460*/  IMAD.U32 R17, RZ, RZ, UR12 ;  /* 0x0000000cff117e24 */ /* 0x000fc6000f8e00ff */
[----:B------:R-:W-:Y:S01]  /*1470*/  STL [R1+0x4c4], R27 ;  /* 0x0004c41b01007387 */ /* 0x000fe20000100800 */
[----:B------:R-:W-:-:S03]  /*1480*/  IMAD R17, R17, 0x4, R14 ;  /* 0x0000000411117824 */ /* 0x000fc600078e020e */
[----:B------:R1:W-:Y:S01]  /*1490*/  STL [R1+0xa0], R29 ;  /* 0x0000a01d01007387 */ /* 0x0003e20000100800 */
[----:B------:R-:W-:Y:S01]  /*14a0*/  IMAD R35, R12, 0x2, R17 ;  /* 0x000000020c237824 */ /* 0x000fe200078e0211 */
[----:B------:R-:W-:Y:S01]  /*14b0*/  PLOP3.LUT P0, PT, PT, PT, UP1, 0x80, 0x8 ;  /* 0x000000000008781c */ /* 0x000fe20003f0f018 */
[----:B------:R-:W-:Y:S01]  /*14c0*/  IMAD.U32 R11, RZ, RZ, UR12 ;  /* 0x0000000cff0b7e24 */ /* 0x000fe2000f8e00ff */
[----:B------:R-:W-:Y:S02]  /*14d0*/  LOP3.LUT R12, R2, 0x38, RZ, 0xfc, !PT ;  /* 0x00000038020c7812 */ /* 0x000fe400078efcff */
[----:B------:R-:W-:Y:S02]  /*14e0*/  PLOP3.LUT P1, PT, PT, PT, UP1, 0x80, 0x8 ;  /* 0x000000000008781c */ /* 0x000fe40003f2f018 */
[C---:B0-----:R-:W-:Y:S02]  /*14f0*/  IADD3 R8, P4, PT, R17.reuse, R10, RZ ;  /* 0x0000000a11087210 */ /* 0x041fe40007f9e0ff */
[----:B------:R-:W-:Y:S01]  /*1500*/  ISETP.LT.AND P1, PT, R12, UR15, P1 ;  /* 0x0000000f0c007c0c */ /* 0x000fe20008f21270 */
[----:B------:R-:W-:Y:S01]  /*1510*/  IMAD.U32 R9, RZ, RZ, UR12 ;  /* 0x0000000cff097e24 */ /* 0x000fe2000f8e00ff */
[----:B-1----:R-:W-:Y:S01]  /*1520*/  LEA.HI.X.SX32 R29, R17, R6, 0x1, P4 ;  /* 0x00000006111d7211 */ /* 0x002fe200020f0eff */
[----:B---3--:R0:W-:Y:S04]  /*1530*/  STL [R1+0x218], R16 ;  /* 0x0002181001007387 */ /* 0x0081e80000100800 */
[----:B------:R-:W-:Y:S01]  /*1540*/  STL [R1+0x4c0], R28 ;  /* 0x0004c01c01007387 */ /* 0x000fe20000100800 */
[----:B0-----:R-:W-:-:S04]  /*1550*/  IMAD.U32 R16, RZ, RZ, UR12 ;  /* 0x0000000cff107e24 */ /* 0x001fc8000f8e00ff */
[----:B------:R-:W-:Y:S01]  /*1560*/  IMAD R13, R16, 0x2, R35 ;  /* 0x00000002100d7824 */ /* 0x000fe200078e0223 */
[----:B----4-:R0:W-:Y:S03]  /*1570*/  STL [R1+0x29c], R21 ;  /* 0x00029c1501007387 */ /* 0x0101e60000100800 */
[----:B------:R-:W-:Y:S01]  /*1580*/  IMAD R46, R46, 0x2, R13 ;  /* 0x000000022e2e7824 */ /* 0x000fe200078e020d */
[----:B0-----:R-:W-:-:S04]  /*1590*/  LOP3.LUT R21, R2, 0x30, RZ, 0xfc, !PT ;  /* 0x0000003002157812 */ /* 0x001fc800078efcff */
[----:B------:R-:W-:Y:S01]  /*15a0*/  ISETP.LT.AND P0, PT, R21, UR15, P0 ;  /* 0x0000000f15007c0c */ /* 0x000fe20008701270 */
[----:B------:R-:W-:-:S04]  /*15b0*/  IMAD R11, R11, 0x2, R46 ;  /* 0x000000020b0b7824 */ /* 0x000fc800078e022e */
[----:B------:R-:W-:Y:S01]  /*15c0*/  IMAD R34, R34, 0x2, R11 ;  /* 0x0000000222227824 */ /* 0x000fe200078e020b */
[----:B------:R-:W-:-:S03]  /*15d0*/  IADD3 R27, P5, PT, R11, R10, RZ ;  /* 0x0000000a0b1b7210 */ /* 0x000fc60007fbe0ff */
[----:B------:R-:W-:Y:S01]  /*15e0*/  IMAD R12, R9, 0x2, R34 ;  /* 0x00000002090c7824 */ /* 0x000fe200078e0222 */
[----:B------:R-:W-:-:S03]  /*15f0*/  LEA.HI.X.SX32 R28, R11, R6, 0x1, P5 ;  /* 0x000000060b1c7211 */ /* 0x000fc600028f0eff */
[----:B------:R-:W-:Y:S01]  /*1600*/  @P0 IMAD.MOV.U32 R9, RZ, RZ, R29 ;  /* 0x000000ffff090224 */ /* 0x000fe200078e001d */
[----:B------:R0:W-:Y:S04]  /*1610*/  STL [R1+0x4e4], R8 ;  /* 0x0004e40801007387 */ /* 0x0001e80000100800 */
[----:B------:R0:W3:Y:S02]  /*1620*/  @P0 LDG.E.U8 R22, desc[UR22][R8.64] ;  /* 0x0000001608160981 */ /* 0x0000e4000c1e1100 */
[----:B0-----:R-:W-:Y:S02]  /*1630*/  @P1 IMAD.MOV.U32 R8, RZ, RZ, R27 ;  /* 0x000000ffff081224 */ /* 0x001fe400078e001b */
[----:B------:R-:W-:-:S05]  /*1640*/  @P1 IMAD.MOV.U32 R9, RZ, RZ, R28 ;  /* 0x000000ffff091224 */ /* 0x000fca00078e001c */
[----:B------:R-:W4:Y:S01]  /*1650*/  @P1 LDG.E.U8 R25, desc[UR22][R8.64] ;  /* 0x0000001608191981 */ /* 0x000f22000c1e1100 */
[----:B------:R-:W-:-:S03]  /*1660*/  IMAD.U32 R21, RZ, RZ, UR12 ;  /* 0x0000000cff157e24 */ /* 0x000fc6000f8e00ff */
[----:B------:R-:W-:Y:S01]  /*1670*/  STL [R1+0x504], R27 ;  /* 0x0005041b01007387 */ /* 0x000fe20000100800 */
[----:B------:R-:W-:-:S03]  /*1680*/  IMAD R17, R21, 0x4, R12 ;  /* 0x0000000415117824 */ /* 0x000fc600078e020c */
[----:B------:R0:W-:Y:S01]  /*1690*/  STL [R1+0x4e0], R29 ;  /* 0x0004e01d01007387 */ /* 0x0001e20000100800 */
[----:B------:R-:W-:Y:S01]  /*16a0*/  PLOP3.LUT P0, PT, PT, PT, UP1, 0x80, 0x8 ;  /* 0x000000000008781c */ /* 0x000fe20003f0f018 */
[----:B------:R-:W-:Y:S01]  /*16b0*/  IMAD R31, R16, 0x2, R17 ;  /* 0x00000002101f7824 */ /* 0x000fe200078e0211 */
[----:B------:R-:W-:Y:S02]  /*16c0*/  LOP3.LUT R16, R2, 0x48, RZ, 0xfc, !PT ;  /* 0x0000004802107812 */ /* 0x000fe400078efcff */
[----:B------:R-:W-:-:S04]  /*16d0*/  PLOP3.LUT P1, PT, PT, PT, UP1, 0x80, 0x8 ;  /* 0x000000000008781c */ /* 0x000fc80003f2f018 */
[----:B------:R-:W-:Y:S02]  /*16e0*/  ISETP.LT.AND P1, PT, R16, UR15, P1 ;  /* 0x0000000f10007c0c */ /* 0x000fe40008f21270 */
[----:B------:R-:W-:-:S04]  /*16f0*/  IADD3 R16, P4, PT, R17, R10, RZ ;  /* 0x0000000a11107210 */ /* 0x000fc80007f9e0ff */
[----:B0-----:R-:W-:Y:S01]  /*1700*/  LEA.HI.X.SX32 R29, R17, R6, 0x1, P4 ;  /* 0x00000006111d7211 */ /* 0x001fe200020f0eff */
[----:B---3--:R0:W-:Y:S04]  /*1710*/  STL [R1+0x258], R22 ;  /* 0x0002581601007387 */ /* 0x0081e80000100800 */
[----:B------:R-:W-:Y:S01]  /*1720*/  STL [R1+0x500], R28 ;  /* 0x0005001c01007387 */ /* 0x000fe20000100800 */
[----:B0-----:R-:W-:-:S03]  /*1730*/  IMAD.U32 R22, RZ, RZ, UR12 ;  /* 0x0000000cff167e24 */ /* 0x001fc6000f8e00ff */
[----:B----4-:R0:W-:Y:S02]  /*1740*/  STL [R1+0x2dc], R25 ;  /* 0x0002dc1901007387 */ /* 0x0101e40000100800 */
[----:B0-----:R-:W-:-:S04]  /*1750*/  LOP3.LUT R25, R2, 0x40, RZ, 0xfc, !PT ;  /* 0x0000004002197812 */ /* 0x001fc800078efcff */
[----:B------:R-:W-:Y:S01]  /*1760*/  ISETP.LT.AND P0, PT, R25, UR15, P0 ;  /* 0x0000000f19007c0c */ /* 0x000fe20008701270 */
[----:B------:R-:W-:-:S04]  /*1770*/  IMAD R11, R22, 0x2, R31 ;  /* 0x00000002160b7824 */ /* 0x000fc800078e021f */
[----:B------:R-:W-:-:S04]  /*1780*/  IMAD R48, R48, 0x2, R11 ;  /* 0x0000000230307824 */ /* 0x000fc800078e020b */
[----:B------:R-:W-:-:S04]  /*1790*/  IMAD R21, R21, 0x2, R48 ;  /* 0x0000000215157824 */ /* 0x000fc800078e0230 */
[----:B------:R-:W-:Y:S01]  /*17a0*/  @P0 IMAD.MOV.U32 R17, RZ, RZ, R29 ;  /* 0x000000ffff110224 */ /* 0x000fe200078e001d */
[----:B------:R-:W-:-:S04]  /*17b0*/  IADD3 R27, P5, PT, R21, R10, RZ ;  /* 0x0000000a151b7210 */ /* 0x000fc80007fbe0ff */
[----:B------:R0:W3:Y:S01]  /*17c0*/  @P0 LDG.E.U8 R24, desc[UR22][R16.64] ;  /* 0x0000001610180981 */ /* 0x0000e2000c1e1100 */
[----:B------:R-:W-:-:S03]  /*17d0*/  LEA.HI.X.SX32 R28, R21, R6, 0x1, P5 ;  /* 0x00000006151c7211 */ /* 0x000fc600028f0eff */
[----:B------:R1:W-:Y:S02]  /*17e0*/  STL [R1+0x524], R16 ;  /* 0x0005241001007387 */ /* 0x0003e40000100800 */
[----:B0-----:R-:W-:Y:S02]  /*17f0*/  @P1 IMAD.MOV.U32 R17, RZ, RZ, R28 ;  /* 0x000000ffff111224 */ /* 0x001fe400078e001c */
[----:B-1----:R-:W-:-:S05]  /*1800*/  @P1 IMAD.MOV.U32 R16, RZ, RZ, R27 ;  /* 0x000000ffff101224 */ /* 0x002fca00078e001b */
[----:B------:R0:W4:Y:S01]  /*1810*/  @P1 LDG.E.U8 R26, desc[UR22][R16.64] ;  /* 0x00000016101a1981 */ /* 0x000122000c1e1100 */
[----:B------:R-:W-:Y:S02]  /*1820*/  IMAD.U32 R9, RZ, RZ, UR12 ;  /* 0x0000000cff097e24 */ /* 0x000fe4000f8e00ff */
[----:B------:R-:W-:Y:S02]  /*1830*/  IMAD R30, R30, 0x2, R21 ;  /* 0x000000021e1e7824 */ /* 0x000fe400078e0215 */
[----:B------:R-:W-:Y:S02]  /*1840*/  IMAD.U32 R25, RZ, RZ, UR12 ;  /* 0x0000000cff197e24 */ /* 0x000fe4000f8e00ff */
[----:B------:R-:W-:Y:S01]  /*1850*/  IMAD R8, R9, 0x2, R30 ;  /* 0x0000000209087824 */ /* 0x000fe200078e021e */
[----:B------:R-:W-:Y:S03]  /*1860*/  STL [R1+0x544], R27 ;  /* 0x0005441b01007387 */ /* 0x000fe60000100800 */
[----:B------:R-:W-:Y:S01]  /*1870*/  IMAD R25, R25, 0x4, R8 ;  /* 0x0000000419197824 */ /* 0x000fe200078e0208 */
[----:B------:R1:W-:Y:S01]  /*1880*/  STL [R1+0x520], R29 ;  /* 0x0005201d01007387 */ /* 0x0003e20000100800 */
[----:B------:R-:W-:-:S02]  /*1890*/  LOP3.LUT R21, R2, 0x50, RZ, 0xfc, !PT ;  /* 0x0000005002157812 */ /* 0x000fc400078efcff */
[----:B-1----:R-:W-:Y:S01]  /*18a0*/  IMAD R29, R22, 0x2, R25 ;  /* 0x00000002161d7824 */ /* 0x002fe200078e0219 */
[----:B------:R-:W-:-:S04]  /*18b0*/  PLOP3.LUT P0, PT, PT, PT, UP1, 0x80, 0x8 ;  /* 0x000000000008781c */ /* 0x000fc80003f0f018 */
[----:B------:R-:W-:Y:S01]  /*18c0*/  ISETP.LT.AND P0, PT, R21, UR15, P0 ;  /* 0x0000000f15007c0c */ /* 0x000fe20008701270 */
[----:B------:R-:W-:Y:S01]  /*18d0*/  IMAD.U32 R21, RZ, RZ, UR12 ;  /* 0x0000000cff157e24 */ /* 0x000fe2000f8e00ff */
[----:B------:R-:W-:Y:S02]  /*18e0*/  PLOP3.LUT P1, PT, PT, PT, UP1, 0x80, 0x8 ;  /* 0x000000000008781c */ /* 0x000fe40003f2f018 */
[----:B0-----:R-:W-:Y:S01]  /*18f0*/  IADD3 R17, P4, PT, R25, R10, RZ ;  /* 0x0000000a19117210 */ /* 0x001fe20007f9e0ff */
[----:B------:R-:W-:Y:S01]  /*1900*/  IMAD.U32 R16, RZ, RZ, UR12 ;  /* 0x0000000cff107e24 */ /* 0x000fe2000f8e00ff */
[----:B------:R-:W-:Y:S01]  /*1910*/  PRMT R67, RZ, 0x7610, R67 ;  /* 0x00007610ff437816 */ /* 0x000fe20000000043 */
[----:B---3--:R0:W-:Y:S02]  /*1920*/  STL [R1+0x25c], R24 ;  /* 0x00025c1801007387 */ /* 0x0081e40000100800 */
[----:B0-----:R-:W-:-:S04]  /*1930*/  IMAD.U32 R24, RZ, RZ, UR12 ;  /* 0x0000000cff187e24 */ /* 0x001fc8000f8e00ff */
[----:B------:R-:W-:Y:S01]  /*1940*/  IMAD R9, R24, 0x2, R29 ;  /* 0x0000000218097824 */ /* 0x000fe200078e021d */
[----:B------:R0:W-:Y:S03]  /*1950*/  STL [R1+0x540], R28 ;  /* 0x0005401c01007387 */ /* 0x0001e60000100800 */
[----:B------:R-:W-:Y:S01]  /*1960*/  IMAD R47, R22, 0x2, R9 ;  /* 0x00000002162f7824 */ /* 0x000fe200078e0209 */
[----:B----4-:R1:W-:Y:S03]  /*1970*/  STL [R1+0x31c], R26 ;  /* 0x00031c1a01007387 */ /* 0x0103e60000100800 */
[----:B------:R-:W-:Y:S02]  /*1980*/  IMAD R27, R24, 0x2, R47 ;  /* 0x00000002181b7824 */ /* 0x000fe400078e022f */
[----:B0-----:R-:W-:Y:S01]  /*1990*/  IMAD.U32 R28, RZ, RZ, UR12 ;  /* 0x0000000cff1c7e24 */ /* 0x001fe2000f8e00ff */
[----:B-1----:R-:W-:-:S03]  /*19a0*/  LOP3.LUT R26, R2, 0x58, RZ, 0xfc, !PT ;  /* 0x00000058021a7812 */ /* 0x002fc600078efcff */
[----:B------:R-:W-:Y:S01]  /*19b0*/  IMAD R28, R28, 0x2, R27 ;  /* 0x000000021c1c7824 */ /* 0x000fe200078e021b */
[----:B------:R-:W-:Y:S02]  /*19c0*/  LEA.HI.X.SX32 R22, R25, R6, 0x1, P4 ;  /* 0x0000000619167211 */ /* 0x000fe400020f0eff */
[----:B------:R-:W-:Y:S01]  /*19d0*/  ISETP.LT.AND P1, PT, R26, UR15, P1 ;  /* 0x0000000f1a007c0c */ /* 0x000fe20008f21270 */
[----:B------:R-:W-:Y:S01]  /*19e0*/  IMAD R21, R21, 0x2, R28 ;  /* 0x0000000215157824 */ /* 0x000fe200078e021c */
[C---:B------:R-:W-:Y:S01]  /*19f0*/  IADD3 R33, P5, PT, R27.reuse, R10, RZ ;  /* 0x0000000a1b217210 */ /* 0x040fe20007fbe0ff */
[----:B------:R0:W-:Y:S02]  /*1a00*/  STL [R1+0x564], R17 ;  /* 0x0005641101007387 */ /* 0x0001e40000100800 */
[----:B------:R-:W-:Y:S02]  /*1a10*/  IMAD R25, R16, 0x4, R21 ;  /* 0x0000000410197824 */ /* 0x000fe400078e0215 */
[----:B------:R-:W-:Y:S01]  /*1a20*/  @P0 IMAD.MOV.U32 R16, RZ, RZ, R17 ;  /* 0x000000ffff100224 */ /* 0x000fe200078e0011 */
[----:B------:R-:W-:Y:S01]  /*1a30*/  LEA.HI.X.SX32 R45, R27, R6, 0x1, P5 ;  /* 0x000000061b2d7211 */ /* 0x000fe200028f0eff */
[----:B0-----:R-:W-:Y:S01]  /*1a40*/  @P0 IMAD.MOV.U32 R17, RZ, RZ, R22 ;  /* 0x000000ffff110224 */ /* 0x001fe200078e0016 */
[----:B------:R-:W-:-:S04]  /*1a50*/  PRMT R24, RZ, 0x7610, R24 ;  /* 0x00007610ff187816 */ /* 0x000fc80000000018 */
[----:B------:R0:W3:Y:S02]  /*1a60*/  @P0 LDG.E.U8 R67, desc[UR22][R16.64] ;  /* 0x0000001610430981 */ /* 0x0000e4000c1e1100 */
[----:B0-----:R-:W-:Y:S02]  /*1a70*/  @P1 IMAD.MOV.U32 R16, RZ, RZ, R33 ;  /* 0x000000ffff101224 */ /* 0x001fe400078e0021 */
[----:B------:R-:W-:-:S05]  /*1a80*/  @P1 IMAD.MOV.U32 R17, RZ, RZ, R45 ;  /* 0x000000ffff111224 */ /* 0x000fca00078e002d */
[----:B------:R0:W4:Y:S01]  /*1a90*/  @P1 LDG.E.U8 R24, desc[UR22][R16.64] ;  /* 0x0000001610181981 */ /* 0x000122000c1e1100 */
[----:B------:R-:W-:-:S03]  /*1aa0*/  IMAD.U32 R26, RZ, RZ, UR12 ;  /* 0x0000000cff1a7e24 */ /* 0x000fc6000f8e00ff */
[----:B------:R-:W-:Y:S01]  /*1ab0*/  STL [R1+0x58c], R33 ;  /* 0x00058c2101007387 */ /* 0x000fe20000100800 */
[----:B------:R-:W-:-:S03]  /*1ac0*/  IMAD R26, R26, 0x2, R25 ;  /* 0x000000021a1a7824 */ /* 0x000fc600078e0219 */
[----:B------:R1:W-:Y:S04]  /*1ad0*/  STL [R1+0x560], R22 ;  /* 0x0005601601007387 */ /* 0x0003e80000100800 */
[----:B------:R0:W-:Y:S01]  /*1ae0*/  STL [R1+0x588], R45 ;  /* 0x0005882d01007387 */ /* 0x0001e20000100800 */
[----:B-1----:R-:W-:Y:S02]  /*1af0*/  IMAD.U32 R22, RZ, RZ, UR12 ;  /* 0x0000000cff167e24 */ /* 0x002fe4000f8e00ff */
[----:B0-----:R-:W-:Y:S02]  /*1b00*/  IMAD.U32 R45, RZ, RZ, UR12 ;  /* 0x0000000cff2d7e24 */ /* 0x001fe4000f8e00ff */
[----:B------:R-:W-:Y:S02]  /*1b10*/  IMAD R22, R22, 0x2, R26 ;  /* 0x0000000216167824 */ /* 0x000fe400078e021a */
[----:B------:R-:W-:-:S02]  /*1b20*/  IMAD.U32 R33, RZ, RZ, UR12 ;  /* 0x0000000cff217e24 */ /* 0x000fc4000f8e00ff */
[----:B------:R-:W-:Y:S02]  /*1b30*/  IMAD R45, R45, 0x2, R22 ;  /* 0x000000022d2d7824 */ /* 0x000fe400078e0216 */
[----:B------:R-:W-:Y:S02]  /*1b40*/  IMAD.U32 R27, RZ, RZ, UR12 ;  /* 0x0000000cff1b7e24 */ /* 0x000fe4000f8e00ff */
[----:B------:R-:W-:Y:S01]  /*1b50*/  IMAD R33, R33, 0x2, R45 ;  /* 0x0000000221217824 */ /* 0x000fe200078e022d */
[----:B------:R-:W-:Y:S02]  /*1b60*/  LOP3.LUT R72, R2, 0x60, RZ, 0xfc, !PT ;  /* 0x0000006002487812 */ /* 0x000fe400078efcff */
[----:B------:R-:W-:Y:S01]  /*1b70*/  PLOP3.LUT P0, PT, PT, PT, UP1, 0x80, 0x8 ;  /* 0x000000000008781c */ /* 0x000fe20003f0f018 */
[----:B------:R-:W-:Y:S02]  /*1b80*/  IMAD R27, R27, 0x2, R33 ;  /* 0x000000021b1b7824 */ /* 0x000fe400078e0221 */
[----:B------:R-:W-:Y:S01]  /*1b90*/  IMAD.U32 R16, RZ, RZ, UR12 ;  /* 0x0000000cff107e24 */ /* 0x000fe2000f8e00ff */
[----:B------:R-:W-:-:S02]  /*1ba0*/  ISETP.LT.AND P0, PT, R72, UR15, P0 ;  /* 0x0000000f48007c0c */ /* 0x000fc40008701270 */
[----:B------:R-:W-:Y:S02]  /*1bb0*/  LOP3.LUT R68, R2, 0x68, RZ, 0xfc, !PT ;  /* 0x0000006802447812 */ /* 0x000fe400078efcff */
[----:B------:R-:W-:Y:S02]  /*1bc0*/  PLOP3.LUT P1, PT, PT, PT, UP1, 0x80, 0x8 ;  /* 0x000000000008781c */ /* 0x000fe40003f2f018 */
[----:B------:R-:W-:Y:S02]  /*1bd0*/  PLOP3.LUT P4, PT, PT, PT, UP1, 0x80, 0x8 ;  /* 0x000000000008781c */ /* 0x000fe40003f8f018 */
[C---:B------:R-:W-:Y:S02]  /*1be0*/  IADD3 R75, P6, PT, R25.reuse, R10, RZ ;  /* 0x0000000a194b7210 */ /* 0x040fe40007fde0ff */
[----:B------:R-:W-:Y:S01]  /*1bf0*/  ISETP.LT.AND P1, PT, R68, UR15, P1 ;  /* 0x0000000f44007c0c */ /* 0x000fe20008f21270 */
[----:B------:R-:W-:Y:S01]  /*1c00*/  IMAD.U32 R17, RZ, RZ, UR12 ;  /* 0x0000000cff117e24 */ /* 0x000fe2000f8e00ff */
[----:B------:R-:W-:-:S02]  /*1c10*/  LEA.HI.X.SX32 R76, R25, R6, 0x1, P6 ;  /* 0x00000006194c7211 */ /* 0x000fc400030f0eff */
[C---:B------:R-:W-:Y:S02]  /*1c20*/  IADD3 R72, P5, PT, R33.reuse, R10, RZ ;  /* 0x0000000a21487210 */ /* 0x040fe40007fbe0ff */
[----:B------:R-:W-:Y:S02]  /*1c30*/  PRMT R74, RZ, 0x7610, R74 ;  /* 0x00007610ff4a7816 */ /* 0x000fe4000000004a */
[----:B------:R-:W-:Y:S02]  /*1c40*/  LEA.HI.X.SX32 R73, R33, R6, 0x1, P5 ;  /* 0x0000000621497211 */ /* 0x000fe400028f0eff */
[----:B------:R-:W-:Y:S02]  /*1c50*/  PRMT R70, RZ, 0x7610, R70 ;  /* 0x00007610ff467816 */ /* 0x000fe40000000046 */
[----:B------:R-:W-:Y:S01]  /*1c60*/  PRMT R44, RZ, 0x7610, R44 ;  /* 0x00007610ff2c7816 */ /* 0x000fe2000000002c */
[----:B----4-:R0:W-:Y:S02]  /*1c70*/  STL [R1+0x374], R24 ;  /* 0x0003741801007387 */ /* 0x0101e40000100800 */
[----:B0-----:R-:W-:-:S02]  /*1c80*/  IMAD.U32 R24, RZ, RZ, UR12 ;  /* 0x0000000cff187e24 */ /* 0x001fc4000f8e00ff */
[----:B---3--:R0:W-:Y:S02]  /*1c90*/  STL [R1+0x298], R67 ;  /* 0x0002984301007387 */ /* 0x0081e40000100800 */
[----:B------:R-:W-:-:S04]  /*1ca0*/  IMAD R24, R24, 0x2, R27 ;  /* 0x0000000218187824 */ /* 0x000fc800078e021b */
[----:B------:R-:W-:Y:S01]  /*1cb0*/  IMAD R16, R16, 0x4, R24 ;  /* 0x0000000410107824 */ /* 0x000fe200078e0218 */
[----:B0-----:R-:W-:-:S04]  /*1cc0*/  LOP3.LUT R67, R2, 0x70, RZ, 0xfc, !PT ;  /* 0x0000007002437812 */ /* 0x001fc800078efcff */
[----:B------:R-:W-:Y:S02]  /*1cd0*/  ISETP.LT.AND P4, PT, R67, UR15, P4 ;  /* 0x0000000f43007c0c */ /* 0x000fe4000a781270 */
[C---:B------:R-:W-:Y:S01]  /*1ce0*/  IADD3 R67, P6, PT, R16.reuse, R10, RZ ;  /* 0x0000000a10437210 */ /* 0x040fe20007fde0ff */
[----:B------:R-:W-:Y:S02]  /*1cf0*/  IMAD R25, R17, 0x2, R16 ;  /* 0x0000000211197824 */ /* 0x000fe400078e0210 */
[----:B------:R-:W-:Y:S01]  /*1d00*/  @P0 IMAD.MOV.U32 R17, RZ, RZ, R76 ;  /* 0x000000ffff110224 */ /* 0x000fe200078e004c */
[----:B------:R-:W-:Y:S01]  /*1d10*/  LEA.HI.X.SX32 R68, R16, R6, 0x1, P6 ;  /* 0x0000000610447211 */ /* 0x000fe200030f0eff */
[----:B------:R-:W-:-:S05]  /*1d20*/  @P0 IMAD.MOV.U32 R16, RZ, RZ, R75 ;  /* 0x000000ffff100224 */ /* 0x000fca00078e004b */
[----:B------:R0:W3:Y:S02]  /*1d30*/  @P0 LDG.E.U8 R74, desc[UR22][R16.64] ;  /* 0x00000016104a0981 */ /* 0x0000e4000c1e1100 */
[----:B0-----:R-:W-:Y:S02]  /*1d40*/  @P1 IMAD.MOV.U32 R16, RZ, RZ, R72 ;  /* 0x000000ffff101224 */ /* 0x001fe400078e0048 */
[----:B------:R-:W-:-:S05]  /*1d50*/  @P1 IMAD.MOV.U32 R17, RZ, RZ, R73 ;  /* 0x000000ffff111224 */ /* 0x000fca00078e0049 */
[----:B------:R0:W4:Y:S02]  /*1d60*/  @P1 LDG.E.U8 R70, desc[UR22][R16.64] ;  /* 0x0000001610461981 */ /* 0x000124000c1e1100 */
[----:B0-----:R-:W-:Y:S02]  /*1d70*/  @P4 IMAD.MOV.U32 R16, RZ, RZ, R67 ;  /* 0x000000ffff104224 */ /* 0x001fe400078e0043 */
[----:B------:R-:W-:-:S05]  /*1d80*/  @P4 IMAD.MOV.U32 R17, RZ, RZ, R68 ;  /* 0x000000ffff114224 */ /* 0x000fca00078e0044 */
[----:B------:R0:W2:Y:S04]  /*1d90*/  @P4 LDG.E.U8 R44, desc[UR22][R16.64] ;  /* 0x00000016102c4981 */ /* 0x0000a8000c1e1100 */
[----:B------:R-:W-:Y:S04]  /*1da0*/  STL [R1+0x5bc], R75 ;  /* 0x0005bc4b01007387 */ /* 0x000fe80000100800 */
[----:B------:R-:W-:Y:S01]  /*1db0*/  STL [R1+0x5dc], R72 ;  /* 0x0005dc4801007387 */ /* 0x000fe20000100800 */
[----:B0-----:R-:W-:-:S03]  /*1dc0*/  IMAD.U32 R16, RZ, RZ, UR12 ;  /* 0x0000000cff107e24 */ /* 0x001fc6000f8e00ff */
[----:B------:R-:W-:Y:S04]  /*1dd0*/  STL [R1+0x5a8], R76 ;  /* 0x0005a84c01007387 */ /* 0x000fe80000100800 */
[----:B------:R-:W-:Y:S01]  /*1de0*/  STL [R1+0x5f4], R67 ;  /* 0x0005f44301007387 */ /* 0x000fe20000100800 */
[----:B------:R-:W-:-:S03]  /*1df0*/  IMAD R16, R16, 0x2, R25 ;  /* 0x0000000210107824 */ /* 0x000fc600078e0219 */
[----:B------:R-:W-:Y:S04]  /*1e00*/  STL [R1+0x5d8], R73 ;  /* 0x0005d84901007387 */ /* 0x000fe80000100800 */
[----:B------:R0:W-:Y:S01]  /*1e10*/  STL [R1+0x5f0], R68 ;  /* 0x0005f04401007387 */ /* 0x0001e20000100800 */
[----:B------:R-:W-:Y:S01]  /*1e20*/  IMAD.U32 R33, RZ, RZ, UR12 ;  /* 0x0000000cff217e24 */ /* 0x000fe2000f8e00ff */
[----:B------:R-:W-:Y:S02]  /*1e30*/  PLOP3.LUT P4, PT, PT, PT, UP1, 0x80, 0x8 ;  /* 0x000000000008781c */ /* 0x000fe40003f8f018 */
[----:B0-----:R-:W-:-:S04]  /*1e40*/  LOP3.LUT R68, R2, 0x78, RZ, 0xfc, !PT ;  /* 0x0000007802447812 */ /* 0x001fc800078efcff */
[----:B------:R-:W-:Y:S02]  /*1e50*/  ISETP.LT.AND P4, PT, R68, UR15, P4 ;  /* 0x0000000f44007c0c */ /* 0x000fe4000a781270 */
[C---:B------:R-:W-:Y:S02]  /*1e60*/  LOP3.LUT R67, R2.reuse, 0x2, RZ, 0xfc, !PT ;  /* 0x0000000202437812 */ /* 0x040fe400078efcff */
[----:B------:R-:W-:Y:S01]  /*1e70*/  PLOP3.LUT P0, PT, PT, PT, UP1, 0x80, 0x8 ;  /* 0x000000000008781c */ /* 0x000fe20003f0f018 */
[----:B------:R-:W-:Y:S01]  /*1e80*/  IMAD.U32 R17, RZ, RZ, UR12 ;  /* 0x0000000cff117e24 */ /* 0x000fe2000f8e00ff */
[----:B------:R-:W-:Y:S02]  /*1e90*/  LOP3.LUT R68, R2, 0xa, RZ, 0xfc, !PT ;  /* 0x0000000a02447812 */ /* 0x000fe400078efcff */
[----:B------:R-:W-:Y:S02]  /*1ea0*/  ISETP.LT.AND P0, PT, R67, UR15, P0 ;  /* 0x0000000f43007c0c */ /* 0x000fe40008701270 */
[----:B------:R-:W-:-:S02]  /*1eb0*/  PLOP3.LUT P1, PT, PT, PT, UP1, 0x80, 0x8 ;  /* 0x000000000008781c */ /* 0x000fc40003f2f018 */
[----:B------:R-:W-:Y:S02]  /*1ec0*/  IADD3 R67, P6, PT, R32, R10, RZ ;  /* 0x0000000a20437210 */ /* 0x000fe40007fde0ff */
[----:B------:R-:W-:Y:S02]  /*1ed0*/  ISETP.LT.AND P1, PT, R68, UR15, P1 ;  /* 0x0000000f44007c0c */ /* 0x000fe40008f21270 */
[----:B------:R-:W-:Y:S02]  /*1ee0*/  PRMT R71, RZ, 0x7610, R71 ;  /* 0x00007610ff477816 */ /* 0x000fe40000000047 */
[----:B------:R-:W-:Y:S02]  /*1ef0*/  LEA.HI.X.SX32 R68, R32, R6, 0x1, P6 ;  /* 0x0000000620447211 */ /* 0x000fe400030f0eff */
[----:B------:R-:W-:Y:S01]  /*1f00*/  PRMT R62, RZ, 0x7610, R62 ;  /* 0x00007610ff3e7816 */ /* 0x000fe2000000003e */
[----:B--2---:R0:W-:Y:S02]  /*1f10*/  STL [R1+0x318], R44 ;  /* 0x0003182c01007387 */ /* 0x0041e40000100800 */
[----:B0-----:R-:W-:-:S04]  /*1f20*/  IMAD.U32 R44, RZ, RZ, UR12 ;  /* 0x0000000cff2c7e24 */ /* 0x001fc8000f8e00ff */
[----:B------:R-:W-:-:S04]  /*1f30*/  IMAD R44, R44, 0x2, R16 ;  /* 0x000000022c2c7824 */ /* 0x000fc800078e0210 */
[----:B------:R-:W-:-:S05]  /*1f40*/  IMAD R33, R33, 0x2, R44 ;  /* 0x0000000221217824 */ /* 0x000fca00078e022c */
[----:B------:R-:W-:-:S04]  /*1f50*/  IADD3 R72, P5, PT, R33, R10, RZ ;  /* 0x0000000a21487210 */ /* 0x000fc80007fbe0ff */
[----:B------:R-:W-:Y:S01]  /*1f60*/  LEA.HI.X.SX32 R73, R33, R6, 0x1, P5 ;  /* 0x0000000621497211 */ /* 0x000fe200028f0eff */
[----:B------:R-:W-:Y:S02]  /*1f70*/  IMAD R17, R17, 0x2, R33 ;  /* 0x0000000211117824 */ /* 0x000fe400078e0221 */
[----:B------:R-:W-:Y:S02]  /*1f80*/  @P4 IMAD.MOV.U32 R32, RZ, RZ, R72 ;  /* 0x000000ffff204224 */ /* 0x000fe400078e0048 */
[----:B------:R-:W-:-:S05]  /*1f90*/  @P4 IMAD.MOV.U32 R33, RZ, RZ, R73 ;  /* 0x000000ffff214224 */ /* 0x000fca00078e0049 */
[----:B------:R0:W2:Y:S02]  /*1fa0*/  @P4 LDG.E.U8 R71, desc[UR22][R32.64] ;  /* 0x0000001620474981 */ /* 0x0000a4000c1e1100 */
[----:B0-----:R-:W-:Y:S02]  /*1fb0*/  @P0 IMAD.MOV.U32 R32, RZ, RZ, R67 ;  /* 0x000000ffff200224 */ /* 0x001fe400078e0043 */
[----:B------:R-:W-:-:S05]  /*1fc0*/  @P0 IMAD.MOV.U32 R33, RZ, RZ, R68 ;  /* 0x000000ffff210224 */ /* 0x000fca00078e0044 */
[----:B------:R0:W2:Y:S01]  /*1fd0*/  @P0 LDG.E.U8 R62, desc[UR22][R32.64] ;  /* 0x00000016203e0981 */ /* 0x0000a2000c1e1100 */
[----:B------:R-:W-:-:S03]  /*1fe0*/  PLOP3.LUT P5, PT, PT, PT, UP1, 0x80, 0x8 ;  /* 0x000000000008781c */ /* 0x000fc60003faf018 */
[----:B------:R-:W-:Y:S04]  /*1ff0*/  STL [R1+0x60c], R72 ;  /* 0x00060c4801007387 */ /* 0x000fe80000100800 */
[----:B---3--:R-:W-:Y:S04]  /*2000*/  STL [R1+0x2d8], R74 ;  /* 0x0002d84a01007387 */ /* 0x008fe80000100800 */
[----:B----4-:R1:W-:Y:S02]  /*2010*/  STL [R1+0x378], R70 ;  /* 0x0003784601007387 */ /* 0x0103e40000100800 */
[----:B-1----:R-:W-:-:S02]  /*2020*/  LOP3.LUT R70, R2, 0x12, RZ, 0xfc, !PT ;  /* 0x0000001202467812 */ /* 0x002fc400078efcff */
[----:B------:R1:W-:Y:S02]  /*2030*/  STL [R1+0x2c], R67 ;  /* 0x00002c4301007387 */ /* 0x0003e40000100800 */
[----:B------:R-:W-:Y:S02]  /*2040*/  ISETP.LT.AND P5, PT, R70, UR15, P5 ;  /* 0x0000000f46007c0c */ /* 0x000fe4000afa1270 */
[-C--:B------:R-:W-:Y:S01]  /*2050*/  IADD3 R70, P4, PT, R40, R10.reuse, RZ ;  /* 0x0000000a28467210 */ /* 0x080fe20007f9e0ff */
[----:B------:R-:W-:Y:S04]  /*2060*/  STL [R1+0x608], R73 ;  /* 0x0006084901007387 */ /* 0x000fe80000100800 */
[----:B------:R3:W-:Y:S01]  /*2070*/  STL [R1+0x28], R68 ;  /* 0x0000284401007387 */ /* 0x0007e20000100800 */
[----:B-1----:R-:W-:-:S03]  /*2080*/  IADD3 R67, P0, PT, R39, R10, RZ ;  /* 0x0000000a27437210 */ /* 0x002fc60007f1e0ff */
[----:B------:R-:W-:Y:S01]  /*2090*/  STL [R1+0x4c], R70 ;  /* 0x00004c4601007387 */ /* 0x000fe20000100800 */
[----:B------:R-:W-:Y:S01]  /*20a0*/  PRMT R69, RZ, 0x7610, R69 ;  /* 0x00007610ff457816 */ /* 0x000fe20000000045 */
[----:B0-----:R-:W-:Y:S01]  /*20b0*/  @P1 IMAD.MOV.U32 R32, RZ, RZ, R70 ;  /* 0x000000ffff201224 */ /* 0x001fe200078e0046 */
[-C--:B---3--:R-:W-:Y:S02]  /*20c0*/  LEA.HI.X.SX32 R68, R39, R6.reuse, 0x1, P0 ;  /* 0x0000000627447211 */ /* 0x088fe400000f0eff */
[----:B------:R-:W-:Y:S02]  /*20d0*/  PRMT R66, RZ, 0x7610, R66 ;  /* 0x00007610ff427816 */ /* 0x000fe40000000042 */
[----:B------:R-:W-:Y:S01]  /*20e0*/  PRMT R65, RZ, 0x7610, R65 ;  /* 0x00007610ff417816 */ /* 0x000fe20000000041 */
[----:B--2---:R0:W-:Y:S04]  /*20f0*/  STL [R1+0x358], R71 ;  /* 0x0003584701007387 */ /* 0x0041e80000100800 */
[----:B------:R-:W-:Y:S01]  /*2100*/  STL [R1+0x6c], R67 ;  /* 0x00006c4301007387 */ /* 0x000fe20000100800 */
[----:B0-----:R-:W-:-:S05]  /*2110*/  LEA.HI.X.SX32 R71, R40, R6, 0x1, P4 ;  /* 0x0000000628477211 */ /* 0x001fca00020f0eff */
[----:B------:R-:W-:Y:S01]  /*2120*/  @P1 IMAD.MOV.U32 R33, RZ, RZ, R71 ;  /* 0x000000ffff211224 */ /* 0x000fe200078e0047 */
[----:B------:R-:W-:Y:S01]  /*2130*/  STL [R1+0x48], R71 ;  /* 0x0000484701007387 */ /* 0x000fe20000100800 */
[----:B------:R-:W-:-:S03]  /*2140*/  PLOP3.LUT P4, PT, PT, PT, UP1, 0x80, 0x8 ;  /* 0x000000000008781c */ /* 0x000fc60003f8f018 */
[----:B------:R0:W-:Y:S04]  /*2150*/  STL [R1+0x35c], R62 ;  /* 0x00035c3e01007387 */ /* 0x0001e80000100800 */
[----:B------:R1:W2:Y:S01]  /*2160*/  @P1 LDG.E.U8 R69, desc[UR22][R32.64] ;  /* 0x0000001620451981 */ /* 0x0002a2000c1e1100 */
[----:B0-----:R-:W-:Y:S01]  /*2170*/  LOP3.LUT R62, R2, 0x1a, RZ, 0xfc, !PT ;  /* 0x0000001a023e7812 */ /* 0x001fe200078efcff */
[----:B-1----:R-:W-:Y:S02]  /*2180*/  @P5 IMAD.MOV.U32 R32, RZ, RZ, R67 ;  /* 0x000000ffff205224 */ /* 0x002fe400078e0043 */
[----:B------:R-:W-:Y:S01]  /*2190*/  @P5 IMAD.MOV.U32 R33, RZ, RZ, R68 ;  /* 0x000000ffff215224 */ /* 0x000fe200078e0044 */
[----:B------:R-:W-:-:S04]  /*21a0*/  ISETP.LT.AND P4, PT, R62, UR15, P4 ;  /* 0x0000000f3e007c0c */ /* 0x000fc8000a781270 */
[----:B------:R0:W3:Y:S02]  /*21b0*/  @P5 LDG.E.U8 R66, desc[UR22][R32.64] ;  /* 0x0000001620425981 */ /* 0x0000e4000c1e1100 */
[----:B0-----:R-:W-:-:S04]  /*21c0*/  IADD3 R32, P5, PT, R38, R10, RZ ;  /* 0x0000000a26207210 */ /* 0x001fc80007fbe0ff */
[----:B------:R-:W-:-:S05]  /*21d0*/  LEA.HI.X.SX32 R33, R38, R6, 0x1, P5 ;  /* 0x0000000626217211 */ /* 0x000fca00028f0eff */
[----:B------:R0:W4:Y:S01]  /*21e0*/  @P4 LDG.E.U8 R65, desc[UR22][R32.64] ;  /* 0x0000001620414981 */ /* 0x000122000c1e1100 */
[----:B------:R-:W-:Y:S02]  /*21f0*/  LOP3.LUT R67, R2, 0x22, RZ, 0xfc, !PT ;  /* 0x0000002202437812 */ /* 0x000fe400078efcff */
[----:B------:R-:W-:Y:S01]  /*2200*/  PLOP3.LUT P1, PT, PT, PT, UP1, 0x80, 0x8 ;  /* 0x000000000008781c */ /* 0x000fe20003f2f018 */
[----:B------:R-:W-:Y:S03]  /*2210*/  STL [R1+0x68], R68 ;  /* 0x0000684401007387 */ /* 0x000fe60000100800 */
[----:B------:R-:W-:Y:S02]  /*2220*/  ISETP.LT.AND P1, PT, R67, UR15, P1 ;  /* 0x0000000f43007c0c */ /* 0x000fe40008f21270 */
[C---:B------:R-:W-:Y:S02]  /*2230*/  IADD3 R67, P6, PT, R37.reuse, R10, RZ ;  /* 0x0000000a25437210 */ /* 0x040fe40007fde0ff */
[----:B------:R-:W-:Y:S01]  /*2240*/  PRMT R64, RZ, 0x7610, R64 ;  /* 0x00007610ff407816 */ /* 0x000fe20000000040 */
[----:B---3--:R-:W-:Y:S04]  /*2250*/  STL [R1+0x368], R66 ;  /* 0x0003684201007387 */ /* 0x008fe80000100800 */
[----:B------:R0:W-:Y:S04]  /*2260*/  STL [R1+0x8c], R32 ;  /* 0x00008c2001007387 */ /* 0x0001e80000100800 */
[----:B------:R1:W-:Y:S04]  /*2270*/  STL [R1+0x88], R33 ;  /* 0x0000882101007387 */ /* 0x0003e80000100800 */
[----:B------:R-:W-:Y:S01]  /*2280*/  STL [R1+0xac], R67 ;  /* 0x0000ac4301007387 */ /* 0x000fe20000100800 */
[----:B0-----:R-:W-:-:S03]  /*2290*/  LEA.HI.X.SX32 R32, R37, R6, 0x1, P6 ;  /* 0x0000000625207211 */ /* 0x001fc600030f0eff */
[----:B----4-:R0:W-:Y:S02]  /*22a0*/  STL [R1+0x2f4], R65 ;  /* 0x0002f44101007387 */ /* 0x0101e40000100800 */
[----:B-1----:R-:W-:Y:S02]  /*22b0*/  @P1 IMAD.MOV.U32 R33, RZ, RZ, R32 ;  /* 0x000000ffff211224 */ /* 0x002fe400078e0020 */
[----:B--2---:R-:W-:Y:S01]  /*22c0*/  STL [R1+0x2fc], R69 ;  /* 0x0002fc4501007387 */ /* 0x004fe20000100800 */
[----:B0-----:R-:W-:-:S05]  /*22d0*/  IADD3 R65, P4, PT, R36, R10, RZ ;  /* 0x0000000a24417210 */ /* 0x001fca0007f9e0ff */
[----:B------:R-:W-:Y:S04]  /*22e0*/  STL [R1+0x4cc], R65 ;  /* 0x0004cc4101007387 */ /* 0x000fe80000100800 */
[----:B------:R0:W-:Y:S02]  /*22f0*/  STL [R1+0xa8], R32 ;  /* 0x0000a82001007387 */ /* 0x0001e40000100800 */
[----:B0-----:R-:W-:-:S05]  /*2300*/  @P1 IMAD.MOV.U32 R32, RZ, RZ, R67 ;  /* 0x000000ffff201224 */ /* 0x001fca00078e0043 */
[----:B------:R0:W2:Y:S01]  /*2310*/  @P1 LDG.E.U8 R64, desc[UR22][R32.64] ;  /* 0x0000001620401981 */ /* 0x0000a2000c1e1100 */
[C---:B------:R-:W-:Y:S02]  /*2320*/  LOP3.LUT R66, R2.reuse, 0x2a, RZ, 0xfc, !PT ;  /* 0x0000002a02427812 */ /* 0x040fe400078efcff */
[----:B------:R-:W-:Y:S02]  /*2330*/  PLOP3.LUT P0, PT, PT, PT, UP1, 0x80, 0x8 ;  /* 0x000000000008781c */ /* 0x000fe40003f0f018 */
[----:B------:R-:W-:Y:S02]  /*2340*/  LOP3.LUT R62, R2, 0x32, RZ, 0xfc, !PT ;  /* 0x00000032023e7812 */ /* 0x000fe400078efcff */
[----:B------:R-:W-:Y:S02]  /*2350*/  ISETP.LT.AND P0, PT, R66, UR15, P0 ;  /* 0x0000000f42007c0c */ /* 0x000fe40008701270 */
[----:B------:R-:W-:Y:S02]  /*2360*/  PLOP3.LUT P5, PT, PT, PT, UP1, 0x80, 0x8 ;  /* 0x000000000008781c */ /* 0x000fe40003faf018 */
[----:B------:R-:W-:-:S02]  /*2370*/  LEA.HI.X.SX32 R66, R36, R6, 0x1, P4 ;  /* 0x0000000624427211 */ /* 0x000fc400020f0eff */
[----:B------:R-:W-:Y:S02]  /*2380*/  ISETP.LT.AND P5, PT, R62, UR15, P5 ;  /* 0x0000000f3e007c0c */ /* 0x000fe4000afa1270 */
[----:B------:R-:W-:Y:S02]  /*2390*/  IADD3 R62, P6, PT, R35, R10, RZ ;  /* 0x0000000a233e7210 */ /* 0x000fe40007fde0ff */
[----:B------:R-:W-:-:S03]  /*23a0*/  PRMT R60, RZ, 0x7610, R60 ;  /* 0x00007610ff3c7816 */ /* 0x000fc6000000003c */
[----:B------:R-:W-:Y:S01]  /*23b0*/  STL [R1+0x4ec], R62 ;  /* 0x0004ec3e01007387 */ /* 0x000fe20000100800 */
[----:B0-----:R-:W-:Y:S02]  /*23c0*/  @P0 IMAD.MOV.U32 R32, RZ, RZ, R65 ;  /* 0x000000ffff200224 */ /* 0x001fe400078e0041 */
[----:B------:R-:W-:Y:S01]  /*23d0*/  @P0 IMAD.MOV.U32 R33, RZ, RZ, R66 ;  /* 0x000000ffff210224 */ /* 0x000fe200078e0042 */
[----:B------:R-:W-:Y:S01]  /*23e0*/  STL [R1+0x4c8], R66 ;  /* 0x0004c84201007387 */ /* 0x000fe20000100800 */
[----:B------:R-:W-:-:S03]  /*23f0*/  PRMT R58, RZ, 0x7610, R58 ;  /* 0x00007610ff3a7816 */ /* 0x000fc6000000003a */
[----:B------:R0:W3:Y:S02]  /*2400*/  @P0 LDG.E.U8 R60, desc[UR22][R32.64] ;  /* 0x00000016203c0981 */ /* 0x0000e4000c1e1100 */
[----:B0-----:R-:W-:Y:S02]  /*2410*/  @P5 IMAD.MOV.U32 R32, RZ, RZ, R62 ;  /* 0x000000ffff205224 */ /* 0x001fe400078e003e */
[----:B--2---:R0:W-:Y:S02]  /*2420*/  STL [R1+0x338], R64 ;  /* 0x0003384001007387 */ /* 0x0041e40000100800 */
[----:B0-----:R-:W-:-:S05]  /*2430*/  LEA.HI.X.SX32 R64, R35, R6, 0x1, P6 ;  /* 0x0000000623407211 */ /* 0x001fca00030f0eff */
[----:B------:R-:W-:-:S05]  /*2440*/  @P5 IMAD.MOV.U32 R33, RZ, RZ, R64 ;  /* 0x000000ffff215224 */ /* 0x000fca00078e0040 */
[----:B------:R0:W2:Y:S01]  /*2450*/  @P5 LDG.E.U8 R58, desc[UR22][R32.64] ;  /* 0x00000016203a5981 */ /* 0x0000a2000c1e1100 */
[----:B------:R-:W-:Y:S02]  /*2460*/  PLOP3.LUT P1, PT, PT, PT, UP1, 0x80, 0x8 ;  /* 0x000000000008781c */ /* 0x000fe40003f2f018 */
[----:B------:R-:W-:Y:S01]  /*2470*/  PLOP3.LUT P0, PT, PT, PT, UP1, 0x80, 0x8 ;  /* 0x000000000008781c */ /* 0x000fe20003f0f018 */
[----:B---3--:R1:W-:Y:S04]  /*2480*/  STL [R1+0x334], R60 ;  /* 0x0003343c01007387 */ /* 0x0083e80000100800 */
[----:B------:R-:W-:Y:S01]  /*2490*/  STL [R1+0x4e8], R64 ;  /* 0x0004e84001007387 */ /* 0x000fe20000100800 */
[----:B-1----:R-:W-:-:S04]  /*24a0*/  LOP3.LUT R60, R2, 0x3a, RZ, 0xfc, !PT ;  /* 0x0000003a023c7812 */ /* 0x002fc800078efcff */
[----:B------:R-:W-:Y:S02]  /*24b0*/  ISETP.LT.AND P1, PT, R60, UR15, P1 ;  /* 0x0000000f3c007c0c */ /* 0x000fe40008f21270 */
[----:B0-----:R-:W-:Y:S02]  /*24c0*/  IADD3 R32, P4, PT, R34, R10, RZ ;  /* 0x0000000a22207210 */ /* 0x001fe40007f9e0ff */
[----:B------:R-:W-:Y:S02]  /*24d0*/  LOP3.LUT R60, R2, 0x4a, RZ, 0xfc, !PT ;  /* 0x0000004a023c7812 */ /* 0x000fe400078efcff */
[----:B------:R-:W-:Y:S02]  /*24e0*/  PLOP3.LUT P5, PT, PT, PT, UP1, 0x80, 0x8 ;  /* 0x000000000008781c */ /* 0x000fe40003faf018 */
[----:B------:R-:W-:Y:S02]  /*24f0*/  PRMT R63, RZ, 0x7610, R63 ;  /* 0x00007610ff3f7816 */ /* 0x000fe4000000003f */
[----:B------:R-:W-:-:S02]  /*2500*/  LEA.HI.X.SX32 R33, R34, R6, 0x1, P4 ;  /* 0x0000000622217211 */ /* 0x000fc400020f0eff */
[----:B------:R-:W-:Y:S02]  /*2510*/  ISETP.LT.AND P5, PT, R60, UR15, P5 ;  /* 0x0000000f3c007c0c */ /* 0x000fe4000afa1270 */
[----:B------:R-:W-:Y:S01]  /*2520*/  PRMT R54, RZ, 0x7610, R54 ;  /* 0x00007610ff367816 */ /* 0x000fe20000000036 */
[----:B------:R0:W3:Y:S04]  /*2530*/  @P1 LDG.E.U8 R63, desc[UR22][R32.64] ;  /* 0x00000016203f1981 */ /* 0x0000e8000c1e1100 */
[----:B--2---:R1:W-:Y:S02]  /*2540*/  STL [R1+0x364], R58 ;  /* 0x0003643a01007387 */ /* 0x0043e40000100800 */
[----:B-1----:R-:W-:-:S04]  /*2550*/  LOP3.LUT R58, R2, 0x42, RZ, 0xfc, !PT ;  /* 0x00000042023a7812 */ /* 0x002fc800078efcff */
[----:B------:R-:W-:Y:S02]  /*2560*/  ISETP.LT.AND P0, PT, R58, UR15, P0 ;  /* 0x0000000f3a007c0c */ /* 0x000fe40008701270 */
[C---:B------:R-:W-:Y:S01]  /*2570*/  IADD3 R58, P6, PT, R31.reuse, R10, RZ ;  /* 0x0000000a1f3a7210 */ /* 0x040fe20007fde0ff */
[----:B------:R0:W-:Y:S03]  /*2580*/  STL [R1+0x50c], R32 ;  /* 0x00050c2001007387 */ /* 0x0001e60000100800 */
[----:B------:R-:W-:Y:S01]  /*2590*/  LEA.HI.X.SX32 R60, R31, R6, 0x1, P6 ;  /* 0x000000061f3c7211 */ /* 0x000fe200030f0eff */
[----:B------:R-:W-:Y:S04]  /*25a0*/  STL [R1+0x52c], R58 ;  /* 0x00052c3a01007387 */ /* 0x000fe80000100800 */
[----:B------:R1:W-:Y:S02]  /*25b0*/  STL [R1+0x508], R33 ;  /* 0x0005082101007387 */ /* 0x0003e40000100800 */
[----:B0-----:R-:W-:-:S02]  /*25c0*/  @P0 IMAD.MOV.U32 R32, RZ, RZ, R58 ;  /* 0x000000ffff200224 */ /* 0x001fc400078e003a */
[----:B-1----:R-:W-:-:S05]  /*25d0*/  @P0 IMAD.MOV.U32 R33, RZ, RZ, R60 ;  /* 0x000000ffff210224 */ /* 0x002fca00078e003c */
[----:B------:R-:W2:Y:S01]  /*25e0*/  @P0 LDG.E.U8 R54, desc[UR22][R32.64] ;  /* 0x0000001620360981 */ /* 0x000ea2000c1e1100 */
[----:B------:R-:W-:-:S03]  /*25f0*/  IADD3 R31, P1, PT, R30, R10, RZ ;  /* 0x0000000a1e1f7210 */ /* 0x000fc60007f3e0ff */
[----:B------:R-:W-:Y:S01]  /*2600*/  STL [R1+0x528], R60 ;  /* 0x0005283c01007387 */ /* 0x000fe20000100800 */
[----:B------:R-:W-:-:S03]  /*2610*/  LEA.HI.X.SX32 R30, R30, R6, 0x1, P1 ;  /* 0x000000061e1e7211 */ /* 0x000fc600008f0eff */
[----:B------:R0:W-:Y:S01]  /*2620*/  STL [R1+0x54c], R31 ;  /* 0x00054c1f01007387 */ /* 0x0001e20000100800 */
[----:B------:R-:W-:Y:S02]  /*2630*/  LOP3.LUT R62, R2, 0x52, RZ, 0xfc, !PT ;  /* 0x00000052023e7812 */ /* 0x000fe400078efcff */
[----:B------:R-:W-:Y:S02]  /*2640*/  PLOP3.LUT P4, PT, PT, PT, UP1, 0x80, 0x8 ;  /* 0x000000000008781c */ /* 0x000fe40003f8f018 */
[----:B------:R-:W-:Y:S02]  /*2650*/  PLOP3.LUT P0, PT, PT, PT, UP1, 0x80, 0x8 ;  /* 0x000000000008781c */ /* 0x000fe40003f0f018 */
[----:B------:R-:W-:Y:S02]  /*2660*/  ISETP.LT.AND P4, PT, R62, UR15, P4 ;  /* 0x0000000f3e007c0c */ /* 0x000fe4000a781270 */
[----:B0-----:R-:W-:Y:S02]  /*2670*/  @P5 LOP3.LUT R31, R31, R30, RZ, 0x3c, !PT ;  /* 0x0000001e1f1f5212 */ /* 0x001fe400078e3cff */
[----:B------:R-:W-:-:S02]  /*2680*/  LOP3.LUT R60, R2, 0x5a, RZ, 0xfc, !PT ;  /* 0x0000005a023c7812 */ /* 0x000fc400078efcff */
[----:B------:R-:W-:Y:S02]  /*2690*/  PRMT R61, RZ, 0x7610, R61 ;  /* 0x00007610ff3d7816 */ /* 0x000fe4000000003d */
[----:B------:R-:W-:Y:S02]  /*26a0*/  ISETP.LT.AND P0, PT, R60, UR15, P0 ;  /* 0x0000000f3c007c0c */ /* 0x000fe40008701270 */
[----:B------:R-:W-:Y:S02]  /*26b0*/  PRMT R52, RZ, 0x7610, R52 ;  /* 0x00007610ff347816 */ /* 0x000fe40000000034 */
[----:B------:R-:W-:Y:S01]  /*26c0*/  PRMT R57, RZ, 0x7610, R57 ;  /* 0x00007610ff397816 */ /* 0x000fe20000000039 */
[----:B--2---:R0:W-:Y:S02]  /*26d0*/  STL [R1+0x370], R54 ;  /* 0x0003703601007387 */ /* 0x0041e40000100800 */
[----:B0-----:R-:W-:-:S05]  /*26e0*/  IADD3 R54, P6, PT, R29, R10, RZ ;  /* 0x0000000a1d367210 */ /* 0x001fca0007fde0ff */
[----:B------:R-:W-:Y:S04]  /*26f0*/  STL [R1+0x574], R54 ;  /* 0x0005743601007387 */ /* 0x000fe80000100800 */
[----:B------:R0:W-:Y:S01]  /*2700*/  STL [R1+0x548], R30 ;  /* 0x0005481e01007387 */ /* 0x0001e20000100800 */
[----:B------:R-:W-:Y:S02]  /*2710*/  LEA.HI.X.SX32 R58, R29, R6, 0x1, P6 ;  /* 0x000000061d3a7211 */ /* 0x000fe400030f0eff */
[----:B------:R-:W-:Y:S02]  /*2720*/  IADD3 R29, P1, PT, R28, R10, RZ ;  /* 0x0000000a1c1d7210 */ /* 0x000fe40007f3e0ff */
[----:B0-----:R-:W-:-:S04]  /*2730*/  @P5 LOP3.LUT R30, R31, R30, RZ, 0x3c, !PT ;  /* 0x0000001e1f1e5212 */ /* 0x001fc800078e3cff */
[----:B------:R-:W-:Y:S01]  /*2740*/  @P5 LOP3.LUT R31, R31, R30, RZ, 0x3c, !PT ;  /* 0x0000001e1f1f5212 */ /* 0x000fe200078e3cff */
[----:B------:R0:W-:Y:S04]  /*2750*/  STL [R1+0x568], R58 ;  /* 0x0005683a01007387 */ /* 0x0001e80000100800 */
[----:B------:R1:W2:Y:S04]  /*2760*/  @P5 LDG.E.U8 R61, desc[UR22][R30.64] ;  /* 0x000000161e3d5981 */ /* 0x0002a8000c1e1100 */
[----:B------:R4:W-:Y:S01]  /*2770*/  STL [R1+0x594], R29 ;  /* 0x0005941d01007387 */ /* 0x0009e20000100800 */
[----:B-1----:R-:W-:Y:S01]  /*2780*/  @P4 IMAD.MOV.U32 R31, RZ, RZ, R58 ;  /* 0x000000ffff1f4224 */ /* 0x002fe200078e003a */
[----:B0-----:R-:W-:Y:S01]  /*2790*/  LEA.HI.X.SX32 R58, R28, R6, 0x1, P1 ;  /* 0x000000061c3a7211 */ /* 0x001fe200008f0eff */
[----:B------:R-:W-:-:S02]  /*27a0*/  @P4 IMAD.MOV.U32 R30, RZ, RZ, R54 ;  /* 0x000000ffff1e4224 */ /* 0x000fc400078e0036 */
[----:B------:R-:W-:Y:S02]  /*27b0*/  @P0 IMAD.MOV.U32 R28, RZ, RZ, R29 ;  /* 0x000000ffff1c0224 */ /* 0x000fe400078e001d */
[----:B----4-:R-:W-:Y:S01]  /*27c0*/  @P0 IMAD.MOV.U32 R29, RZ, RZ, R58 ;  /* 0x000000ffff1d0224 */ /* 0x010fe200078e003a */
[----:B------:R-:W4:Y:S04]  /*27d0*/  @P4 LDG.E.U8 R52, desc[UR22][R30.64] ;  /* 0x000000161e344981 */ /* 0x000f28000c1e1100 */
[----:B------:R-:W2:Y:S01]  /*27e0*/  @P0 LDG.E.U8 R57, desc[UR22][R28.64] ;  /* 0x000000161c390981 */ /* 0x000ea2000c1e1100 */
[----:B------:R-:W-:Y:S02]  /*27f0*/  LOP3.LUT R60, R2, 0x62, RZ, 0xfc, !PT ;  /* 0x00000062023c7812 */ /* 0x000fe400078efcff */
[----:B------:R-:W-:-:S02]  /*2800*/  PLOP3.LUT P4, PT, PT, PT, UP1, 0x80, 0x8 ;  /* 0x000000000008781c */ /* 0x000fc40003f8f018 */
[----:B------:R-:W-:Y:S02]  /*2810*/  LOP3.LUT R54, R2, 0x6a, RZ, 0xfc, !PT ;  /* 0x0000006a02367812 */ /* 0x000fe400078efcff */
[----:B------:R-:W-:Y:S02]  /*2820*/  PLOP3.LUT P5, PT, PT, PT, UP1, 0x80, 0x8 ;  /* 0x000000000008781c */ /* 0x000fe40003faf018 */
[----:B------:R-:W-:Y:S01]  /*2830*/  ISETP.LT.AND P4, PT, R60, UR15, P4 ;  /* 0x0000000f3c007c0c */ /* 0x000fe2000a781270 */
[----:B---3--:R-:W-:Y:S01]  /*2840*/  STL [R1+0x2e8], R63 ;  /* 0x0002e83f01007387 */ /* 0x008fe20000100800 */
[----:B------:R-:W-:Y:S02]  /*2850*/  ISETP.LT.AND P0, PT, R54, UR15, P5 ;  /* 0x0000000f36007c0c */ /* 0x000fe4000af01270 */
[----:B------:R-:W-:Y:S02]  /*2860*/  IADD3 R60, P5, PT, R26, R10, RZ ;  /* 0x0000000a1a3c7210 */ /* 0x000fe40007fbe0ff */
[----:B------:R-:W-:-:S02]  /*2870*/  PLOP3.LUT P1, PT, PT, PT, UP1, 0x80, 0x8 ;  /* 0x000000000008781c */ /* 0x000fc40003f2f018 */
[----:B------:R-:W-:Y:S02]  /*2880*/  LEA.HI.X.SX32 R26, R26, R6, 0x1, P5 ;  /* 0x000000061a1a7211 */ /* 0x000fe400028f0eff */
[----:B------:R-:W-:Y:S02]  /*2890*/  PRMT R59, RZ, 0x7610, R59 ;  /* 0x00007610ff3b7816 */ /* 0x000fe4000000003b */
[----:B------:R-:W-:Y:S02]  /*28a0*/  PRMT R56, RZ, 0x7610, R56 ;  /* 0x00007610ff387816 */ /* 0x000fe40000000038 */
[----:B------:R-:W-:Y:S02]  /*28b0*/  PRMT R51, RZ, 0x7610, R51 ;  /* 0x00007610ff337816 */ /* 0x000fe40000000033 */
[----:B------:R-:W-:Y:S01]  /*28c0*/  PRMT R55, RZ, 0x7610, R55 ;  /* 0x00007610ff377816 */ /* 0x000fe20000000037 */
[----:B----4-:R0:W-:Y:S04]  /*28d0*/  STL [R1+0x360], R52 ;  /* 0x0003603401007387 */ /* 0x0101e80000100800 */
[----:B------:R-:W-:Y:S04]  /*28e0*/  STL [R1+0x590], R58 ;  /* 0x0005903a01007387 */ /* 0x000fe80000100800 */
[----:B--2---:R1:W-:Y:S01]  /*28f0*/  STL [R1+0x2a4], R57 ;  /* 0x0002a43901007387 */ /* 0x0043e20000100800 */
[----:B0-----:R-:W-:-:S03]  /*2900*/  LOP3.LUT R52, R2, 0x72, RZ, 0xfc, !PT ;  /* 0x0000007202347812 */ /* 0x001fc600078efcff */
[----:B------:R-:W-:Y:S01]  /*2910*/  STL [R1+0x5c4], R60 ;  /* 0x0005c43c01007387 */ /* 0x000fe20000100800 */
[----:B-1----:R-:W-:-:S03]  /*2920*/  IADD3 R57, P6, PT, R27, R10, RZ ;  /* 0x0000000a1b397210 */ /* 0x002fc60007fde0ff */
[----:B------:R-:W-:Y:S01]  /*2930*/  STL [R1+0x2bc], R61 ;  /* 0x0002bc3d01007387 */ /* 0x000fe20000100800 */
[----:B------:R-:W-:Y:S02]  /*2940*/  ISETP.LT.AND P1, PT, R52, UR15, P1 ;  /* 0x0000000f34007c0c */ /* 0x000fe40008f21270 */
[----:B------:R-:W-:Y:S01]  /*2950*/  LEA.HI.X.SX32 R58, R27, R6, 0x1, P6 ;  /* 0x000000061b3a7211 */ /* 0x000fe200030f0eff */
[----:B------:R-:W-:Y:S01]  /*2960*/  STL [R1+0x5e4], R57 ;  /* 0x0005e43901007387 */ /* 0x000fe20000100800 */
[----:B------:R-:W-:-:S03]  /*2970*/  @P4 IMAD.MOV.U32 R27, RZ, RZ, R26 ;  /* 0x000000ffff1b4224 */ /* 0x000fc600078e001a */
[----:B------:R0:W-:Y:S01]  /*2980*/  STL [R1+0x5c0], R26 ;  /* 0x0005c01a01007387 */ /* 0x0001e20000100800 */
[----:B------:R-:W-:Y:S01]  /*2990*/  IADD3 R52, P5, PT, R25, R10, RZ ;  /* 0x0000000a19347210 */ /* 0x000fe20007fbe0ff */
[----:B0-----:R-:W-:-:S03]  /*29a0*/  @P4 IMAD.MOV.U32 R26, RZ, RZ, R60 ;  /* 0x000000ffff1a4224 */ /* 0x001fc600078e003c */
[----:B------:R-:W-:Y:S02]  /*29b0*/  LEA.HI.X.SX32 R54, R25, R6, 0x1, P5 ;  /* 0x0000000619367211 */ /* 0x000fe400028f0eff */
[----:B------:R0:W2:Y:S02]  /*29c0*/  @P4 LDG.E.U8 R59, desc[UR22][R26.64] ;  /* 0x000000161a3b4981 */ /* 0x0000a4000c1e1100 */
[----:B0-----:R-:W-:Y:S02]  /*29d0*/  @P0 IMAD.MOV.U32 R26, RZ, RZ, R57 ;  /* 0x000000ffff1a0224 */ /* 0x001fe400078e0039 */
[----:B------:R-:W-:-:S05]  /*29e0*/  @P0 IMAD.MOV.U32 R27, RZ, RZ, R58 ;  /* 0x000000ffff1b0224 */ /* 0x000fca00078e003a */
[----:B------:R0:W3:Y:S01]  /*29f0*/  @P0 LDG.E.U8 R56, desc[UR22][R26.64] ;  /* 0x000000161a380981 */ /* 0x0000e2000c1e1100 */
[----:B------:R-:W-:Y:S01]  /*2a00*/  LOP3.LUT R25, R2, 0x7a, RZ, 0xfc, !PT ;  /* 0x0000007a02197812 */ /* 0x000fe200078efcff */
[----:B0-----:R-:W-:Y:S02]  /*2a10*/  @P1 IMAD.MOV.U32 R26, RZ, RZ, R52 ;  /* 0x000000ffff1a1224 */ /* 0x001fe400078e0034 */
[----:B------:R-:W-:Y:S01]  /*2a20*/  @P1 IMAD.MOV.U32 R27, RZ, RZ, R54 ;  /* 0x000000ffff1b1224 */ /* 0x000fe200078e0036 */
[----:B------:R-:W-:-:S04]  /*2a30*/  PLOP3.LUT P4, PT, PT, PT, UP1, 0x80, 0x8 ;  /* 0x000000000008781c */ /* 0x000fc80003f8f018 */
[----:B------:R0:W4:Y:S01]  /*2a40*/  @P1 LDG.E.U8 R51, desc[UR22][R26.64] ;  /* 0x000000161a331981 */ /* 0x000122000c1e1100 */
[----:B------:R-:W-:Y:S02]  /*2a50*/  ISETP.LT.AND P4, PT, R25, UR15, P4 ;  /* 0x0000000f19007c0c */ /* 0x000fe4000a781270 */
[----:B0-----:R-:W-:-:S04]  /*2a60*/  IADD3 R26, P5, PT, R17, R10, RZ ;  /* 0x0000000a111a7210 */ /* 0x001fc80007fbe0ff */
[----:B------:R-:W-:-:S07]  /*2a70*/  LEA.HI.X.SX32 R27, R17, R6, 0x1, P5 ;  /* 0x00000006111b7211 */ /* 0x000fce00028f0eff */
[----:B------:R0:W2:Y:S04]  /*2a80*/  @P4 LDG.E.U8 R55, desc[UR22][R26.64] ;  /* 0x000000161a374981 */ /* 0x0000a8000c1e1100 */
[----:B------:R1:W-:Y:S01]  /*2a90*/  STL [R1+0x5fc], R52 ;  /* 0x0005fc3401007387 */ /* 0x0003e20000100800 */
[----:B------:R-:W-:-:S03]  /*2aa0*/  PLOP3.LUT P0, PT, PT, PT, UP1, 0x80, 0x8 ;  /* 0x000000000008781c */ /* 0x000fc60003f0f018 */
[----:B------:R-:W-:Y:S04]  /*2ab0*/  STL [R1+0x5e0], R58 ;  /* 0x0005e03a01007387 */ /* 0x000fe80000100800 */
[----:B------:R0:W-:Y:S01]  /*2ac0*/  STL [R1+0x5f8], R54 ;  /* 0x0005f83601007387 */ /* 0x0001e20000100800 */
[----:B------:R-:W-:Y:S02]  /*2ad0*/  PLOP3.LUT P1, PT, PT, PT, UP1, 0x80, 0x8 ;  /* 0x000000000008781c */ /* 0x000fe40003f2f018 */
[----:B-1----:R-:W-:Y:S02]  /*2ae0*/  LOP3.LUT R52, R2, 0xc, RZ, 0xfc, !PT ;  /* 0x0000000c02347812 */ /* 0x002fe400078efcff */
[----:B------:R-:W-:Y:S02]  /*2af0*/  PLOP3.LUT P5, PT, PT, PT, UP1, 0x80, 0x8 ;  /* 0x000000000008781c */ /* 0x000fe40003faf018 */
[----:B------:R-:W-:-:S02]  /*2b00*/  ISETP.LT.AND P1, PT, R52, UR15, P1 ;  /* 0x0000000f34007c0c */ /* 0x000fc40008f21270 */
[----:B0-----:R-:W-:-:S04]  /*2b10*/  LOP3.LUT R54, R2, 0x14, RZ, 0xfc, !PT ;  /* 0x0000001402367812 */ /* 0x001fc800078efcff */
[----:B------:R-:W-:Y:S02]  /*2b20*/  ISETP.LT.AND P5, PT, R54, UR15, P5 ;  /* 0x0000000f36007c0c */ /* 0x000fe4000afa1270 */
[----:B------:R-:W-:Y:S02]  /*2b30*/  IADD3 R54, P4, PT, R20, R10, RZ ;  /* 0x0000000a14367210 */ /* 0x000fe40007f9e0ff */
[----:B------:R-:W-:Y:S02]  /*2b40*/  PRMT R37, RZ, 0x7610, R37 ;  /* 0x00007610ff257816 */ /* 0x000fe40000000025 */
[----:B------:R-:W-:Y:S02]  /*2b50*/  PRMT R53, RZ, 0x7610, R53 ;  /* 0x00007610ff357816 */ /* 0x000fe40000000035 */
[----:B------:R-:W-:Y:S01]  /*2b60*/  PRMT R40, RZ, 0x7610, R40 ;  /* 0x00007610ff287816 */ /* 0x000fe20000000028 */
[----:B----4-:R0:W-:Y:S02]  /*2b70*/  STL [R1+0x36c], R51 ;  /* 0x00036c3301007387 */ /* 0x0101e40000100800 */
[----:B0-----:R-:W-:-:S04]  /*2b80*/  LOP3.LUT R51, R2, 0x4, RZ, 0xfc, !PT ;  /* 0x0000000402337812 */ /* 0x001fc800078efcff */
[----:B------:R-:W-:Y:S02]  /*2b90*/  ISETP.LT.AND P0, PT, R51, UR15, P0 ;  /* 0x0000000f33007c0c */ /* 0x000fe40008701270 */
[C---:B------:R-:W-:Y:S01]  /*2ba0*/  IADD3 R51, P6, PT, R23.reuse, R10, RZ ;  /* 0x0000000a17337210 */ /* 0x040fe20007fde0ff */
[----:B------:R0:W-:Y:S03]  /*2bb0*/  STL [R1+0x614], R26 ;  /* 0x0006141a01007387 */ /* 0x0001e60000100800 */
[----:B------:R-:W-:Y:S01]  /*2bc0*/  LEA.HI.X.SX32 R52, R23, R6, 0x1, P6 ;  /* 0x0000000617347211 */ /* 0x000fe200030f0eff */
[----:B------:R-:W-:Y:S04]  /*2bd0*/  STL [R1+0x34], R51 ;  /* 0x0000343301007387 */ /* 0x000fe80000100800 */
[----:B------:R1:W-:Y:S02]  /*2be0*/  STL [R1+0x610], R27 ;  /* 0x0006101b01007387 */ /* 0x0003e40000100800 */
[----:B0-----:R-:W-:-:S02]  /*2bf0*/  @P0 IMAD.MOV.U32 R26, RZ, RZ, R51 ;  /* 0x000000ffff1a0224 */ /* 0x001fc400078e0033 */
[----:B--2---:R-:W-:Y:S04]  /*2c00*/  STL [R1+0x33c], R59 ;  /* 0x00033c3b01007387 */ /* 0x004fe80000100800 */
[----:B---3--:R-:W-:Y:S01]  /*2c10*/  STL [R1+0x32c], R56 ;  /* 0x00032c3801007387 */ /* 0x008fe20000100800 */
[----:B-1----:R-:W-:-:S03]  /*2c20*/  @P0 IMAD.MOV.U32 R27, RZ, RZ, R52 ;  /* 0x000000ffff1b0224 */ /* 0x002fc600078e0034 */
[----:B------:R-:W-:Y:S04]  /*2c30*/  STL [R1+0x30], R52 ;  /* 0x0000303401007387 */ /* 0x000fe80000100800 */
[----:B------:R-:W-:Y:S04]  /*2c40*/  STL [R1+0x54], R54 ;  /* 0x0000543601007387 */ /* 0x000fe80000100800 */
[----:B------:R0:W-:Y:S04]  /*2c50*/  STL [R1+0x220], R55 ;  /* 0x0002203701007387 */ /* 0x0001e80000100800 */
[----:B------:R1:W2:Y:S01]  /*2c60*/  @P0 LDG.E.U8 R37, desc[UR22][R26.64] ;  /* 0x000000161a250981 */ /* 0x0002a2000c1e1100 */
[----:B------:R-:W-:-:S02]  /*2c70*/  IADD3 R51, P0, PT, R19, R10, RZ ;  /* 0x0000000a13337210 */ /* 0x000fc40007f1e0ff */
[-C--:B0-----:R-:W-:Y:S02]  /*2c80*/  LEA.HI.X.SX32 R55, R20, R6.reuse, 0x1, P4 ;  /* 0x0000000614377211 */ /* 0x081fe400020f0eff */
[----:B------:R-:W-:Y:S01]  /*2c90*/  LEA.HI.X.SX32 R52, R19, R6, 0x1, P0 ;  /* 0x0000000613347211 */ /* 0x000fe200000f0eff */
[----:B-1----:R-:W-:Y:S02]  /*2ca0*/  @P1 IMAD.MOV.U32 R26, RZ, RZ, R54 ;  /* 0x000000ffff1a1224 */ /* 0x002fe400078e0036 */
[----:B------:R-:W-:-:S05]  /*2cb0*/  @P1 IMAD.MOV.U32 R27, RZ, RZ, R55 ;  /* 0x000000ffff1b1224 */ /* 0x000fca00078e0037 */
[----:B------:R0:W3:Y:S02]  /*2cc0*/  @P1 LDG.E.U8 R53, desc[UR22][R26.64] ;  /* 0x000000161a351981 */ /* 0x0000e4000c1e1100 */
[----:B0-----:R-:W-:Y:S02]  /*2cd0*/  @P5 IMAD.MOV.U32 R26, RZ, RZ, R51 ;  /* 0x000000ffff1a5224 */ /* 0x001fe400078e0033 */
[----:B------:R-:W-:-:S05]  /*2ce0*/  @P5 IMAD.MOV.U32 R27, RZ, RZ, R52 ;  /* 0x000000ffff1b5224 */ /* 0x000fca00078e0034 */
[----:B------:R-:W4:Y:S01]  /*2cf0*/  @P5 LDG.E.U8 R40, desc[UR22][R26.64] ;  /* 0x000000161a285981 */ /* 0x000f22000c1e1100 */
[----:B------:R-:W-:-:S03]  /*2d00*/  PLOP3.LUT P4, PT, PT, PT, UP1, 0x80, 0x8 ;  /* 0x000000000008781c */ /* 0x000fc60003f8f018 */
[----:B------:R-:W-:Y:S04]  /*2d10*/  STL [R1+0x74], R51 ;  /* 0x0000743301007387 */ /* 0x000fe80000100800 */
[----:B------:R-:W-:Y:S01]  /*2d20*/  STL [R1+0x50], R55 ;  /* 0x0000503701007387 */ /* 0x000fe20000100800 */
[----:B------:R-:W-:Y:S02]  /*2d30*/  IADD3 R19, P5, PT, R18, R10, RZ ;  /* 0x0000000a12137210 */ /* 0x000fe40007fbe0ff */
[----:B------:R-:W-:Y:S01]  /*2d40*/  PRMT R39, RZ, 0x7610, R39 ;  /* 0x00007610ff277816 */ /* 0x000fe20000000027 */
[----:B--2---:R0:W-:Y:S02]  /*2d50*/  STL [R1+0x324], R37 ;  /* 0x0003242501007387 */ /* 0x0041e40000100800 */
[----:B0-----:R-:W-:-:S04]  /*2d60*/  LOP3.LUT R37, R2, 0x1c, RZ, 0xfc, !PT ;  /* 0x0000001c02257812 */ /* 0x001fc800078efcff */
[----:B------:R-:W-:Y:S01]  /*2d70*/  ISETP.LT.AND P4, PT, R37, UR15, P4 ;  /* 0x0000000f25007c0c */ /* 0x000fe2000a781270 */
[----:B------:R-:W-:Y:S04]  /*2d80*/  STL [R1+0x70], R52 ;  /* 0x0000703401007387 */ /* 0x000fe80000100800 */
[----:B------:R-:W-:Y:S04]  /*2d90*/  STL [R1+0x94], R19 ;  /* 0x0000941301007387 */ /* 0x000fe80000100800 */
[----:B----4-:R0:W-:Y:S02]  /*2da0*/  STL [R1+0x264], R40 ;  /* 0x0002642801007387 */ /* 0x0101e40000100800 */
[----:B0-----:R-:W-:-:S02]  /*2db0*/  LEA.HI.X.SX32 R40, R18, R6, 0x1, P5 ;  /* 0x0000000612287211 */ /* 0x001fc400028f0eff */
[----:B------:R-:W-:-:S03]  /*2dc0*/  @P4 IMAD.MOV.U32 R18, RZ, RZ, R19 ;  /* 0x000000ffff124224 */ /* 0x000fc600078e0013 */
[----:B------:R-:W-:-:S05]  /*2dd0*/  @P4 IMAD.MOV.U32 R19, RZ, RZ, R40 ;  /* 0x000000ffff134224 */ /* 0x000fca00078e0028 */
[----:B------:R-:W2:Y:S01]  /*2de0*/  @P4 LDG.E.U8 R39, desc[UR22][R18.64] ;  /* 0x0000001612274981 */ /* 0x000ea2000c1e1100 */
[C---:B------:R-:W-:Y:S02]  /*2df0*/  LOP3.LUT R52, R2.reuse, 0x24, RZ, 0xfc, !PT ;  /* 0x0000002402347812 */ /* 0x040fe400078efcff */
[----:B------:R-:W-:Y:S02]  /*2e00*/  LOP3.LUT R51, R2, 0x2c, RZ, 0xfc, !PT ;  /* 0x0000002c02337812 */ /* 0x000fe400078efcff */
[----:B------:R-:W-:Y:S02]  /*2e10*/  PLOP3.LUT P1, PT, PT, PT, UP1, 0x80, 0x8 ;  /* 0x000000000008781c */ /* 0x000fe40003f2f018 */
[----:B------:R-:W-:Y:S02]  /*2e20*/  PLOP3.LUT P0, PT, PT, PT, UP1, 0x80, 0x8 ;  /* 0x000000000008781c */ /* 0x000fe40003f0f018 */
[----:B------:R-:W-:Y:S02]  /*2e30*/  ISETP.LT.AND P1, PT, R52, UR15, P1 ;  /* 0x0000000f34007c0c */ /* 0x000fe40008f21270 */
[----:B------:R-:W-:-:S02]  /*2e40*/  ISETP.LT.AND P0, PT, R51, UR15, P0 ;  /* 0x0000000f33007c0c */ /* 0x000fc40008701270 */
[C---:B------:R-:W-:Y:S01]  /*2e50*/  IADD3 R51, P6, PT, R15.reuse, R10, RZ ;  /* 0x0000000a0f337210 */ /* 0x040fe20007fde0ff */
[----:B------:R-:W-:Y:S04]  /*2e60*/  STL [R1+0x90], R40 ;  /* 0x0000902801007387 */ /* 0x000fe80000100800 */
[----:B------:R-:W-:Y:S01]  /*2e70*/  STL [R1+0xb4], R51 ;  /* 0x0000b43301007387 */ /* 0x000fe20000100800 */
[----:B------:R-:W-:Y:S02]  /*2e80*/  PRMT R50, RZ, 0x7610, R50 ;  /* 0x00007610ff327816 */ /* 0x000fe40000000032 */
[----:B------:R-:W-:Y:S02]  /*2e90*/  LEA.HI.X.SX32 R15, R15, R6, 0x1, P6 ;  /* 0x000000060f0f7211 */ /* 0x000fe400030f0eff */
[----:B------:R-:W-:-:S02]  /*2ea0*/  LOP3.LUT R37, R2, 0x34, RZ, 0xfc, !PT ;  /* 0x0000003402257812 */ /* 0x000fc400078efcff */
[----:B------:R-:W-:Y:S02]  /*2eb0*/  PLOP3.LUT P5, PT, PT, PT, UP1, 0x80, 0x8 ;  /* 0x000000000008781c */ /* 0x000fe40003faf018 */
[----:B------:R-:W-:Y:S02]  /*2ec0*/  PRMT R34, RZ, 0x7610, R34 ;  /* 0x00007610ff227816 */ /* 0x000fe40000000022 */
[----:B------:R-:W-:Y:S02]  /*2ed0*/  ISETP.LT.AND P5, PT, R37, UR15, P5 ;  /* 0x0000000f25007c0c */ /* 0x000fe4000afa1270 */
[----:B------:R-:W-:-:S04]  /*2ee0*/  IADD3 R37, P6, PT, R13, R10, RZ ;  /* 0x0000000a0d257210 */ /* 0x000fc80007fde0ff */
[----:B------:R-:W-:Y:S02]  /*2ef0*/  LEA.HI.X.SX32 R13, R13, R6, 0x1, P6 ;  /* 0x000000060d0d7211 */ /* 0x000fe400030f0eff */
[----:B------:R-:W-:Y:S01]  /*2f00*/  PRMT R35, RZ, 0x7610, R35 ;  /* 0x00007610ff237816 */ /* 0x000fe20000000023 */
[----:B--2---:R0:W-:Y:S02]  /*2f10*/  STL [R1+0x2f0], R39 ;  /* 0x0002f02701007387 */ /* 0x0041e40000100800 */
[----:B0-----:R-:W-:-:S04]  /*2f20*/  IADD3 R39, P4, PT, R14, R10, RZ ;  /* 0x0000000a0e277210 */ /* 0x001fc80007f9e0ff */
[----:B------:R-:W-:Y:S01]  /*2f30*/  LEA.HI.X.SX32 R40, R14, R6, 0x1, P4 ;  /* 0x000000060e287211 */ /* 0x000fe200020f0eff */
[----:B------:R-:W-:Y:S01]  /*2f40*/  @P1 IMAD.MOV.U32 R14, RZ, RZ, R51 ;  /* 0x000000ffff0e1224 */ /* 0x000fe200078e0033 */
[----:B---3--:R-:W-:Y:S04]  /*2f50*/  STL [R1+0x2f8], R53 ;  /* 0x0002f83501007387 */ /* 0x008fe80000100800 */
[----:B------:R-:W-:Y:S04]  /*2f60*/  STL [R1+0x4d4], R39 ;  /* 0x0004d42701007387 */ /* 0x000fe80000100800 */
[----:B------:R0:W-:Y:S04]  /*2f70*/  STL [R1+0xb0], R15 ;  /* 0x0000b00f01007387 */ /* 0x0001e80000100800 */
[----:B------:R1:W2:Y:S02]  /*2f80*/  @P1 LDG.E.U8 R50, desc[UR22][R14.64] ;  /* 0x000000160e321981 */ /* 0x0002a4000c1e1100 */
[----:B-1----:R-:W-:-:S02]  /*2f90*/  @P0 IMAD.MOV.U32 R14, RZ, RZ, R39 ;  /* 0x000000ffff0e0224 */ /* 0x002fc400078e0027 */
[----:B0-----:R-:W-:-:S05]  /*2fa0*/  @P0 IMAD.MOV.U32 R15, RZ, RZ, R40 ;  /* 0x000000ffff0f0224 */ /* 0x001fca00078e0028 */
[----:B------:R0:W3:Y:S02]  /*2fb0*/  @P0 LDG.E.U8 R34, desc[UR22][R14.64] ;  /* 0x000000160e220981 */ /* 0x0000e4000c1e1100 */
[----:B0-----:R-:W-:Y:S02]  /*2fc0*/  @P5 IMAD.MOV.U32 R14, RZ, RZ, R37 ;  /* 0x000000ffff0e5224 */ /* 0x001fe400078e0025 */
[----:B------:R-:W-:-:S05]  /*2fd0*/  @P5 IMAD.MOV.U32 R15, RZ, RZ, R13 ;  /* 0x000000ffff0f5224 */ /* 0x000fca00078e000d */
[----:B------:R-:W4:Y:S01]  /*2fe0*/  @P5 LDG.E.U8 R35, desc[UR22][R14.64] ;  /* 0x000000160e235981 */ /* 0x000f22000c1e1100 */
[----:B------:R-:W-:-:S03]  /*2ff0*/  PLOP3.LUT P1, PT, PT, PT, UP1, 0x80, 0x8 ;  /* 0x000000000008781c */ /* 0x000fc60003f2f018 */
[----:B------:R-:W-:Y:S04]  /*3000*/  STL [R1+0x4f4], R37 ;  /* 0x0004f42501007387 */ /* 0x000fe80000100800 */
[----:B------:R-:W-:Y:S01]  /*3010*/  STL [R1+0x4d0], R40 ;  /* 0x0004d02801007387 */ /* 0x000fe20000100800 */
[----:B------:R-:W-:Y:S02]  /*3020*/  PLOP3.LUT P0, PT, PT, PT, UP1, 0x80, 0x8 ;  /* 0x000000000008781c */ /* 0x000fe40003f0f018 */
[----:B------:R-:W-:Y:S02]  /*3030*/  PLOP3.LUT P5, PT, PT, PT, UP1, 0x80, 0x8 ;  /* 0x000000000008781c */ /* 0x000fe40003faf018 */
[----:B------:R-:W-:Y:S02]  /*3040*/  PRMT R38, RZ, 0x7610, R38 ;  /* 0x00007610ff267816 */ /* 0x000fe40000000026 */
[----:B------:R-:W-:Y:S01]  /*3050*/  PRMT R30, RZ, 0x7610, R30 ;  /* 0x00007610ff1e7816 */ /* 0x000fe2000000001e */
[----:B---3--:R0:W-:Y:S04]  /*3060*/  STL [R1+0x330], R34 ;  /* 0x0003302201007387 */ /* 0x0081e80000100800 */
[----:B------:R1:W-:Y:S01]  /*3070*/  STL [R1+0x4f0], R13 ;  /* 0x0004f00d01007387 */ /* 0x0003e20000100800 */
[----:B0-----:R-:W-:-:S02]  /*3080*/  LOP3.LUT R34, R2, 0x3c, RZ, 0xfc, !PT ;  /* 0x0000003c02227812 */ /* 0x001fc400078efcff */
[----:B-1----:R-:W-:Y:S02]  /*3090*/  LOP3.LUT R13, R2, 0x44, RZ, 0xfc, !PT ;  /* 0x00000044020d7812 */ /* 0x002fe400078efcff */
[----:B------:R-:W-:Y:S02]  /*30a0*/  ISETP.LT.AND P1, PT, R34, UR15, P1 ;  /* 0x0000000f22007c0c */ /* 0x000fe40008f21270 */
[----:B------:R-:W-:Y:S02]  /*30b0*/  ISETP.LT.AND P0, PT, R13, UR15, P0 ;  /* 0x0000000f0d007c0c */ /* 0x000fe40008701270 */
[CC--:B------:R-:W-:Y:S01]  /*30c0*/  IADD3 R13, P4, PT, R12.reuse, R10.reuse, RZ ;  /* 0x0000000a0c0d7210 */ /* 0x0c0fe20007f9e0ff */
[----:B----4-:R0:W-:Y:S01]  /*30d0*/  STL [R1+0x224], R35 ;  /* 0x0002242301007387 */ /* 0x0101e20000100800 */
[----:B------:R-:W-:Y:S02]  /*30e0*/  IADD3 R34, P6, PT, R11, R10, RZ ;  /* 0x0000000a0b227210 */ /* 0x000fe40007fde0ff */
[----:B------:R-:W-:Y:S01]  /*30f0*/  LEA.HI.X.SX32 R39, R12, R6, 0x1, P4 ;  /* 0x000000060c277211 */ /* 0x000fe200020f0eff */
[----:B------:R1:W-:Y:S01]  /*3100*/  STL [R1+0x514], R13 ;  /* 0x0005140d01007387 */ /* 0x0003e20000100800 */
[----:B0-----:R-:W-:-:S03]  /*3110*/  LOP3.LUT R35, R2, 0x4c, RZ, 0xfc, !PT ;  /* 0x0000004c02237812 */ /* 0x001fc600078efcff */
[----:B------:R-:W-:Y:S01]  /*3120*/  @P1 IMAD.MOV.U32 R12, RZ, RZ, R13 ;  /* 0x000000ffff0c1224 */ /* 0x000fe200078e000d */
[----:B------:R-:W-:Y:S01]  /*3130*/  ISETP.LT.AND P5, PT, R35, UR15, P5 ;  /* 0x0000000f23007c0c */ /* 0x000fe2000afa1270 */
[----:B-1----:R-:W-:Y:S01]  /*3140*/  @P1 IMAD.MOV.U32 R13, RZ, RZ, R39 ;  /* 0x000000ffff0d1224 */ /* 0x002fe200078e0027 */
[----:B------:R-:W-:-:S04]  /*3150*/  LEA.HI.X.SX32 R35, R11, R6, 0x1, P6 ;  /* 0x000000060b237211 */ /* 0x000fc800030f0eff */
[----:B------:R0:W3:Y:S02]  /*3160*/  @P1 LDG.E.U8 R38, desc[UR22][R12.64] ;  /* 0x000000160c261981 */ /* 0x0000e4000c1e1100 */
[----:B0-----:R-:W-:Y:S02]  /*3170*/  @P0 IMAD.MOV.U32 R12, RZ, RZ, R34 ;  /* 0x000000ffff0c0224 */ /* 0x001fe400078e0022 */
[----:B------:R-:W-:-:S05]  /*3180*/  @P0 IMAD.MOV.U32 R13, RZ, RZ, R35 ;  /* 0x000000ffff0d0224 */ /* 0x000fca00078e0023 */
[----:B------:R-:W4:Y:S01]  /*3190*/  @P0 LDG.E.U8 R30, desc[UR22][R12.64] ;  /* 0x000000160c1e0981 */ /* 0x000f22000c1e1100 */
[----:B------:R-:W-:Y:S02]  /*31a0*/  LOP3.LUT R37, R2, 0x54, RZ, 0xfc, !PT ;  /* 0x0000005402257812 */ /* 0x000fe400078efcff */
[----:B------:R-:W-:Y:S01]  /*31b0*/  PLOP3.LUT P4, PT, PT, PT, UP1, 0x80, 0x8 ;  /* 0x000000000008781c */ /* 0x000fe20003f8f018 */
[----:B------:R0:W-:Y:S03]  /*31c0*/  STL [R1+0x534], R34 ;  /* 0x0005342201007387 */ /* 0x0001e60000100800 */
[----:B------:R-:W-:Y:S02]  /*31d0*/  ISETP.LT.AND P4, PT, R37, UR15, P4 ;  /* 0x0000000f25007c0c */ /* 0x000fe4000a781270 */
[C---:B------:R-:W-:Y:S01]  /*31e0*/  IADD3 R37, P1, PT, R8.reuse, R10, RZ ;  /* 0x0000000a08257210 */ /* 0x040fe20007f3e0ff */
[----:B--2---:R-:W-:Y:S03]  /*31f0*/  STL [R1+0x1e4], R50 ;  /* 0x0001e43201007387 */ /* 0x004fe60000100800 */
[----:B------:R-:W-:-:S02]  /*3200*/  LEA.HI.X.SX32 R8, R8, R6, 0x1, P1 ;  /* 0x0000000608087211 */ /* 0x000fc400008f0eff */
[----:B0-----:R-:W-:Y:S01]  /*3210*/  IADD3 R34, P0, PT, R9, R10, RZ ;  /* 0x0000000a09227210 */ /* 0x001fe20007f1e0ff */
[----:B------:R-:W-:Y:S01]  /*3220*/  STL [R1+0x510], R39 ;  /* 0x0005102701007387 */ /* 0x000fe20000100800 */
[----:B------:R-:W-:-:S03]  /*3230*/  PRMT R36, RZ, 0x7610, R36 ;  /* 0x00007610ff247816 */ /* 0x000fc60000000024 */
[----:B------:R0:W-:Y:S04]  /*3240*/  STL [R1+0x530], R35 ;  /* 0x0005302301007387 */ /* 0x0001e80000100800 */
[----:B------:R-:W-:Y:S04]  /*3250*/  STL [R1+0x554], R37 ;  /* 0x0005542501007387 */ /* 0x000fe80000100800 */
[----:B------:R-:W-:Y:S01]  /*3260*/  STL [R1+0x57c], R34 ;  /* 0x00057c2201007387 */ /* 0x000fe20000100800 */
[----:B0-----:R-:W-:Y:S01]  /*3270*/  LEA.HI.X.SX32 R35, R9, R6, 0x1, P0 ;  /* 0x0000000609237211 */ /* 0x001fe200000f0eff */
[----:B------:R-:W-:-:S02]  /*3280*/  @P5 IMAD.MOV.U32 R9, RZ, RZ, R8 ;  /* 0x000000ffff095224 */ /* 0x000fc400078e0008 */
[----:B------:R0:W-:Y:S01]  /*3290*/  STL [R1+0x550], R8 ;  /* 0x0005500801007387 */ /* 0x0001e20000100800 */
[----:B------:R-:W-:Y:S01]  /*32a0*/  PRMT R33, RZ, 0x7610, R33 ;  /* 0x00007610ff217816 */ /* 0x000fe20000000021 */
[----:B0-----:R-:W-:Y:S01]  /*32b0*/  @P5 IMAD.MOV.U32 R8, RZ, RZ, R37 ;  /* 0x000000ffff085224 */ /* 0x001fe200078e0025 */
[----:B------:R-:W-:-:S04]  /*32c0*/  PLOP3.LUT P0, PT, PT, PT, UP1, 0x80, 0x8 ;  /* 0x000000000008781c */ /* 0x000fc80003f0f018 */
[----:B------:R0:W2:Y:S02]  /*32d0*/  @P5 LDG.E.U8 R36, desc[UR22][R8.64] ;  /* 0x0000001608245981 */ /* 0x0000a4000c1e1100 */
[----:B0-----:R-:W-:Y:S02]  /*32e0*/  @P4 IMAD.MOV.U32 R8, RZ, RZ, R34 ;  /* 0x000000ffff084224 */ /* 0x001fe400078e0022 */
[----:B------:R-:W-:-:S05]  /*32f0*/  @P4 IMAD.MOV.U32 R9, RZ, RZ, R35 ;  /* 0x000000ffff094224 */ /* 0x000fca00078e0023 */
[----:B------:R0:W2:Y:S01]  /*3300*/  @P4 LDG.E.U8 R33, desc[UR22][R8.64] ;  /* 0x0000001608214981 */ /* 0x0000a2000c1e1100 */
[----:B------:R-:W-:Y:S02]  /*3310*/  PRMT R32, RZ, 0x7610, R32 ;  /* 0x00007610ff207816 */ /* 0x000fe40000000020 */
[----:B0-----:R-:W-:-:S04]  /*3320*/  IADD3 R8, P5, PT, R21, R10, RZ ;  /* 0x0000000a15087210 */ /* 0x001fc80007fbe0ff */
[----:B------:R-:W-:Y:S01]  /*3330*/  LEA.HI.X.SX32 R9, R21, R6, 0x1, P5 ;  /* 0x0000000615097211 */ /* 0x000fe200028f0eff */
[----:B----4-:R0:W-:Y:S02]  /*3340*/  STL [R1+0x2e0], R30 ;  /* 0x0002e01e01007387 */ /* 0x0101e40000100800 */
[----:B0-----:R-:W-:-:S04]  /*3350*/  LOP3.LUT R30, R2, 0x5c, RZ, 0xfc, !PT ;  /* 0x0000005c021e7812 */ /* 0x001fc800078efcff */
[----:B------:R-:W-:-:S13]  /*3360*/  ISETP.LT.AND P4, PT, R30, UR15, P0 ;  /* 0x0000000f1e007c0c */ /* 0x000fda0008781270 */
[----:B------:R0:W4:Y:S01]  /*3370*/  @P4 LDG.E.U8 R32, desc[UR22][R8.64] ;  /* 0x0000001608204981 */ /* 0x000122000c1e1100 */
[----:B------:R-:W-:Y:S02]  /*3380*/  LOP3.LUT R34, R2, 0x64, RZ, 0xfc, !PT ;  /* 0x0000006402227812 */ /* 0x000fe400078efcff */
[----:B------:R-:W-:Y:S01]  /*3390*/  PLOP3.LUT P1, PT, PT, PT, UP1, 0x80, 0x8 ;  /* 0x000000000008781c */ /* 0x000fe20003f2f018 */
[----:B------:R-:W-:Y:S03]  /*33a0*/  STL [R1+0x578], R35 ;  /* 0x0005782301007387 */ /* 0x000fe60000100800 */
[----:B------:R-:W-:Y:S02]  /*33b0*/  ISETP.LT.AND P1, PT, R34, UR15, P1 ;  /* 0x0000000f22007c0c */ /* 0x000fe40008f21270 */
[C---:B------:R-:W-:Y:S02]  /*33c0*/  IADD3 R34, P6, PT, R22.reuse, R10, RZ ;  /* 0x0000000a16227210 */ /* 0x040fe40007fde0ff */
[----:B------:R-:W-:Y:S01]  /*33d0*/  PRMT R31, RZ, 0x7610, R31 ;  /* 0x00007610ff1f7816 */ /* 0x000fe2000000001f */
[----:B--2---:R-:W-:Y:S04]  /*33e0*/  STL [R1+0x260], R33 ;  /* 0x0002602101007387 */ /* 0x004fe80000100800 */
[----:B---3--:R-:W-:Y:S04]  /*33f0*/  STL [R1+0x2e4], R38 ;  /* 0x0002e42601007387 */ /* 0x008fe80000100800 */
[----:B------:R0:W-:Y:S04]  /*3400*/  STL [R1+0x59c], R8 ;  /* 0x00059c0801007387 */ /* 0x0001e80000100800 */
[----:B------:R1:W-:Y:S04]  /*3410*/  STL [R1+0x598], R9 ;  /* 0x0005980901007387 */ /* 0x0003e80000100800 */
[----:B------:R-:W-:Y:S01]  /*3420*/  STL [R1+0x5cc], R34 ;  /* 0x0005cc2201007387 */ /* 0x000fe20000100800 */
[----:B0-----:R-:W-:-:S05]  /*3430*/  LEA.HI.X.SX32 R8, R22, R6, 0x1, P6 ;  /* 0x0000000616087211 */ /* 0x001fca00030f0eff */
[----:B-1----:R-:W-:Y:S01]  /*3440*/  @P1 IMAD.MOV.U32 R9, RZ, RZ, R8 ;  /* 0x000000ffff091224 */ /* 0x002fe200078e0008 */
[----:B----4-:R0:W-:Y:S04]  /*3450*/  STL [R1+0x2a0], R32 ;  /* 0x0002a02001007387 */ /* 0x0101e80000100800 */
[----:B------:R-:W-:Y:S01]  /*3460*/  STL [R1+0x2b8], R36 ;  /* 0x0002b82401007387 */ /* 0x000fe20000100800 */
        /* <DEDUP_REMOVED lines=25> */
[----:B------:R-:W-:Y:S01]  /*3600*/  IMAD.U32 R25, RZ, RZ, UR12 ;  /* 0x0000000cff197e24 */ /* 0x000fe2000f8e00ff */
[----:B------:R-:W-:Y:S02]  /*3610*/  PLOP3.LUT P4, PT, PT, PT, UP1, 0x80, 0x8 ;  /* 0x000000000008781c */ /* 0x000fe40003f8f018 */
[----:B---3--:R1:W-:Y:S01]  /*3620*/  STL [R1+0x328], R28 ;  /* 0x0003281c01007387 */ /* 0x0083e20000100800 */
[----:B------:R-:W-:Y:S01]  /*3630*/  IMAD R25, R25, 0x2, R17 ;  /* 0x0000000219197824 */ /* 0x000fe200078e0211 */
[----:B------:R-:W-:Y:S02]  /*3640*/  PLOP3.LUT P0, PT, PT, PT, UP1, 0x80, 0x8 ;  /* 0x000000000008781c */ /* 0x000fe40003f0f018 */
[----:B------:R-:W-:Y:S01]  /*3650*/  STL [R1+0x600], R31 ;  /* 0x0006001f01007387 */ /* 0x000fe20000100800 */
[----:B-1----:R-:W-:-:S04]  /*3660*/  LOP3.LUT R28, R2, 0x7c, RZ, 0xfc, !PT ;  /* 0x0000007c021c7812 */ /* 0x002fc800078efcff */
[----:B------:R-:W-:Y:S02]  /*3670*/  ISETP.LT.AND P4, PT, R28, UR15, P4 ;  /* 0x0000000f1c007c0c */ /* 0x000fe4000a781270 */
[C---:B0-----:R-:W-:Y:S02]  /*3680*/  IADD3 R8, P5, PT, R25.reuse, R10, RZ ;  /* 0x0000000a19087210 */ /* 0x041fe40007fbe0ff */
[----:B------:R-:W-:Y:S02]  /*3690*/  PRMT R29, RZ, 0x7610, R29 ;  /* 0x00007610ff1d7816 */ /* 0x000fe4000000001d */
[----:B------:R-:W-:Y:S02]  /*36a0*/  LEA.HI.X.SX32 R9, R25, R6, 0x1, P5 ;  /* 0x0000000619097211 */ /* 0x000fe400028f0eff */
[----:B------:R-:W-:-:S05]  /*36b0*/  PRMT R20, RZ, 0x7610, R20 ;  /* 0x00007610ff147816 */ /* 0x000fca0000000014 */
        /* <DEDUP_REMOVED lines=11> */
[----:B------:R0:W2:Y:S01]  /*3770*/  @P0 LDG.E.U8 R20, desc[UR22][R8.64] ;  /* 0x0000001608140981 */ /* 0x0000a2000c1e1100 */
[C---:B------:R-:W-:Y:S02]  /*3780*/  LOP3.LUT R30, R2.reuse, 0x16, RZ, 0xfc, !PT ;  /* 0x00000016021e7812 */ /* 0x040fe400078efcff */
[----:B------:R-:W-:Y:S02]  /*3790*/  PLOP3.LUT P1, PT, PT, PT, UP1, 0x80, 0x8 ;  /* 0x000000000008781c */ /* 0x000fe40003f2f018 */
[----:B------:R-:W-:Y:S02]  /*37a0*/  LOP3.LUT R28, R2, 0x26, RZ, 0xfc, !PT ;  /* 0x00000026021c7812 */ /* 0x000fe400078efcff */
[----:B------:R-:W-:Y:S02]  /*37b0*/  PLOP3.LUT P5, PT, PT, PT, UP1, 0x80, 0x8 ;  /* 0x000000000008781c */ /* 0x000fe40003faf018 */
[----:B------:R-:W-:Y:S02]  /*37c0*/  ISETP.LT.AND P1, PT, R30, UR15, P1 ;  /* 0x0000000f1e007c0c */ /* 0x000fe40008f21270 */
[----:B------:R-:W-:-:S02]  /*37d0*/  ISETP.LT.AND P5, PT, R28, UR15, P5 ;  /* 0x0000000f1c007c0c */ /* 0x000fc4000afa1270 */
[-C--:B------:R-:W-:Y:S01]  /*37e0*/  IADD3 R28, P4, PT, R42, R10.reuse, RZ ;  /* 0x0000000a2a1c7210 */ /* 0x080fe20007f9e0ff */
[----:B------:R1:W-:Y:S04]  /*37f0*/  STL [R1+0x38], R25 ;  /* 0x0000381901007387 */ /* 0x0003e80000100800 */
[----:B------:R-:W-:Y:S04]  /*3800*/  STL [R1+0x7c], R28 ;  /* 0x00007c1c01007387 */ /* 0x000fe80000100800 */
[----:B---3--:R3:W-:Y:S01]  /*3810*/  STL [R1+0x2a8], R29 ;  /* 0x0002a81d01007387 */ /* 0x0087e20000100800 */
[----:B-1----:R-:W-:Y:S01]  /*3820*/  IADD3 R25, P0, PT, R43, R10, RZ ;  /* 0x0000000a2b197210 */ /* 0x002fe20007f1e0ff */
[----:B0-----:R-:W-:Y:S01]  /*3830*/  @P1 IMAD.MOV.U32 R8, RZ, RZ, R28 ;  /* 0x000000ffff081224 */ /* 0x001fe200078e001c */
[----:B------:R-:W-:-:S02]  /*3840*/  PRMT R27, RZ, 0x7610, R27 ;  /* 0x00007610ff1b7816 */ /* 0x000fc4000000001b */
[-C--:B---3--:R-:W-:Y:S01]  /*3850*/  LEA.HI.X.SX32 R29, R42, R6.reuse, 0x1, P4 ;  /* 0x000000062a1d7211 */ /* 0x088fe200020f0eff */
[----:B------:R-:W-:Y:S01]  /*3860*/  STL [R1+0xbc], R25 ;  /* 0x0000bc1901007387 */ /* 0x000fe20000100800 */
[----:B------:R-:W-:-:S03]  /*3870*/  LEA.HI.X.SX32 R26, R43, R6, 0x1, P0 ;  /* 0x000000062b1a7211 */ /* 0x000fc600000f0eff */
[----:B------:R-:W-:Y:S01]  /*3880*/  @P1 IMAD.MOV.U32 R9, RZ, RZ, R29 ;  /* 0x000000ffff091224 */ /* 0x000fe200078e001d */
[----:B------:R-:W-:Y:S01]  /*3890*/  STL [R1+0x78], R29 ;  /* 0x0000781d01007387 */ /* 0x000fe20000100800 */
[----:B------:R-:W-:Y:S02]  /*38a0*/  PLOP3.LUT P4, PT, PT, PT, UP1, 0x80, 0x8 ;  /* 0x000000000008781c */ /* 0x000fe40003f8f018 */
[----:B------:R-:W-:Y:S01]  /*38b0*/  PRMT R24, RZ, 0x7610, R24 ;  /* 0x00007610ff187816 */ /* 0x000fe20000000018 */
[----:B------:R0:W3:Y:S01]  /*38c0*/  @P1 LDG.E.U8 R27, desc[UR22][R8.64] ;  /* 0x00000016081b1981 */ /* 0x0000e2000c1e1100 */
[----:B------:R-:W-:Y:S01]  /*38d0*/  PRMT R23, RZ, 0x7610, R23 ;  /* 0x00007610ff177816 */ /* 0x000fe20000000017 */
[----:B0-----:R-:W-:Y:S02]  /*38e0*/  @P5 IMAD.MOV.U32 R8, RZ, RZ, R25 ;  /* 0x000000ffff085224 */ /* 0x001fe400078e0019 */
[----:B------:R-:W-:-:S05]  /*38f0*/  @P5 IMAD.MOV.U32 R9, RZ, RZ, R26 ;  /* 0x000000ffff095224 */ /* 0x000fca00078e001a */
[----:B------:R0:W4:Y:S02]  /*3900*/  @P5 LDG.E.U8 R24, desc[UR22][R8.64] ;  /* 0x0000001608185981 */ /* 0x000124000c1e1100 */
[----:B0-----:R-:W-:-:S04]  /*3910*/  IADD3 R8, P1, PT, R46, R10, RZ ;  /* 0x0000000a2e087210 */ /* 0x001fc80007f3e0ff */
[----:B------:R-:W-:Y:S01]  /*3920*/  LEA.HI.X.SX32 R9, R46, R6, 0x1, P1 ;  /* 0x000000062e097211 */ /* 0x000fe200008f0eff */
[----:B--2---:R0:W-:Y:S02]  /*3930*/  STL [R1+0x320], R20 ;  /* 0x0003201401007387 */ /* 0x0041e40000100800 */
[----:B0-----:R-:W-:-:S04]  /*3940*/  LOP3.LUT R20, R2, 0x36, RZ, 0xfc, !PT ;  /* 0x0000003602147812 */ /* 0x001fc800078efcff */
[----:B------:R-:W-:-:S13]  /*3950*/  ISETP.LT.AND P4, PT, R20, UR15, P4 ;  /* 0x0000000f14007c0c */ /* 0x000fda000a781270 */
[----:B------:R0:W2:Y:S01]  /*3960*/  @P4 LDG.E.U8 R23, desc[UR22][R8.64] ;  /* 0x0000001608174981 */ /* 0x0000a2000c1e1100 */
[----:B------:R-:W-:Y:S02]  /*3970*/  LOP3.LUT R25, R2, 0x46, RZ, 0xfc, !PT ;  /* 0x0000004602197812 */ /* 0x000fe400078efcff */
[----:B------:R-:W-:Y:S01]  /*3980*/  PLOP3.LUT P0, PT, PT, PT, UP1, 0x80, 0x8 ;  /* 0x000000000008781c */ /* 0x000fe20003f0f018 */
[----:B------:R-:W-:Y:S03]  /*3990*/  STL [R1+0xb8], R26 ;  /* 0x0000b81a01007387 */ /* 0x000fe60000100800 */
[----:B------:R-:W-:Y:S02]  /*39a0*/  ISETP.LT.AND P0, PT, R25, UR15, P0 ;  /* 0x0000000f19007c0c */ /* 0x000fe40008701270 */
[C---:B------:R-:W-:Y:S02]  /*39b0*/  IADD3 R25, P6, PT, R48.reuse, R10, RZ ;  /* 0x0000000a30197210 */ /* 0x040fe40007fde0ff */
[----:B------:R-:W-:Y:S01]  /*39c0*/  PRMT R21, RZ, 0x7610, R21 ;  /* 0x00007610ff157816 */ /* 0x000fe20000000015 */
[----:B----4-:R-:W-:Y:S04]  /*39d0*/  STL [R1+0x2ec], R24 ;  /* 0x0002ec1801007387 */ /* 0x010fe80000100800 */
[----:B------:R0:W-:Y:S04]  /*39e0*/  STL [R1+0x4fc], R8 ;  /* 0x0004fc0801007387 */ /* 0x0001e80000100800 */
[----:B------:R1:W-:Y:S04]  /*39f0*/  STL [R1+0x4f8], R9 ;  /* 0x0004f80901007387 */ /* 0x0003e80000100800 */
[----:B------:R-:W-:Y:S01]  /*3a00*/  STL [R1+0x53c], R25 ;  /* 0x00053c1901007387 */ /* 0x000fe20000100800 */
[----:B0-----:R-:W-:-:S05]  /*3a10*/  LEA.HI.X.SX32 R8, R48, R6, 0x1, P6 ;  /* 0x0000000630087211 */ /* 0x001fca00030f0eff */
[----:B-1----:R-:W-:Y:S01]  /*3a20*/  @P0 IMAD.MOV.U32 R9, RZ, RZ, R8 ;  /* 0x000000ffff090224 */ /* 0x002fe200078e0008 */
[----:B--2---:R0:W-:Y:S04]  /*3a30*/  STL [R1+0x23c], R23 ;  /* 0x00023c1701007387 */ /* 0x0041e80000100800 */
[----:B---3--:R-:W-:Y:S01]  /*3a40*/  STL [R1+0x268], R27 ;  /* 0x0002681b01007387 */ /* 0x008fe20000100800 */
        /* <DEDUP_REMOVED lines=25> */
[----:B------:R-:W-:Y:S02]  /*3be0*/  LOP3.LUT R20, R2, 0x76, RZ, 0xfc, !PT ;  /* 0x0000007602147812 */ /* 0x000fe400078efcff */
[----:B------:R-:W-:Y:S01]  /*3bf0*/  PLOP3.LUT P0, PT, PT, PT, UP1, 0x80, 0x8 ;  /* 0x000000000008781c */ /* 0x000fe20003f0f018 */
[----:B------:R-:W-:Y:S04]  /*3c00*/  STL [R1+0x5d0], R21 ;  /* 0x0005d01501007387 */ /* 0x000fe80000100800 */
[----:B---3--:R1:W-:Y:S01]  /*3c10*/  STL [R1+0x270], R13 ;  /* 0x0002700d01007387 */ /* 0x0083e20000100800 */
[----:B------:R-:W-:Y:S02]  /*3c20*/  ISETP.LT.AND P0, PT, R20, UR15, P0 ;  /* 0x0000000f14007c0c */ /* 0x000fe40008701270 */
[----:B------:R-:W-:-:S02]  /*3c30*/  PLOP3.LUT P4, PT, PT, PT, UP1, 0x80, 0x8 ;  /* 0x000000000008781c */ /* 0x000fc40003f8f018 */
[----:B------:R-:W-:Y:S02]  /*3c40*/  PLOP3.LUT P1, PT, PT, PT, UP1, 0x80, 0x8 ;  /* 0x000000000008781c */ /* 0x000fe40003f2f018 */
[C---:B0-----:R-:W-:Y:S02]  /*3c50*/  IADD3 R9, P5, PT, R44.reuse, R10, RZ ;  /* 0x0000000a2c097210 */ /* 0x041fe40007fbe0ff */
[----:B-1----:R-:W-:Y:S02]  /*3c60*/  LEA.HI R13, R49, 0xe, RZ, 0x1a ;  /* 0x0000000e310d7811 */ /* 0x002fe400078fd0ff */
[----:B------:R-:W-:Y:S02]  /*3c70*/  LEA.HI.X.SX32 R23, R44, R6, 0x1, P5 ;  /* 0x000000062c177211 */ /* 0x000fe400028f0eff */
[C---:B------:R-:W-:Y:S01]  /*3c80*/  ISETP.LT.AND P4, PT, R13.reuse, UR15, P4 ;  /* 0x0000000f0d007c0c */ /* 0x040fe2000a781270 */
[----:B------:R-:W-:Y:S01]  /*3c90*/  IMAD R2, R13, UR12, RZ ;  /* 0x0000000c0d027c24 */ /* 0x000fe2000f8e02ff */
[----:B------:R-:W-:-:S04]  /*3ca0*/  PRMT R22, RZ, 0x7610, R22 ;  /* 0x00007610ff167816 */ /* 0x000fc80000000016 */
[----:B------:R-:W-:-:S04]  /*3cb0*/  IADD3 R20, P6, PT, R2, R10, RZ ;  /* 0x0000000a02147210 */ /* 0x000fc80007fde0ff */
[----:B------:R-:W-:Y:S02]  /*3cc0*/  LEA.HI.X.SX32 R21, R2, R6, 0x1, P6 ;  /* 0x0000000602157211 */ /* 0x000fe400030f0eff */
[----:B------:R-:W-:Y:S02]  /*3cd0*/  PRMT R16, RZ, 0x7610, R16 ;  /* 0x00007610ff107816 */ /* 0x000fe40000000010 */
[----:B------:R-:W-:Y:S01]  /*3ce0*/  PRMT R11, RZ, 0x7610, R11 ;  /* 0x00007610ff0b7816 */ /* 0x000fe2000000000b */
[----:B--2---:R0:W-:Y:S02]  /*3cf0*/  STL [R1+0x2b0], R12 ;  /* 0x0002b00c01007387 */ /* 0x0041e40000100800 */
[----:B0-----:R-:W-:-:S05]  /*3d00*/  LEA.HI R12, R49, 0x1e, RZ, 0x1a ;  /* 0x0000001e310c7811 */ /* 0x001fca00078fd0ff */
[C---:B------:R-:W-:Y:S01]  /*3d10*/  IMAD R8, R12.reuse, UR12, RZ ;  /* 0x0000000c0c087c24 */ /* 0x040fe2000f8e02ff */
[----:B------:R-:W-:-:S04]  /*3d20*/  ISETP.LT.AND P1, PT, R12, UR15, P1 ;  /* 0x0000000f0c007c0c */ /* 0x000fc80008f21270 */
[C---:B------:R-:W-:Y:S01]  /*3d30*/  IADD3 R12, P5, PT, R8.reuse, R10, RZ ;  /* 0x0000000a080c7210 */ /* 0x040fe20007fbe0ff */
[----:B------:R0:W-:Y:S03]  /*3d40*/  STL [R1+0x5b8], R9 ;  /* 0x0005b80901007387 */ /* 0x0001e60000100800 */
[----:B------:R-:W-:Y:S01]  /*3d50*/  LEA.HI.X.SX32 R13, R8, R6, 0x1, P5 ;  /* 0x00000006080d7211 */ /* 0x000fe200028f0eff */
[----:B------:R-:W-:Y:S02]  /*3d60*/  @P0 IMAD.MOV.U32 R8, RZ, RZ, R9 ;  /* 0x000000ffff080224 */ /* 0x000fe400078e0009 */
[----:B0-----:R-:W-:-:S05]  /*3d70*/  @P0 IMAD.MOV.U32 R9, RZ, RZ, R23 ;  /* 0x000000ffff090224 */ /* 0x001fca00078e0017 */
[----:B------:R0:W2:Y:S02]  /*3d80*/  @P0 LDG.E.U8 R22, desc[UR22][R8.64] ;  /* 0x0000001608160981 */ /* 0x0000a4000c1e1100 */
[----:B0-----:R-:W-:Y:S02]  /*3d90*/  @P4 IMAD.MOV.U32 R8, RZ, RZ, R20 ;  /* 0x000000ffff084224 */ /* 0x001fe400078e0014 */
[----:B------:R-:W-:-:S05]  /*3da0*/  @P4 IMAD.MOV.U32 R9, RZ, RZ, R21 ;  /* 0x000000ffff094224 */ /* 0x000fca00078e0015 */
[----:B------:R0:W3:Y:S02]  /*3db0*/  @P4 LDG.E.U8 R16, desc[UR22][R8.64] ;  /* 0x0000001608104981 */ /* 0x0000e4000c1e1100 */
[----:B0-----:R-:W-:Y:S02]  /*3dc0*/  @P1 IMAD.MOV.U32 R8, RZ, RZ, R12 ;  /* 0x000000ffff081224 */ /* 0x001fe400078e000c */
[----:B------:R-:W-:-:S05]  /*3dd0*/  @P1 IMAD.MOV.U32 R9, RZ, RZ, R13 ;  /* 0x000000ffff091224 */ /* 0x000fca00078e000d */
[----:B------:R0:W4:Y:S01]  /*3de0*/  @P1 LDG.E.U8 R11, desc[UR22][R8.64] ;  /* 0x00000016080b1981 */ /* 0x000122000c1e1100 */
[----:B------:R-:W-:-:S03]  /*3df0*/  PLOP3.LUT P0, PT, PT, PT, UP1, 0x80, 0x8 ;  /* 0x000000000008781c */ /* 0x000fc60003f0f018 */
[----:B------:R-:W-:Y:S01]  /*3e00*/  STL [R1+0x5c], R20 ;  /* 0x00005c1401007387 */ /* 0x000fe20000100800 */
[----:B------:R-:W-:-:S03]  /*3e10*/  VIADD R2, R0, 0x1 ;  /* 0x0000000100027836 */ /* 0x000fc60000000000 */
[----:B------:R-:W-:Y:S04]  /*3e20*/  STL [R1+0x5b4], R23 ;  /* 0x0005b41701007387 */ /* 0x000fe80000100800 */
[----:B------:R1:W-:Y:S01]  /*3e30*/  STL [R1+0x9c], R12 ;  /* 0x00009c0c01007387 */ /* 0x0003e20000100800 */
[----:B------:R-:W-:Y:S02]  /*3e40*/  ISETP.GE.AND P5, PT, R2, RZ, PT ;  /* 0x000000ff0200720c */ /* 0x000fe40003fa6270 */
[----:B------:R-:W-:Y:S02]  /*3e50*/  IABS R2, R2 ;  /* 0x0000000200027213 */ /* 0x000fe40000000000 */
[----:B-1----:R-:W-:Y:S01]  /*3e60*/  LEA.HI R12, R49, 0x2e, RZ, 0x1a ;  /* 0x0000002e310c7811 */ /* 0x002fe200078fd0ff */
[----:B------:R-:W-:Y:S03]  /*3e70*/  STL [R1+0x58], R21 ;  /* 0x0000581501007387 */ /* 0x000fe60000100800 */
[C---:B------:R-:W-:Y:S01]  /*3e80*/  ISETP.LT.AND P0, PT, R12.reuse, UR15, P0 ;  /* 0x0000000f0c007c0c */ /* 0x040fe20008701270 */
[----:B0-----:R-:W-:Y:S01]  /*3e90*/  IMAD R9, R12, UR12, RZ ;  /* 0x0000000c0c097c24 */ /* 0x001fe2000f8e02ff */
[----:B------:R0:W-:Y:S01]  /*3ea0*/  STL [R1+0x98], R13 ;  /* 0x0000980d01007387 */ /* 0x0001e20000100800 */
[----:B------:R-:W-:Y:S01]  /*3eb0*/  PLOP3.LUT P1, PT, PT, PT, UP1, 0x80, 0x8 ;  /* 0x000000000008781c */ /* 0x000fe20003f2f018 */
[----:B------:R-:W-:Y:S01]  /*3ec0*/  IMAD.HI.U32 R8, R5, R2, RZ ;  /* 0x0000000205087227 */ /* 0x000fe200078e00ff */
[----:B------:R-:W-:-:S02]  /*3ed0*/  PLOP3.LUT P4, PT, PT, PT, UP1, 0x80, 0x8 ;  /* 0x000000000008781c */ /* 0x000fc40003f8f018 */
[----:B0-----:R-:W-:Y:S02]  /*3ee0*/  LEA.HI R13, R49, 0x3e, RZ, 0x1a ;  /* 0x0000003e310d7811 */ /* 0x001fe400078fd0ff */
[----:B------:R-:W-:Y:S02]  /*3ef0*/  PRMT R15, RZ, 0x7610, R15 ;  /* 0x00007610ff0f7816 */ /* 0x000fe4000000000f */
[C---:B------:R-:W-:Y:S01]  /*3f00*/  ISETP.LT.AND P1, PT, R13.reuse, UR15, P1 ;  /* 0x0000000f0d007c0c */ /* 0x040fe20008f21270 */
[----:B------:R-:W-:Y:S01]  /*3f10*/  IMAD R12, R13, UR12, RZ ;  /* 0x0000000c0d0c7c24 */ /* 0x000fe2000f8e02ff */
[----:B----4-:R0:W-:Y:S04]  /*3f20*/  STL [R1+0x27c], R11 ;  /* 0x00027c0b01007387 */ /* 0x0101e80000100800 */
[----:B---3--:R1:W-:Y:S01]  /*3f30*/  STL [R1+0x2b4], R16 ;  /* 0x0002b41001007387 */ /* 0x0083e20000100800 */
[----:B0-----:R-:W-:-:S02]  /*3f40*/  LEA.HI R11, R49, 0x4e, RZ, 0x1a ;  /* 0x0000004e310b7811 */ /* 0x001fc400078fd0ff */
[----:B-1----:R-:W-:-:S03]  /*3f50*/  IADD3 R16, P6, PT, R9, R10, RZ ;  /* 0x0000000a09107210 */ /* 0x002fc60007fde0ff */
[C---:B------:R-:W-:Y:S01]  /*3f60*/  IMAD R13, R11.reuse, UR12, RZ ;  /* 0x0000000c0b0d7c24 */ /* 0x040fe2000f8e02ff */
[----:B------:R-:W-:Y:S01]  /*3f70*/  ISETP.LT.AND P4, PT, R11, UR15, P4 ;  /* 0x0000000f0b007c0c */ /* 0x000fe2000a781270 */
[----:B------:R-:W-:Y:S01]  /*3f80*/  IMAD.MOV R11, RZ, RZ, -R8 ;  /* 0x000000ffff0b7224 */ /* 0x000fe200078e0a08 */
[----:B------:R-:W-:Y:S01]  /*3f90*/  LEA.HI.X.SX32 R9, R9, R6, 0x1, P6 ;  /* 0x0000000609097211 */ /* 0x000fe200030f0eff */
[----:B------:R-:W-:-:S05]  /*3fa0*/  @P0 IMAD.MOV.U32 R8, RZ, RZ, R16 ;  /* 0x000000ffff080224 */ /* 0x000fca00078e0010 */
[----:B------:R0:W3:Y:S01]  /*3fb0*/  @P0 LDG.E.U8 R15, desc[UR22][R8.64] ;  /* 0x00000016080f0981 */ /* 0x0000e2000c1e1100 */
[----:B------:R-:W-:-:S03]  /*3fc0*/  IADD3 R20, P6, PT, R12, R10, RZ ;  /* 0x0000000a0c147210 */ /* 0x000fc60007fde0ff */
[----:B------:R-:W-:Y:S01]  /*3fd0*/  STL [R1+0x4dc], R16 ;  /* 0x0004dc1001007387 */ /* 0x000fe20000100800 */
[----:B------:R-:W-:-:S03]  /*3fe0*/  LEA.HI.X.SX32 R12, R12, R6, 0x1, P6 ;  /* 0x000000060c0c7211 */ /* 0x000fc600030f0eff */
[----:B------:R1:W-:Y:S04]  /*3ff0*/  STL [R1+0x4d8], R9 ;  /* 0x0004d80901007387 */ /* 0x0003e80000100800 */
[----:B--2---:R-:W-:Y:S01]  /*4000*/  STL [R1+0x238], R22 ;  /* 0x0002381601007387 */ /* 0x004fe20000100800 */
[----:B------:R-:W-:Y:S01]  /*4010*/  PRMT R18, RZ, 0x7610, R18 ;  /* 0x00007610ff127816 */ /* 0x000fe20000000012 */
[----:B0-----:R-:W-:Y:S01]  /*4020*/  @P1 IMAD.MOV.U32 R8, RZ, RZ, R20 ;  /* 0x000000ffff081224 */ /* 0x001fe200078e0014 */
[----:B------:R-:W-:Y:S01]  /*4030*/  ISETP.GT.U32.AND P6, PT, R4, R3, PT ;  /* 0x000000030400720c */ /* 0x000fe20003fc4070 */
[----:B-1----:R-:W-:Y:S01]  /*4040*/  @P1 IMAD.MOV.U32 R9, RZ, RZ, R12 ;  /* 0x000000ffff091224 */ /* 0x002fe200078e000c */
[----:B------:R-:W-:-:S04]  /*4050*/  PRMT R14, RZ, 0x7610, R14 ;  /* 0x00007610ff0e7816 */ /* 0x000fc8000000000e */
[----:B------:R0:W2:Y:S01]  /*4060*/  @P1 LDG.E.U8 R18, desc[UR22][R8.64] ;  /* 0x0000001608121981 */ /* 0x0000a2000c1e1100 */
[----:B------:R-:W-:-:S06]  /*4070*/  IMAD R2, R4, R11, R2 ;  /* 0x0000000b04027224 */ /* 0x000fcc00078e0202 */
[----:B------:R-:W-:Y:S01]  /*4080*/  @!P6 IMAD.IADD R3, R3, 0x1, -R4 ;  /* 0x000000010303e824 */ /* 0x000fe200078e0a04 */
[----:B------:R-:W-:Y:S01]  /*4090*/  PRMT R17, RZ, 0x7610, R17 ;  /* 0x00007610ff117816 */ /* 0x000fe20000000011 */
[----:B---3--:R1:W-:Y:S04]  /*40a0*/  STL [R1+0x278], R15 ;  /* 0x0002780f01007387 */ /* 0x0083e80000100800 */
[----:B------:R-:W-:Y:S01]  /*40b0*/  STL [R1+0x51c], R20 ;  /* 0x00051c1401007387 */ /* 0x000fe20000100800 */
[----:B-1----:R-:W-:-:S04]  /*40c0*/  IADD3 R15, P0, PT, R13, R10, RZ ;  /* 0x0000000a0d0f7210 */ /* 0x002fc80007f1e0ff */
[----:B------:R-:W-:Y:S01]  /*40d0*/  LEA.HI.X.SX32 R16, R13, R6, 0x1, P0 ;  /* 0x000000060d107211 */ /* 0x000fe200000f0eff */
[----:B------:R-:W-:Y:S01]  /*40e0*/  STL [R1+0x55c], R15 ;  /* 0x00055c0f01007387 */ /* 0x000fe20000100800 */
[----:B0-----:R-:W-:-:S03]  /*40f0*/  @P4 IMAD.MOV.U32 R8, RZ, RZ, R15 ;  /* 0x000000ffff084224 */ /* 0x001fc600078e000f */
[----:B------:R0:W-:Y:S01]  /*4100*/  STL [R1+0x518], R12 ;  /* 0x0005180c01007387 */ /* 0x0001e20000100800 */
[----:B------:R-:W-:Y:S01]  /*4110*/  @P4 IMAD.MOV.U32 R9, RZ, RZ, R16 ;  /* 0x000000ffff094224 */ /* 0x000fe200078e0010 */
[----:B------:R-:W-:-:S04]  /*4120*/  PLOP3.LUT P0, PT, PT, PT, UP1, 0x80, 0x8 ;  /* 0x000000000008781c */ /* 0x000fc80003f0f018 */
[----:B------:R1:W3:Y:S01]  /*4130*/  @P4 LDG.E.U8 R14, desc[UR22][R8.64] ;  /* 0x00000016080e4981 */ /* 0x0002e2000c1e1100 */
[----:B0-----:R-:W-:-:S04]  /*4140*/  LEA.HI R12, R49, 0x5e, RZ, 0x1a ;  /* 0x0000005e310c7811 */ /* 0x001fc800078fd0ff */
[C---:B------:R-:W-:Y:S01]  /*4150*/  ISETP.LT.AND P0, PT, R12.reuse, UR15, P0 ;  /* 0x0000000f0c007c0c */ /* 0x040fe20008701270 */
[----:B------:R-:W-:-:S05]  /*4160*/  IMAD R11, R12, UR12, RZ ;  /* 0x0000000c0c0b7c24 */ /* 0x000fca000f8e02ff */
[----:B------:R-:W-:-:S04]  /*4170*/  IADD3 R12, P6, PT, R11, R10, RZ ;  /* 0x0000000a0b0c7210 */ /* 0x000fc80007fde0ff */
[----:B------:R-:W-:-:S05]  /*4180*/  LEA.HI.X.SX32 R13, R11, R6, 0x1, P6 ;  /* 0x000000060b0d7211 */ /* 0x000fca00030f0eff */
[----:B------:R0:W4:Y:S01]  /*4190*/  @P0 LDG.E.U8 R17, desc[UR22][R12.64] ;  /* 0x000000160c110981 */ /* 0x000122000c1e1100 */
[----:B-1----:R-:W-:-:S03]  /*41a0*/  VIADD R8, R0, 0x2 ;  /* 0x0000000200087836 */ /* 0x002fc60000000000 */
[----:B------:R1:W-:Y:S01]  /*41b0*/  STL [R1+0x558], R16 ;  /* 0x0005581001007387 */ /* 0x0003e20000100800 */
[----:B------:R-:W-:Y:S02]  /*41c0*/  LEA.HI R15, R49, 0x6e, RZ, 0x1a ;  /* 0x0000006e310f7811 */ /* 0x000fe400078fd0ff */
[----:B------:R-:W-:Y:S02]  /*41d0*/  PLOP3.LUT P4, PT, PT, PT, UP1, 0x80, 0x8 ;  /* 0x000000000008781c */ /* 0x000fe40003f8f018 */
[----:B------:R-:W-:Y:S02]  /*41e0*/  ISETP.GE.AND P1, PT, R8, RZ, PT ;  /* 0x000000ff0800720c */ /* 0x000fe40003f26270 */
[----:B------:R-:W-:Y:S02]  /*41f0*/  IABS R9, R8 ;  /* 0x0000000800097213 */ /* 0x000fe40000000000 */
[C---:B------:R-:W-:Y:S01]  /*4200*/  ISETP.LT.AND P4, PT, R15.reuse, UR15, P4 ;  /* 0x0000000f0f007c0c */ /* 0x040fe2000a781270 */
[----:B-1----:R-:W-:Y:S01]  /*4210*/  IMAD R16, R15, UR12, RZ ;  /* 0x0000000c0f107c24 */ /* 0x002fe2000f8e02ff */
[----:B------:R-:W-:Y:S01]  /*4220*/  ISETP.GT.U32.AND P0, PT, R4, R3, PT ;  /* 0x000000030400720c */ /* 0x000fe20003f04070 */
[----:B------:R-:W-:-:S04]  /*4230*/  IMAD.HI.U32 R11, R5, R9, RZ ;  /* 0x00000009050b7227 */ /* 0x000fc800078e00ff */
[----:B------:R-:W-:-:S04]  /*4240*/  IMAD.MOV R11, RZ, RZ, -R11 ;  /* 0x000000ffff0b7224 */ /* 0x000fc800078e0a0b */
[----:B------:R-:W-:-:S04]  /*4250*/  IMAD R9, R4, R11, R9 ;  /* 0x0000000b04097224 */ /* 0x000fc800078e0209 */
[----:B------:R-:W-:Y:S01]  /*4260*/  @!P0 IMAD.IADD R3, R3, 0x1, -R4 ;  /* 0x0000000103038824 */ /* 0x000fe200078e0a04 */
[----:B------:R-:W-:Y:S01]  /*4270*/  PRMT R19, RZ, 0x7610, R19 ;  /* 0x00007610ff137816 */ /* 0x000fe20000000013 */
[----:B---3--:R1:W-:Y:S02]  /*4280*/  STL [R1+0x234], R14 ;  /* 0x0002340e01007387 */ /* 0x0083e40000100800 */
[----:B-1----:R-:W-:-:S05]  /*4290*/  VIADD R14, R0, 0x3 ;  /* 0x00000003000e7836 */ /* 0x002fca0000000000 */
[----:B------:R-:W-:Y:S01]  /*42a0*/  IABS R8, R14 ;  /* 0x0000000e00087213 */ /* 0x000fe20000000000 */
[----:B------:R0:W-:Y:S04]  /*42b0*/  STL [R1+0x5a4], R12 ;  /* 0x0005a40c01007387 */ /* 0x0001e80000100800 */
[----:B------:R-:W-:Y:S01]  /*42c0*/  IMAD.HI.U32 R15, R5, R8, RZ ;  /* 0x00000008050f7227 */ /* 0x000fe200078e00ff */
[----:B------:R-:W-:Y:S04]  /*42d0*/  STL [R1+0x5a0], R13 ;  /* 0x0005a00d01007387 */ /* 0x000fe80000100800 */
[----:B--2---:R-:W-:Y:S01]  /*42e0*/  STL [R1+0x230], R18 ;  /* 0x0002301201007387 */ /* 0x004fe20000100800 */
[----:B0-----:R-:W-:-:S03]  /*42f0*/  IMAD.MOV R12, RZ, RZ, -R15 ;  /* 0x000000ffff0c7224 */ /* 0x001fc600078e0a0f */
[----:B----4-:R0:W-:Y:S01]  /*4300*/  STL [R1+0x22c], R17 ;  /* 0x00022c1101007387 */ /* 0x0101e20000100800 */
[----:B------:R-:W-:Y:S01]  /*4310*/  PRMT R15, RZ, 0x7610, R15 ;  /* 0x00007610ff0f7816 */ /* 0x000fe2000000000f */
[----:B------:R-:W-:Y:S01]  /*4320*/  IMAD R8, R4, R12, R8 ;  /* 0x0000000c04087224 */ /* 0x000fe200078e0208 */
[----:B0-----:R-:W-:-:S04]  /*4330*/  IADD3 R17, P6, PT, R16, R10, RZ ;  /* 0x0000000a10117210 */ /* 0x001fc80007fde0ff */
[----:B------:R-:W-:Y:S01]  /*4340*/  LEA.HI.X.SX32 R13, R16, R6, 0x1, P6 ;  /* 0x00000006100d7211 */ /* 0x000fe200030f0eff */
[----:B------:R-:W-:-:S05]  /*4350*/  @P4 IMAD.MOV.U32 R12, RZ, RZ, R17 ;  /* 0x000000ffff0c4224 */ /* 0x000fca00078e0011 */
[----:B------:R0:W2:Y:S01]  /*4360*/  @P4 LDG.E.U8 R15, desc[UR22][R12.64] ;  /* 0x000000160c0f4981 */ /* 0x0000a2000c1e1100 */
[----:B------:R-:W-:-:S05]  /*4370*/  LEA.HI R18, R49, 0x7e, RZ, 0x1a ;  /* 0x0000007e31127811 */ /* 0x000fca00078fd0ff */
[----:B------:R-:W-:Y:S01]  /*4380*/  IMAD R11, R18, UR12, RZ ;  /* 0x0000000c120b7c24 */ /* 0x000fe2000f8e02ff */
[----:B------:R1:W-:Y:S04]  /*4390*/  STL [R1+0x5b0], R17 ;  /* 0x0005b01101007387 */ /* 0x0003e80000100800 */
[----:B------:R-:W-:-:S04]  /*43a0*/  IADD3 R16, P0, PT, R11, R10, RZ ;  /* 0x0000000a0b107210 */ /* 0x000fc80007f1e0ff */
[----:B-1----:R-:W-:Y:S02]  /*43b0*/  LEA.HI.X.SX32 R17, R11, R6, 0x1, P0 ;  /* 0x000000060b117211 */ /* 0x002fe400000f0eff */
[----:B------:R-:W-:-:S04]  /*43c0*/  PLOP3.LUT P0, PT, PT, PT, UP1, 0x80, 0x8 ;  /* 0x000000000008781c */ /* 0x000fc80003f0f018 */
[----:B------:R-:W-:-:S13]  /*43d0*/  ISETP.LT.AND P0, PT, R18, UR15, P0 ;  /* 0x0000000f12007c0c */ /* 0x000fda0008701270 */
[----:B------:R1:W3:Y:S01]  /*43e0*/  @P0 LDG.E.U8 R19, desc[UR22][R16.64] ;  /* 0x0000001610130981 */ /* 0x0002e2000c1e1100 */
[----:B------:R-:W-:Y:S01]  /*43f0*/  ISETP.GT.U32.AND P4, PT, R4, R2, PT ;  /* 0x000000020400720c */ /* 0x000fe20003f84070 */
[----:B0-----:R-:W-:Y:S01]  /*4400*/  VIADD R12, R0, 0x4 ;  /* 0x00000004000c7836 */ /* 0x001fe20000000000 */
[----:B------:R-:W-:Y:S01]  /*4410*/  ISETP.GT.U32.AND P6, PT, R4, R9, PT ;  /* 0x000000090400720c */ /* 0x000fe20003fc4070 */
[----:B------:R0:W-:Y:S03]  /*4420*/  STL [R1+0x5ac], R13 ;  /* 0x0005ac0d01007387 */ /* 0x0001e60000100800 */
[----:B------:R-:W-:Y:S01]  /*4430*/  IABS R10, R12 ;  /* 0x0000000c000a7213 */ /* 0x000fe20000000000 */
[----:B------:R-:W-:-:S06]  /*4440*/  IMAD.MOV.U32 R74, RZ, RZ, R3 ;  /* 0x000000ffff4a7224 */ /* 0x000fcc00078e0003 */
[----:B------:R-:W-:Y:S02]  /*4450*/  @!P4 IMAD.IADD R2, R2, 0x1, -R4 ;  /* 0x000000010202c824 */ /* 0x000fe400078e0a04 */
[----:B0-----:R-:W-:Y:S02]  /*4460*/  VIADD R13, R0, 0x5 ;  /* 0x00000005000d7836 */ /* 0x001fe40000000000 */
[----:B------:R-:W-:Y:S01]  /*4470*/  IMAD.MOV.U32 R6, RZ, RZ, R10 ;  /* 0x000000ffff067224 */ /* 0x000fe200078e000a */
[----:B------:R-:W-:Y:S01]  /*4480*/  ISETP.GT.U32.AND P4, PT, R4, R2, PT ;  /* 0x000000020400720c */ /* 0x000fe20003f84070 */
[----:B------:R-:W-:Y:S01]  /*4490*/  @!P6 IMAD.IADD R9, R9, 0x1, -R4 ;  /* 0x000000010909e824 */ /* 0x000fe200078e0a04 */
[----:B------:R-:W-:Y:S01]  /*44a0*/  IABS R11, R13 ;  /* 0x0000000d000b7213 */ /* 0x000fe20000000000 */
[----:B------:R-:W-:-:S04]  /*44b0*/  IMAD.HI.U32 R10, R5, R6, RZ ;  /* 0x00000006050a7227 */ /* 0x000fc800078e00ff */
[----:B------:R-:W-:Y:S01]  /*44c0*/  @!P3 IMAD.MOV R74, RZ, RZ, -R74 ;  /* 0x000000ffff4ab224 */ /* 0x000fe200078e0a4a */
[C---:B------:R-:W-:Y:S01]  /*44d0*/  ISETP.GT.U32.AND P3, PT, R4.reuse, R8, PT ;  /* 0x000000080400720c */ /* 0x040fe20003f64070 */
[----:B------:R-:W-:Y:S01]  /*44e0*/  IMAD.MOV R10, RZ, RZ, -R10 ;  /* 0x000000ffff0a7224 */ /* 0x000fe200078e0a0a */
[C---:B------:R-:W-:Y:S01]  /*44f0*/  ISETP.GT.U32.AND P6, PT, R4.reuse, R9, PT ;  /* 0x000000090400720c */ /* 0x040fe20003fc4070 */
[----:B------:R-:W-:Y:S01]  /*4500*/  IMAD.HI.U32 R18, R5, R11, RZ ;  /* 0x0000000b05127227 */ /* 0x000fe200078e00ff */
[----:B------:R1:W-:Y:S03]  /*4510*/  STL [R1+0x570], R16 ;  /* 0x0005701001007387 */ /* 0x0003e60000100800 */
[----:B------:R-:W-:Y:S02]  /*4520*/  IMAD R3, R4, R10, R6 ;  /* 0x0000000a04037224 */ /* 0x000fe400078e0206 */
[----:B------:R-:W-:-:S02]  /*4530*/  IMAD.MOV R6, RZ, RZ, -R18 ;  /* 0x000000ffff067224 */ /* 0x000fc400078e0a12 */
[----:B------:R-:W-:Y:S01]  /*4540*/  @!P4 IMAD.IADD R2, R2, 0x1, -R4 ;  /* 0x000000010202c824 */ /* 0x000fe200078e0a04 */
[----:B------:R-:W-:Y:S01]  /*4550*/  STL [R1+0x56c], R17 ;  /* 0x00056c1101007387 */ /* 0x000fe20000100800 */
[----:B------:R-:W-:Y:S02]  /*4560*/  IMAD R6, R4, R6, R11 ;  /* 0x0000000604067224 */ /* 0x000fe400078e020b */
[----:B------:R-:W-:Y:S02]  /*4570*/  IMAD.MOV.U32 R86, RZ, RZ, R2 ;  /* 0x000000ffff567224 */ /* 0x000fe400078e0002 */
[----:B------:R-:W-:Y:S02]  /*4580*/  @!P3 IMAD.IADD R8, R8, 0x1, -R4 ;  /* 0x000000010808b824 */ /* 0x000fe400078e0a04 */
[----:B------:R-:W-:Y:S01]  /*4590*/  @!P5 IMAD.MOV R86, RZ, RZ, -R86 ;  /* 0x000000ffff56d224 */ /* 0x000fe200078e0a56 */
[C---:B------:R-:W-:Y:S01]  /*45a0*/  ISETP.GT.U32.AND P5, PT, R4.reuse, R6, PT ;  /* 0x000000060400720c */ /* 0x040fe20003fa4070 */
[----:B------:R-:W-:Y:S01]  /*45b0*/  @!P6 IMAD.IADD R9, R9, 0x1, -R4 ;  /* 0x000000010909e824 */ /* 0x000fe200078e0a04 */
[----:B------:R-:W-:-:S02]  /*45c0*/  ISETP.GT.U32.AND P6, PT, R4, R3, PT ;  /* 0x000000030400720c */ /* 0x000fc40003fc4070 */
[----:B------:R-:W-:Y:S02]  /*45d0*/  ISETP.GT.U32.AND P3, PT, R4, R8, PT ;  /* 0x000000080400720c */ /* 0x000fe40003f64070 */
[----:B------:R-:W-:Y:S01]  /*45e0*/  ISETP.GE.AND P4, PT, R12, RZ, PT ;  /* 0x000000ff0c00720c */ /* 0x000fe20003f86270 */
[----:B------:R-:W-:Y:S02]  /*45f0*/  VIADD R12, R0, 0x7 ;  /* 0x00000007000c7836 */ /* 0x000fe40000000000 */
[----:B------:R-:W-:-:S03]  /*4600*/  IMAD.MOV.U32 R28, RZ, RZ, R9 ;  /* 0x000000ffff1c7224 */ /* 0x000fc600078e0009 */
[----:B------:R-:W-:Y:S01]  /*4610*/  IABS R9, R12 ;  /* 0x0000000c00097213 */ /* 0x000fe20000000000 */
[--C-:B------:R-:W-:Y:S02]  /*4620*/  @!P5 IMAD.IADD R6, R6, 0x1, -R4.reuse ;  /* 0x000000010606d824 */ /* 0x100fe400078e0a04 */
[--C-:B------:R-:W-:Y:S02]  /*4630*/  @!P6 IMAD.IADD R3, R3, 0x1, -R4.reuse ;  /* 0x000000010303e824 */ /* 0x100fe400078e0a04 */
[----:B------:R-:W-:Y:S01]  /*4640*/  @!P3 IMAD.IADD R8, R8, 0x1, -R4 ;  /* 0x000000010808b824 */ /* 0x000fe200078e0a04 */
[C---:B------:R-:W-:Y:S02]  /*4650*/  ISETP.GT.U32.AND P5, PT, R4.reuse, R6, PT ;  /* 0x000000060400720c */ /* 0x040fe40003fa4070 */
[----:B------:R-:W-:Y:S01]  /*4660*/  ISETP.GT.U32.AND P6, PT, R4, R3, PT ;  /* 0x000000030400720c */ /* 0x000fe20003fc4070 */
[----:B------:R-:W-:Y:S02]  /*4670*/  IMAD.MOV.U32 R31, RZ, RZ, R8 ;  /* 0x000000ffff1f7224 */ /* 0x000fe400078e0008 */
[----:B------:R-:W-:Y:S01]  /*4680*/  VIADD R11, R0, 0x8 ;  /* 0x00000008000b7836 */ /* 0x000fe20000000000 */
[----:B------:R-:W-:-:S07]  /*4690*/  ISETP.GE.AND P0, PT, R14, RZ, PT ;  /* 0x000000ff0e00720c */ /* 0x000fce0003f06270 */
[--C-:B------:R-:W-:Y:S02]  /*46a0*/  @!P5 IMAD.IADD R6, R6, 0x1, -R4.reuse ;  /* 0x000000010606d824 */ /* 0x100fe400078e0a04 */
[----:B------:R-:W-:Y:S01]  /*46b0*/  @!P6 IMAD.IADD R3, R3, 0x1, -R4 ;  /* 0x000000010303e824 */ /* 0x000fe200078e0a04 */
[----:B------:R-:W-:-:S03]  /*46c0*/  ISETP.GE.AND P6, PT, R12, RZ, PT ;  /* 0x000000ff0c00720c */ /* 0x000fc60003fc6270 */
[----:B------:R-:W-:-:S04]  /*46d0*/  IMAD.MOV.U32 R27, RZ, RZ, R3 ;  /* 0x000000ffff1b7224 */ /* 0x000fc800078e0003 */
[----:B------:R-:W-:Y:S01]  /*46e0*/  @!P4 IMAD.MOV R27, RZ, RZ, -R27 ;  /* 0x000000ffff1bc224 */ /* 0x000fe200078e0a1b */
[----:B------:R-:W-:Y:S01]  /*46f0*/  ISETP.GE.AND P4, PT, R11, RZ, PT ;  /* 0x000000ff0b00720c */ /* 0x000fe20003f86270 */
[----:B------:R-:W-:Y:S01]  /*4700*/  @!P1 IMAD.MOV R28, RZ, RZ, -R28 ;  /* 0x000000ffff1c9224 */ /* 0x000fe200078e0a1c */
[----:B------:R-:W-:Y:S01]  /*4710*/  ISETP.GE.AND P1, PT, R13, RZ, PT ;  /* 0x000000ff0d00720c */ /* 0x000fe20003f26270 */
[----:B------:R-:W-:Y:S02]  /*4720*/  IMAD.MOV.U32 R26, RZ, RZ, R6 ;  /* 0x000000ffff1a7224 */ /* 0x000fe400078e0006 */
[----:B------:R-:W-:-:S10]  /*4730*/  @!P0 IMAD.MOV R31, RZ, RZ, -R31 ;  /* 0x000000ffff1f8224 */ /* 0x000fd400078e0a1f */
[----:B------:R-:W-:Y:S02]  /*4740*/  @!P1 IMAD.MOV R26, RZ, RZ, -R26 ;  /* 0x000000ffff1a9224 */ /* 0x000fe400078e0a1a */
[----:B-1----:R-:W-:-:S05]  /*4750*/  VIADD R16, R0, 0xc ;  /* 0x0000000c00107836 */ /* 0x002fca0000000000 */
[----:B------:R-:W-:Y:S01]  /*4760*/  IABS R13, R16 ;  /* 0x00000010000d7213 */ /* 0x000fe20000000000 */
[----:B--2---:R0:W-:Y:S02]  /*4770*/  STL [R1+0x228], R15 ;  /* 0x0002280f01007387 */ /* 0x0041e40000100800 */
[----:B0-----:R-:W-:-:S05]  /*4780*/  VIADD R15, R0, 0x6 ;  /* 0x00000006000f7836 */ /* 0x001fca0000000000 */
[----:B------:R-:W-:-:S05]  /*4790*/  IABS R10, R15 ;  /* 0x0000000f000a7213 */ /* 0x000fca0000000000 */
[----:B------:R-:W-:-:S04]  /*47a0*/  IMAD.HI.U32 R2, R5, R10, RZ ;  /* 0x0000000a05027227 */ /* 0x000fc800078e00ff */
[----:B------:R-:W-:-:S04]  /*47b0*/  IMAD.MOV R2, RZ, RZ, -R2 ;  /* 0x000000ffff027224 */ /* 0x000fc800078e0a02 */
[----:B------:R-:W-:Y:S02]  /*47c0*/  IMAD R2, R4, R2, R10 ;  /* 0x0000000204027224 */ /* 0x000fe400078e020a */
[----:B------:R-:W-:-:S03]  /*47d0*/  IMAD.MOV.U32 R10, RZ, RZ, R9 ;  /* 0x000000ffff0a7224 */ /* 0x000fc600078e0009 */
[----:B------:R-:W-:Y:S01]  /*47e0*/  ISETP.GT.U32.AND P3, PT, R4, R2, PT ;  /* 0x000000020400720c */ /* 0x000fe20003f64070 */
[----:B------:R-:W-:-:S04]  /*47f0*/  IMAD.HI.U32 R8, R5, R10, RZ ;  /* 0x0000000a05087227 */ /* 0x000fc800078e00ff */
[----:B------:R-:W-:-:S04]  /*4800*/  IMAD.MOV R8, RZ, RZ, -R8 ;  /* 0x000000ffff087224 */ /* 0x000fc800078e0a08 */
[----:B------:R-:W-:Y:S01]  /*4810*/  IMAD R8, R4, R8, R10 ;  /* 0x0000000804087224 */ /* 0x000fe200078e020a */
[----:B------:R-:W-:-:S03]  /*4820*/  IABS R9, R11 ;  /* 0x0000000b00097213 */ /* 0x000fc60000000000 */
[----:B------:R-:W-:Y:S01]  /*4830*/  @!P3 IMAD.IADD R2, R2, 0x1, -R4 ;  /* 0x000000010202b824 */ /* 0x000fe200078e0a04 */
[----:B------:R-:W-:Y:S01]  /*4840*/  ISETP.GT.U32.AND P5, PT, R4, R8, PT ;  /* 0x000000080400720c */ /* 0x000fe20003fa4070 */
[----:B------:R-:W-:-:S03]  /*4850*/  IMAD.HI.U32 R12, R5, R9, RZ ;  /* 0x00000009050c7227 */ /* 0x000fc600078e00ff */
[----:B------:R-:W-:Y:S01]  /*4860*/  ISETP.GT.U32.AND P3, PT, R4, R2, PT ;  /* 0x000000020400720c */ /* 0x000fe20003f64070 */
[----:B------:R-:W-:Y:S02]  /*4870*/  VIADD R10, R0, 0x9 ;  /* 0x00000009000a7836 */ /* 0x000fe40000000000 */
[----:B------:R-:W-:-:S03]  /*4880*/  IMAD.MOV R3, RZ, RZ, -R12 ;  /* 0x000000ffff037224 */ /* 0x000fc600078e0a0c */
[----:B------:R-:W-:Y:S01]  /*4890*/  IABS R11, R10 ;  /* 0x0000000a000b7213 */ /* 0x000fe20000000000 */
[----:B------:R-:W-:Y:S02]  /*48a0*/  IMAD R6, R4, R3, R9 ;  /* 0x0000000304067224 */ /* 0x000fe400078e0209 */
[--C-:B------:R-:W-:Y:S01]  /*48b0*/  @!P5 IMAD.IADD R8, R8, 0x1, -R4.reuse ;  /* 0x000000010808d824 */ /* 0x100fe200078e0a04 */
[----:B------:R-:W-:Y:S01]  /*48c0*/  ISETP.GE.AND P0, PT, R15, RZ, PT ;  /* 0x000000ff0f00720c */ /* 0x000fe20003f06270 */
[----:B------:R-:W-:Y:S02]  /*48d0*/  IMAD.MOV.U32 R9, RZ, RZ, R11 ;  /* 0x000000ffff097224 */ /* 0x000fe400078e000b */
[----:B------:R-:W-:Y:S01]  /*48e0*/  @!P3 IMAD.IADD R2, R2, 0x1, -R4 ;  /* 0x000000010202b824 */ /* 0x000fe200078e0a04 */
[C---:B------:R-:W-:Y:S01]  /*48f0*/  ISETP.GT.U32.AND P3, PT, R4.reuse, R6, PT ;  /* 0x000000060400720c */ /* 0x040fe20003f64070 */
[----:B------:R-:W-:Y:S01]  /*4900*/  IMAD.HI.U32 R12, R5, R9, RZ ;  /* 0x00000009050c7227 */ /* 0x000fe200078e00ff */
[----:B------:R-:W-:-:S03]  /*4910*/  ISETP.GT.U32.AND P5, PT, R4, R8, PT ;  /* 0x000000080400720c */ /* 0x000fc60003fa4070 */
[----:B------:R-:W-:Y:S02]  /*4920*/  VIADD R3, R0, 0xa ;  /* 0x0000000a00037836 */ /* 0x000fe40000000000 */
[----:B------:R-:W-:Y:S02]  /*4930*/  IMAD.MOV.U32 R29, RZ, RZ, R2 ;  /* 0x000000ffff1d7224 */ /* 0x000fe400078e0002 */
[----:B------:R-:W-:Y:S01]  /*4940*/  IMAD.MOV R2, RZ, RZ, -R12 ;  /* 0x000000ffff027224 */ /* 0x000fe200078e0a0c */
[----:B------:R-:W-:Y:S01]  /*4950*/  ISETP.GE.AND P1, PT, R10, RZ, PT ;  /* 0x000000ff0a00720c */ /* 0x000fe20003f26270 */
[----:B------:R-:W-:Y:S01]  /*4960*/  VIADD R11, R0, 0xb ;  /* 0x0000000b000b7836 */ /* 0x000fe20000000000 */
[----:B------:R-:W-:Y:S01]  /*4970*/  IABS R10, R3 ;  /* 0x00000003000a7213 */ /* 0x000fe20000000000 */
[----:B------:R-:W-:Y:S02]  /*4980*/  IMAD R2, R4, R2, R9 ;  /* 0x0000000204027224 */ /* 0x000fe400078e0209 */
[----:B------:R-:W-:Y:S01]  /*4990*/  @!P0 IMAD.MOV R29, RZ, RZ, -R29 ;  /* 0x000000ffff1d8224 */ /* 0x000fe200078e0a1d */
[----:B------:R-:W-:Y:S01]  /*49a0*/  ISETP.GE.AND P0, PT, R3, RZ, PT ;  /* 0x000000ff0300720c */ /* 0x000fe20003f06270 */
[--C-:B------:R-:W-:Y:S01]  /*49b0*/  @!P3 IMAD.IADD R6, R6, 0x1, -R4.reuse ;  /* 0x000000010606b824 */ /* 0x100fe200078e0a04 */
[----:B------:R-:W-:Y:S01]  /*49c0*/  IABS R3, R11 ;  /* 0x0000000b00037213 */ /* 0x000fe20000000000 */
[----:B------:R-:W-:Y:S01]  /*49d0*/  @!P5 IMAD.IADD R8, R8, 0x1, -R4 ;  /* 0x000000010808d824 */ /* 0x000fe200078e0a04 */
[C---:B------:R-:W-:Y:S01]  /*49e0*/  ISETP.GT.U32.AND P5, PT, R4.reuse, R2, PT ;  /* 0x000000020400720c */ /* 0x040fe20003fa4070 */
[----:B------:R-:W-:Y:S01]  /*49f0*/  IMAD.HI.U32 R12, R5, R10, RZ ;  /* 0x0000000a050c7227 */ /* 0x000fe200078e00ff */
[----:B------:R-:W-:-:S03]  /*4a00*/  ISETP.GT.U32.AND P3, PT, R4, R6, PT ;  /* 0x000000060400720c */ /* 0x000fc60003f64070 */
[----:B------:R-:W-:Y:S02]  /*4a10*/  IMAD.MOV.U32 R9, RZ, RZ, R3 ;  /* 0x000000ffff097224 */ /* 0x000fe400078e0003 */
[----:B------:R-:W-:Y:S01]  /*4a20*/  IMAD.MOV R3, RZ, RZ, -R12 ;  /* 0x000000ffff037224 */ /* 0x000fe200078e0a0c */
[----:B---3--:R0:W-:Y:S03]  /*4a30*/  STL [R1+0x1ec], R19 ;  /* 0x0001ec1301007387 */ /* 0x0081e60000100800 */
[----:B------:R-:W-:Y:S02]  /*4a40*/  IMAD R3, R4, R3, R10 ;  /* 0x0000000304037224 */ /* 0x000fe400078e020a */
[----:B------:R-:W-:Y:S02]  /*4a50*/  @!P5 IMAD.IADD R2, R2, 0x1, -R4 ;  /* 0x000000010202d824 */ /* 0x000fe400078e0a04 */
[----:B0-----:R-:W-:-:S04]  /*4a60*/  IMAD.MOV.U32 R19, RZ, RZ, R8 ;  /* 0x000000ffff137224 */ /* 0x001fc800078e0008 */
[----:B------:R-:W-:Y:S01]  /*4a70*/  @!P6 IMAD.MOV R19, RZ, RZ, -R19 ;  /* 0x000000ffff13e224 */ /* 0x000fe200078e0a13 */
[C---:B------:R-:W-:Y:S01]  /*4a80*/  ISETP.GT.U32.AND P6, PT, R4.reuse, R3, PT ;  /* 0x000000030400720c */ /* 0x040fe20003fc4070 */
[----:B------:R-:W-:Y:S01]  /*4a90*/  IMAD.MOV.U32 R10, RZ, RZ, R13 ;  /* 0x000000ffff0a7224 */ /* 0x000fe200078e000d */
[----:B------:R-:W-:Y:S01]  /*4aa0*/  ISETP.GT.U32.AND P5, PT, R4, R2, PT ;  /* 0x000000020400720c */ /* 0x000fe20003fa4070 */
[----:B------:R-:W-:-:S04]  /*4ab0*/  IMAD.HI.U32 R14, R5, R9, RZ ;  /* 0x00000009050e7227 */ /* 0x000fc800078e00ff */
[----:B------:R-:W-:Y:S01]  /*4ac0*/  @!P3 IMAD.IADD R6, R6, 0x1, -R4 ;  /* 0x000000010606b824 */ /* 0x000fe200078e0a04 */
[----:B------:R-:W-:Y:S01]  /*4ad0*/  ISETP.GE.AND P3, PT, R11, RZ, PT ;  /* 0x000000ff0b00720c */ /* 0x000fe20003f66270 */
[----:B------:R-:W-:-:S04]  /*4ae0*/  IMAD.HI.U32 R11, R5, R10, RZ ;  /* 0x0000000a050b7227 */ /* 0x000fc800078e00ff */
[----:B------:R-:W-:Y:S02]  /*4af0*/  IMAD.MOV R8, RZ, RZ, -R14 ;  /* 0x000000ffff087224 */ /* 0x000fe400078e0a0e */
[----:B------:R-:W-:Y:S02]  /*4b00*/  VIADD R12, R0, 0xd ;  /* 0x0000000d000c7836 */ /* 0x000fe40000000000 */
[----:B------:R-:W-:Y:S02]  /*4b10*/  IMAD.MOV.U32 R67, RZ, RZ, R6 ;  /* 0x000000ffff437224 */ /* 0x000fe400078e0006 */
[----:B------:R-:W-:Y:S02]  /*4b20*/  IMAD.MOV R6, RZ, RZ, -R11 ;  /* 0x000000ffff067224 */ /* 0x000fe400078e0a0b */
[----:B------:R-:W-:Y:S01]  /*4b30*/  IMAD R9, R4, R8, R9 ;  /* 0x0000000804097224 */ /* 0x000fe200078e0209 */
[----:B------:R-:W-:Y:S01]  /*4b40*/  IABS R8, R12 ;  /* 0x0000000c00087213 */ /* 0x000fe20000000000 */
[----:B------:R-:W-:-:S02]  /*4b50*/  @!P6 IMAD.IADD R3, R3, 0x1, -R4 ;  /* 0x000000010303e824 */ /* 0x000fc400078e0a04 */
[C---:B------:R-:W-:Y:S02]  /*4b60*/  IMAD R6, R4.reuse, R6, R10 ;  /* 0x0000000604067224 */ /* 0x040fe400078e020a */
[----:B------:R-:W-:Y:S01]  /*4b70*/  @!P4 IMAD.MOV R67, RZ, RZ, -R67 ;  /* 0x000000ffff43c224 */ /* 0x000fe200078e0a43 */
[----:B------:R-:W-:Y:S01]  /*4b80*/  ISETP.GT.U32.AND P4, PT, R4, R9, PT ;  /* 0x000000090400720c */ /* 0x000fe20003f84070 */
[----:B------:R-:W-:Y:S01]  /*4b90*/  @!P5 IMAD.IADD R2, R2, 0x1, -R4 ;  /* 0x000000010202d824 */ /* 0x000fe200078e0a04 */
[C---:B------:R-:W-:Y:S01]  /*4ba0*/  ISETP.GT.U32.AND P6, PT, R4.reuse, R3, PT ;  /* 0x000000030400720c */ /* 0x040fe20003fc4070 */
[----:B------:R-:W-:Y:S01]  /*4bb0*/  IMAD.HI.U32 R13, R5, R8, RZ ;  /* 0x00000008050d7227 */ /* 0x000fe200078e00ff */
[----:B------:R-:W-:-:S03]  /*4bc0*/  ISETP.GT.U32.AND P5, PT, R4, R6, PT ;  /* 0x000000060400720c */ /* 0x000fc60003fa4070 */
[C---:B------:R-:W-:Y:S02]  /*4bd0*/  VIADD R14, R0.reuse, 0xf ;  /* 0x0000000f000e7836 */ /* 0x040fe40000000000 */
[----:B------:R-:W-:Y:S02]  /*4be0*/  VIADD R15, R0, 0xe ;  /* 0x0000000e000f7836 */ /* 0x000fe40000000000 */
[----:B------:R-:W-:Y:S01]  /*4bf0*/  IMAD.MOV R10, RZ, RZ, -R13 ;  /* 0x000000ffff0a7224 */ /* 0x000fe200078e0a0d */
[----:B------:R-:W-:Y:S02]  /*4c00*/  IABS R17, R14 ;  /* 0x0000000e00117213 */ /* 0x000fe40000000000 */
[----:B------:R-:W-:Y:S01]  /*4c10*/  IABS R11, R15 ;  /* 0x0000000f000b7213 */ /* 0x000fe20000000000 */
[----:B------:R-:W-:Y:S02]  /*4c20*/  IMAD R8, R4, R10, R8 ;  /* 0x0000000a04087224 */ /* 0x000fe400078e0208 */
[----:B------:R-:W-:-:S02]  /*4c30*/  @!P4 IMAD.IADD R9, R9, 0x1, -R4 ;  /* 0x000000010909c824 */ /* 0x000fc400078e0a04 */
[----:B------:R-:W-:Y:S01]  /*4c40*/  @!P6 IMAD.IADD R3, R3, 0x1, -R4 ;  /* 0x000000010303e824 */ /* 0x000fe200078e0a04 */
[----:B------:R-:W-:Y:S01]  /*4c50*/  ISETP.GT.U32.AND P6, PT, R4, R8, PT ;  /* 0x000000080400720c */ /* 0x000fe20003fc4070 */
[----:B------:R-:W-:Y:S02]  /*4c60*/  IMAD.MOV.U32 R10, RZ, RZ, R17 ;  /* 0x000000ffff0a7224 */ /* 0x000fe400078e0011 */
[----:B------:R-:W-:Y:S02]  /*4c70*/  IMAD.MOV.U32 R78, RZ, RZ, R2 ;  /* 0x000000ffff4e7224 */ /* 0x000fe400078e0002 */
[----:B------:R-:W-:Y:S02]  /*4c80*/  @!P5 IMAD.IADD R6, R6, 0x1, -R4 ;  /* 0x000000010606d824 */ /* 0x000fe400078e0a04 */
[----:B------:R-:W-:Y:S01]  /*4c90*/  IMAD.HI.U32 R17, R5, R11, RZ ;  /* 0x0000000b05117227 */ /* 0x000fe200078e00ff */
[----:B------:R-:W-:-:S03]  /*4ca0*/  ISETP.GT.U32.AND P4, PT, R4, R9, PT ;  /* 0x000000090400720c */ /* 0x000fc60003f84070 */
[----:B------:R-:W-:Y:S01]  /*4cb0*/  @!P1 IMAD.MOV R78, RZ, RZ, -R78 ;  /* 0x000000ffff4e9224 */ /* 0x000fe200078e0a4e */
[----:B------:R-:W-:Y:S01]  /*4cc0*/  ISETP.GT.U32.AND P1, PT, R4, R6, PT ;  /* 0x000000060400720c */ /* 0x000fe20003f24070 */
[----:B------:R-:W-:Y:S02]  /*4cd0*/  IMAD.MOV R2, RZ, RZ, -R17 ;  /* 0x000000ffff027224 */ /* 0x000fe400078e0a11 */
[----:B------:R-:W-:-:S04]  /*4ce0*/  IMAD.HI.U32 R17, R5, R10, RZ ;  /* 0x0000000a05117227 */ /* 0x000fc800078e00ff */
[----:B------:R-:W-:Y:S02]  /*4cf0*/  IMAD R2, R4, R2, R11 ;  /* 0x0000000204027224 */ /* 0x000fe400078e020b */
[----:B------:R-:W-:Y:S02]  /*4d00*/  IMAD.MOV R11, RZ, RZ, -R17 ;  /* 0x000000ffff0b7224 */ /* 0x000fe400078e0a11 */
[----:B------:R-:W-:Y:S02]  /*4d10*/  VIADD R13, R0, 0x10 ;  /* 0x00000010000d7836 */ /* 0x000fe40000000000 */
[----:B------:R-:W-:Y:S02]  /*4d20*/  IMAD.MOV.U32 R30, RZ, RZ, R3 ;  /* 0x000000ffff1e7224 */ /* 0x000fe400078e0003 */
[----:B------:R-:W-:Y:S02]  /*4d30*/  @!P6 IMAD.IADD R8, R8, 0x1, -R4 ;  /* 0x000000010808e824 */ /* 0x000fe400078e0a04 */
[----:B------:R-:W-:Y:S01]  /*4d40*/  IMAD R3, R4, R11, R10 ;  /* 0x0000000b04037224 */ /* 0x000fe200078e020a */
[----:B------:R-:W-:Y:S01]  /*4d50*/  ISETP.GE.AND P5, PT, R16, RZ, PT ;  /* 0x000000ff1000720c */ /* 0x000fe20003fa6270 */
[----:B------:R-:W-:Y:S01]  /*4d60*/  @!P4 IMAD.IADD R9, R9, 0x1, -R4 ;  /* 0x000000010909c824 */ /* 0x000fe200078e0a04 */
[----:B------:R-:W-:Y:S01]  /*4d70*/  ISETP.GT.U32.AND P4, PT, R4, R2, PT ;  /* 0x000000020400720c */ /* 0x000fe20003f84070 */
[----:B------:R-:W-:Y:S01]  /*4d80*/  @!P0 IMAD.MOV R30, RZ, RZ, -R30 ;  /* 0x000000ffff1e8224 */ /* 0x000fe200078e0a1e */
[----:B------:R-:W-:Y:S01]  /*4d90*/  IABS R16, R13 ;  /* 0x0000000d00107213 */ /* 0x000fe20000000000 */
[----:B------:R-:W-:Y:S01]  /*4da0*/  @!P1 IMAD.IADD R6, R6, 0x1, -R4 ;  /* 0x0000000106069824 */ /* 0x000fe200078e0a04 */
[----:B------:R-:W-:-:S02]  /*4db0*/  ISETP.GT.U32.AND P0, PT, R4, R8, PT ;  /* 0x000000080400720c */ /* 0x000fc40003f04070 */
[----:B------:R-:W-:Y:S01]  /*4dc0*/  ISETP.GT.U32.AND P1, PT, R4, R3, PT ;  /* 0x000000030400720c */ /* 0x000fe20003f24070 */
[----:B------:R-:W-:Y:S01]  /*4dd0*/  IMAD.MOV.U32 R10, RZ, RZ, R16 ;  /* 0x000000ffff0a7224 */ /* 0x000fe200078e0010 */
[----:B------:R-:W-:Y:S01]  /*4de0*/  ISETP.GE.AND P6, PT, R12, RZ, PT ;  /* 0x000000ff0c00720c */ /* 0x000fe20003fc6270 */
[----:B------:R-:W-:Y:S02]  /*4df0*/  IMAD.MOV.U32 R18, RZ, RZ, R9 ;  /* 0x000000ffff127224 */ /* 0x000fe400078e0009 */
[----:B------:R-:W-:-:S04]  /*4e00*/  IMAD.HI.U32 R9, R5, R10, RZ ;  /* 0x0000000a05097227 */ /* 0x000fc800078e00ff */
[----:B------:R-:W-:Y:S02]  /*4e10*/  VIADD R11, R0, 0x11 ;  /* 0x00000011000b7836 */ /* 0x000fe40000000000 */
[--C-:B------:R-:W-:Y:S02]  /*4e20*/  @!P4 IMAD.IADD R2, R2, 0x1, -R4.reuse ;  /* 0x000000010202c824 */ /* 0x100fe400078e0a04 */
[----:B------:R-:W-:Y:S02]  /*4e30*/  IMAD.MOV R9, RZ, RZ, -R9 ;  /* 0x000000ffff097224 */ /* 0x000fe400078e0a09 */
[--C-:B------:R-:W-:Y:S01]  /*4e40*/  @!P0 IMAD.IADD R8, R8, 0x1, -R4.reuse ;  /* 0x0000000108088824 */ /* 0x100fe200078e0a04 */
[----:B------:R-:W-:Y:S01]  /*4e50*/  IABS R12, R11 ;  /* 0x0000000b000c7213 */ /* 0x000fe20000000000 */
[----:B------:R-:W-:Y:S02]  /*4e60*/  @!P1 IMAD.IADD R3, R3, 0x1, -R4 ;  /* 0x0000000103039824 */ /* 0x000fe400078e0a04 */
[----:B------:R-:W-:Y:S01]  /*4e70*/  @!P3 IMAD.MOV R18, RZ, RZ, -R18 ;  /* 0x000000ffff12b224 */ /* 0x000fe200078e0a12 */
[C---:B------:R-:W-:Y:S01]  /*4e80*/  ISETP.GT.U32.AND P3, PT, R4.reuse, R2, PT ;  /* 0x000000020400720c */ /* 0x040fe20003f64070 */
[----:B------:R-:W-:-:S02]  /*4e90*/  IMAD R9, R4, R9, R10 ;  /* 0x0000000904097224 */ /* 0x000fc400078e020a */
[----:B------:R-:W-:Y:S01]  /*4ea0*/  IMAD.MOV.U32 R16, RZ, RZ, R8 ;  /* 0x000000ffff107224 */ /* 0x000fe200078e0008 */
[----:B------:R-:W-:Y:S01]  /*4eb0*/  ISETP.GT.U32.AND P1, PT, R4, R3, PT ;  /* 0x000000030400720c */ /* 0x000fe20003f24070 */
[----:B------:R-:W-:-:S04]  /*4ec0*/  IMAD.HI.U32 R10, R5, R12, RZ ;  /* 0x0000000c050a7227 */ /* 0x000fc800078e00ff */
[----:B------:R-:W-:Y:S01]  /*4ed0*/  @!P6 IMAD.MOV R16, RZ, RZ, -R16 ;  /* 0x000000ffff10e224 */ /* 0x000fe200078e0a10 */
[----:B------:R-:W-:Y:S01]  /*4ee0*/  ISETP.GT.U32.AND P6, PT, R4, R9, PT ;  /* 0x000000090400720c */ /* 0x000fe20003fc4070 */
[----:B------:R-:W-:Y:S01]  /*4ef0*/  @!P5 IMAD.MOV R6, RZ, RZ, -R6 ;  /* 0x000000ffff06d224 */ /* 0x000fe200078e0a06 */
[----:B------:R-:W-:Y:S01]  /*4f00*/  STL [R1+0x164], R19 ;  /* 0x0001641301007387 */ /* 0x000fe20000100800 */
[----:B------:R-:W-:Y:S01]  /*4f10*/  IMAD.MOV R10, RZ, RZ, -R10 ;  /* 0x000000ffff0a7224 */ /* 0x000fe200078e0a0a */
[----:B------:R-:W-:Y:S01]  /*4f20*/  ISETP.GE.AND P5, PT, R13, RZ, PT ;  /* 0x000000ff0d00720c */ /* 0x000fe20003fa6270 */
[----:B------:R-:W-:Y:S01]  /*4f30*/  VIADD R13, R0, 0x13 ;  /* 0x00000013000d7836 */ /* 0x000fe20000000000 */
[----:B------:R-:W-:Y:S01]  /*4f40*/  STL [R1+0x15c], R18 ;  /* 0x00015c1201007387 */ /* 0x000fe20000100800 */
[----:B------:R-:W-:Y:S01]  /*4f50*/  ISETP.GE.AND P4, PT, R15, RZ, PT ;  /* 0x000000ff0f00720c */ /* 0x000fe20003f86270 */
[----:B------:R-:W-:Y:S02]  /*4f60*/  IMAD R10, R4, R10, R12 ;  /* 0x0000000a040a7224 */ /* 0x000fe400078e020c */
[----:B------:R0:W-:Y:S01]  /*4f70*/  STL [R1+0x158], R6 ;  /* 0x0001580601007387 */ /* 0x0001e20000100800 */
[--C-:B------:R-:W-:Y:S01]  /*4f80*/  @!P3 IMAD.IADD R2, R2, 0x1, -R4.reuse ;  /* 0x000000010202b824 */ /* 0x100fe200078e0a04 */
[----:B------:R-:W-:Y:S01]  /*4f90*/  ISETP.GE.AND P3, PT, R11, RZ, PT ;  /* 0x000000ff0b00720c */ /* 0x000fe20003f66270 */
[--C-:B------:R-:W-:Y:S01]  /*4fa0*/  @!P1 IMAD.IADD R3, R3, 0x1, -R4.reuse ;  /* 0x0000000103039824 */ /* 0x100fe200078e0a04 */
[----:B------:R-:W-:Y:S01]  /*4fb0*/  IABS R11, R13 ;  /* 0x0000000d000b7213 */ /* 0x000fe20000000000 */
[----:B0-----:R-:W-:Y:S01]  /*4fc0*/  VIADD R6, R0, 0x12 ;  /* 0x0000001200067836 */ /* 0x001fe20000000000 */
[----:B------:R-:W-:Y:S01]  /*4fd0*/  ISETP.GT.U32.AND P1, PT, R4, R10, PT ;  /* 0x0000000a0400720c */ /* 0x000fe20003f24070 */
[----:B------:R0:W-:Y:S01]  /*4fe0*/  STL [R1+0x154], R16 ;  /* 0x0001541001007387 */ /* 0x0001e20000100800 */
[----:B------:R-:W-:-:S02]  /*4ff0*/  @!P6 IMAD.IADD R9, R9, 0x1, -R4 ;  /* 0x000000010909e824 */ /* 0x000fc400078e0a04 */
[----:B------:R-:W-:Y:S02]  /*5000*/  IABS R8, R6 ;  /* 0x0000000600087213 */ /* 0x000fe40000000000 */
[----:B------:R-:W-:Y:S01]  /*5010*/  ISETP.GE.AND P6, PT, R6, RZ, PT ;  /* 0x000000ff0600720c */ /* 0x000fe20003fc6270 */
[----:B------:R-:W-:Y:S01]  /*5020*/  IMAD.MOV.U32 R6, RZ, RZ, R11 ;  /* 0x000000ffff067224 */ /* 0x000fe200078e000b */
[----:B------:R-:W-:Y:S01]  /*5030*/  ISETP.GE.AND P0, PT, R14, RZ, PT ;  /* 0x000000ff0e00720c */ /* 0x000fe20003f06270 */
[----:B------:R-:W-:Y:S02]  /*5040*/  VIADD R17, R0, 0x15 ;  /* 0x0000001500117836 */ /* 0x000fe40000000000 */
[----:B0-----:R-:W-:Y:S02]  /*5050*/  IMAD.MOV.U32 R16, RZ, RZ, R2 ;  /* 0x000000ffff107224 */ /* 0x001fe400078e0002 */
[----:B------:R-:W-:Y:S01]  /*5060*/  IMAD.HI.U32 R11, R5, R8, RZ ;  /* 0x00000008050b7227 */ /* 0x000fe200078e00ff */
[----:B------:R-:W-:-:S03]  /*5070*/  IABS R15, R17 ;  /* 0x00000011000f7213 */ /* 0x000fc60000000000 */
[----:B------:R-:W-:Y:S02]  /*5080*/  VIADD R18, R0, 0x14 ;  /* 0x0000001400127836 */ /* 0x000fe40000000000 */
[----:B------:R-:W-:Y:S01]  /*5090*/  @!P4 IMAD.MOV R16, RZ, RZ, -R16 ;  /* 0x000000ffff10c224 */ /* 0x000fe200078e0a10 */
[----:B------:R-:W-:Y:S01]  /*50a0*/  ISETP.GT.U32.AND P4, PT, R4, R9, PT ;  /* 0x000000090400720c */ /* 0x000fe20003f84070 */
[----:B------:R-:W-:Y:S01]  /*50b0*/  IMAD.MOV R2, RZ, RZ, -R11 ;  /* 0x000000ffff027224 */ /* 0x000fe200078e0a0b */
[----:B------:R-:W-:Y:S01]  /*50c0*/  IABS R12, R18 ;  /* 0x00000012000c7213 */ /* 0x000fe20000000000 */
[----:B------:R-:W-:Y:S01]  /*50d0*/  IMAD.HI.U32 R14, R5, R6, RZ ;  /* 0x00000006050e7227 */ /* 0x000fe200078e00ff */
[----:B------:R0:W-:Y:S03]  /*50e0*/  STL [R1+0x150], R16 ;  /* 0x0001501001007387 */ /* 0x0001e60000100800 */
[----:B------:R-:W-:-:S02]  /*50f0*/  @!P1 IMAD.IADD R10, R10, 0x1, -R4 ;  /* 0x000000010a0a9824 */ /* 0x000fc400078e0a04 */
[C---:B------:R-:W-:Y:S02]  /*5100*/  IMAD R2, R4.reuse, R2, R8 ;  /* 0x0000000204027224 */ /* 0x040fe400078e0208 */
[----:B------:R-:W-:Y:S02]  /*5110*/  IMAD.MOV.U32 R11, RZ, RZ, R15 ;  /* 0x000000ffff0b7224 */ /* 0x000fe400078e000f */
[----:B0-----:R-:W-:Y:S02]  /*5120*/  IMAD.MOV.U32 R16, RZ, RZ, R3 ;  /* 0x000000ffff107224 */ /* 0x001fe400078e0003 */
[----:B------:R-:W-:Y:S01]  /*5130*/  IMAD.MOV R15, RZ, RZ, -R14 ;  /* 0x000000ffff0f7224 */ /* 0x000fe200078e0a0e */
[----:B------:R-:W-:Y:S01]  /*5140*/  ISETP.GT.U32.AND P1, PT, R4, R10, PT ;  /* 0x0000000a0400720c */ /* 0x000fe20003f24070 */
[----:B------:R-:W-:-:S04]  /*5150*/  IMAD.HI.U32 R8, R5, R12, RZ ;  /* 0x0000000c05087227 */ /* 0x000fc800078e00ff */
[----:B------:R-:W-:Y:S01]  /*5160*/  @!P0 IMAD.MOV R16, RZ, RZ, -R16 ;  /* 0x000000ffff108224 */ /* 0x000fe200078e0a10 */
[C---:B------:R-:W-:Y:S01]  /*5170*/  ISETP.GT.U32.AND P0, PT, R4.reuse, R2, PT ;  /* 0x000000020400720c */ /* 0x040fe20003f04070 */
[C---:B------:R-:W-:Y:S02]  /*5180*/  IMAD R3, R4.reuse, R15, R6 ;  /* 0x0000000f04037224 */ /* 0x040fe400078e0206 */
[----:B------:R-:W-:Y:S02]  /*5190*/  IMAD.MOV R6, RZ, RZ, -R8 ;  /* 0x000000ffff067224 */ /* 0x000fe400078e0a08 */
[----:B------:R-:W-:Y:S02]  /*51a0*/  @!P4 IMAD.IADD R9, R9, 0x1, -R4 ;  /* 0x000000010909c824 */ /* 0x000fe400078e0a04 */
[----:B------:R-:W-:Y:S02]  /*51b0*/  IMAD R6, R4, R6, R12 ;  /* 0x0000000604067224 */ /* 0x000fe400078e020c */
[----:B------:R-:W-:-:S02]  /*51c0*/  IMAD.MOV.U32 R64, RZ, RZ, R9 ;  /* 0x000000ffff407224 */ /* 0x000fc400078e0009 */
[----:B------:R-:W-:Y:S01]  /*51d0*/  IMAD.HI.U32 R14, R5, R11, RZ ;  /* 0x0000000b050e7227 */ /* 0x000fe200078e00ff */
[----:B------:R-:W-:-:S03]  /*51e0*/  ISETP.GT.U32.AND P4, PT, R4, R3, PT ;  /* 0x000000030400720c */ /* 0x000fc60003f84070 */
[----:B------:R-:W-:Y:S01]  /*51f0*/  @!P5 IMAD.MOV R64, RZ, RZ, -R64 ;  /* 0x000000ffff40d224 */ /* 0x000fe200078e0a40 */
[----:B------:R-:W-:Y:S01]  /*5200*/  ISETP.GT.U32.AND P5, PT, R4, R6, PT ;  /* 0x000000060400720c */ /* 0x000fe20003fa4070 */
[----:B------:R-:W-:Y:S02]  /*5210*/  IMAD.MOV R8, RZ, RZ, -R14 ;  /* 0x000000ffff087224 */ /* 0x000fe400078e0a0e */
[--C-:B------:R-:W-:Y:S02]  /*5220*/  @!P1 IMAD.IADD R10, R10, 0x1, -R4.reuse ;  /* 0x000000010a0a9824 */ /* 0x100fe400078e0a04 */
[----:B------:R-:W-:Y:S02]  /*5230*/  @!P0 IMAD.IADD R2, R2, 0x1, -R4 ;  /* 0x0000000102028824 */ /* 0x000fe400078e0a04 */
[C---:B------:R-:W-:Y:S02]  /*5240*/  IMAD R8, R4.reuse, R8, R11 ;  /* 0x0000000804087224 */ /* 0x040fe400078e020b */
[----:B------:R-:W-:Y:S01]  /*5250*/  IMAD.MOV.U32 R73, RZ, RZ, R10 ;  /* 0x000000ffff497224 */ /* 0x000fe200078e000a */
[----:B------:R-:W-:Y:S01]  /*5260*/  ISETP.GT.U32.AND P0, PT, R4, R2, PT ;  /* 0x000000020400720c */ /* 0x000fe20003f04070 */
[----:B------:R-:W-:-:S02]  /*5270*/  VIADD R14, R0, 0x17 ;  /* 0x00000017000e7836 */ /* 0x000fc40000000000 */
[----:B------:R-:W-:Y:S01]  /*5280*/  @!P3 IMAD.MOV R73, RZ, RZ, -R73 ;  /* 0x000000ffff49b224 */ /* 0x000fe200078e0a49 */
[----:B------:R-:W-:Y:S01]  /*5290*/  ISETP.GT.U32.AND P3, PT, R4, R8, PT ;  /* 0x000000080400720c */ /* 0x000fe20003f64070 */
[----:B------:R-:W-:Y:S01]  /*52a0*/  VIADD R15, R0, 0x16 ;  /* 0x00000016000f7836 */ /* 0x000fe20000000000 */
[----:B------:R-:W-:Y:S01]  /*52b0*/  IABS R12, R14 ;  /* 0x0000000e000c7213 */ /* 0x000fe20000000000 */
[--C-:B------:R-:W-:Y:S02]  /*52c0*/  @!P5 IMAD.IADD R6, R6, 0x1, -R4.reuse ;  /* 0x000000010606d824 */ /* 0x100fe400078e0a04 */
[--C-:B------:R-:W-:Y:S01]  /*52d0*/  @!P4 IMAD.IADD R3, R3, 0x1, -R4.reuse ;  /* 0x000000010303c824 */ /* 0x100fe200078e0a04 */
[----:B------:R-:W-:Y:S01]  /*52e0*/  IABS R11, R15 ;  /* 0x0000000f000b7213 */ /* 0x000fe20000000000 */
[----:B------:R-:W-:Y:S01]  /*52f0*/  IMAD.HI.U32 R10, R5, R12, RZ ;  /* 0x0000000c050a7227 */ /* 0x000fe200078e00ff */
[C---:B------:R-:W-:Y:S02]  /*5300*/  ISETP.GT.U32.AND P5, PT, R4.reuse, R6, PT ;  /* 0x000000060400720c */ /* 0x040fe40003fa4070 */
[----:B------:R-:W-:Y:S01]  /*5310*/  ISETP.GT.U32.AND P4, PT, R4, R3, PT ;  /* 0x000000030400720c */ /* 0x000fe20003f84070 */
[----:B------:R-:W-:-:S02]  /*5320*/  @!P0 IMAD.IADD R2, R2, 0x1, -R4 ;  /* 0x0000000102028824 */ /* 0x000fc400078e0a04 */
[----:B------:R-:W-:Y:S01]  /*5330*/  IMAD.HI.U32 R9, R5, R11, RZ ;  /* 0x0000000b05097227 */ /* 0x000fe200078e00ff */
[----:B------:R0:W-:Y:S03]  /*5340*/  STL [R1+0x138], R16 ;  /* 0x0001381001007387 */ /* 0x0001e60000100800 */
[----:B------:R-:W-:Y:S02]  /*5350*/  IMAD.MOV R10, RZ, RZ, -R10 ;  /* 0x000000ffff0a7224 */ /* 0x000fe400078e0a0a */
[----:B------:R-:W-:Y:S02]  /*5360*/  @!P3 IMAD.IADD R8, R8, 0x1, -R4 ;  /* 0x000000010808b824 */ /* 0x000fe400078e0a04 */
[----:B------:R-:W-:Y:S02]  /*5370*/  IMAD.MOV.U32 R20, RZ, RZ, R2 ;  /* 0x000000ffff147224 */ /* 0x000fe400078e0002 */
[----:B------:R-:W-:-:S02]  /*5380*/  IMAD.MOV R9, RZ, RZ, -R9 ;  /* 0x000000ffff097224 */ /* 0x000fc400078e0a09 */
[----:B0-----:R-:W-:Y:S02]  /*5390*/  VIADD R16, R0, 0x18 ;  /* 0x0000001800107836 */ /* 0x001fe40000000000 */
[C---:B------:R-:W-:Y:S02]  /*53a0*/  IMAD R10, R4.reuse, R10, R12 ;  /* 0x0000000a040a7224 */ /* 0x040fe400078e020c */
[----:B------:R-:W-:Y:S01]  /*53b0*/  @!P6 IMAD.MOV R20, RZ, RZ, -R20 ;  /* 0x000000ffff14e224 */ /* 0x000fe200078e0a14 */
[C---:B------:R-:W-:Y:S01]  /*53c0*/  ISETP.GT.U32.AND P6, PT, R4.reuse, R8, PT ;  /* 0x000000080400720c */ /* 0x040fe20003fc4070 */
[----:B------:R-:W-:Y:S01]  /*53d0*/  IMAD R9, R4, R9, R11 ;  /* 0x0000000904097224 */ /* 0x000fe200078e020b */
[----:B------:R-:W-:Y:S01]  /*53e0*/  ISETP.GE.AND P1, PT, R13, RZ, PT ;  /* 0x000000ff0d00720c */ /* 0x000fe20003f26270 */
[--C-:B------:R-:W-:Y:S01]  /*53f0*/  @!P5 IMAD.IADD R6, R6, 0x1, -R4.reuse ;  /* 0x000000010606d824 */ /* 0x100fe200078e0a04 */
[----:B------:R-:W-:Y:S02]  /*5400*/  IABS R13, R16 ;  /* 0x00000010000d7213 */ /* 0x000fe40000000000 */
[----:B------:R-:W-:Y:S01]  /*5410*/  ISETP.GE.AND P0, PT, R18, RZ, PT ;  /* 0x000000ff1200720c */ /* 0x000fe20003f06270 */
[----:B------:R-:W-:Y:S01]  /*5420*/  VIADD R18, R0, 0x19 ;  /* 0x0000001900127836 */ /* 0x000fe20000000000 */
[C---:B------:R-:W-:Y:S01]  /*5430*/  ISETP.GT.U32.AND P5, PT, R4.reuse, R10, PT ;  /* 0x0000000a0400720c */ /* 0x040fe20003fa4070 */
[----:B------:R-:W-:Y:S01]  /*5440*/  @!P4 IMAD.IADD R3, R3, 0x1, -R4 ;  /* 0x000000010303c824 */ /* 0x000fe200078e0a04 */
[----:B------:R-:W-:Y:S01]  /*5450*/  ISETP.GT.U32.AND P4, PT, R4, R9, PT ;  /* 0x000000090400720c */ /* 0x000fe20003f84070 */
[----:B------:R-:W-:Y:S01]  /*5460*/  IMAD.HI.U32 R11, R5, R13, RZ ;  /* 0x0000000d050b7227 */ /* 0x000fe200078e00ff */
[----:B------:R-:W-:-:S02]  /*5470*/  ISETP.GE.AND P3, PT, R17, RZ, PT ;  /* 0x000000ff1100720c */ /* 0x000fc40003f66270 */
[----:B------:R-:W-:Y:S01]  /*5480*/  IABS R19, R18 ;  /* 0x0000001200137213 */ /* 0x000fe20000000000 */
[----:B------:R-:W-:Y:S02]  /*5490*/  IMAD.MOV R11, RZ, RZ, -R11 ;  /* 0x000000ffff0b7224 */ /* 0x000fe400078e0a0b */
[----:B------:R-:W-:Y:S02]  /*54a0*/  VIADD R17, R0, 0x1a ;  /* 0x0000001a00117836 */ /* 0x000fe40000000000 */
[----:B------:R-:W-:Y:S02]  /*54b0*/  @!P6 IMAD.IADD R8, R8, 0x1, -R4 ;  /* 0x000000010808e824 */ /* 0x000fe400078e0a04 */
[----:B------:R-:W-:Y:S02]  /*54c0*/  IMAD.MOV.U32 R12, RZ, RZ, R19 ;  /* 0x000000ffff0c7224 */ /* 0x000fe400078e0013 */
[----:B------:R-:W-:Y:S02]  /*54d0*/  IMAD R11, R4, R11, R13 ;  /* 0x0000000b040b7224 */ /* 0x000fe400078e020d */
[----:B------:R-:W-:Y:S01]  /*54e0*/  @!P1 IMAD.MOV R3, RZ, RZ, -R3 ;  /* 0x000000ffff039224 */ /* 0x000fe200078e0a03 */
[----:B------:R-:W-:Y:S01]  /*54f0*/  ISETP.GE.AND P1, PT, R15, RZ, PT ;  /* 0x000000ff0f00720c */ /* 0x000fe20003f26270 */
[----:B------:R-:W-:Y:S01]  /*5500*/  IMAD.MOV.U32 R13, RZ, RZ, R6 ;  /* 0x000000ffff0d7224 */ /* 0x000fe200078e0006 */
[----:B------:R-:W-:Y:S01]  /*5510*/  IABS R6, R17 ;  /* 0x0000001100067213 */ /* 0x000fe20000000000 */
[----:B------:R-:W-:-:S02]  /*5520*/  @!P5 IMAD.IADD R10, R10, 0x1, -R4 ;  /* 0x000000010a0ad824 */ /* 0x000fc400078e0a04 */
[----:B------:R-:W-:Y:S02]  /*5530*/  IMAD.MOV.U32 R15, RZ, RZ, R8 ;  /* 0x000000ffff0f7224 */ /* 0x000fe400078e0008 */
[----:B------:R-:W-:Y:S01]  /*5540*/  IMAD.HI.U32 R2, R5, R12, RZ ;  /* 0x0000000c05027227 */ /* 0x000fe200078e00ff */
[----:B------:R-:W-:Y:S03]  /*5550*/  STL [R1+0x124], R20 ;  /* 0x0001241401007387 */ /* 0x000fe60000100800 */
[----:B------:R-:W-:Y:S02]  /*5560*/  @!P4 IMAD.IADD R9, R9, 0x1, -R4 ;  /* 0x000000010909c824 */ /* 0x000fe400078e0a04 */
[----:B------:R-:W-:Y:S01]  /*5570*/  @!P0 IMAD.MOV R13, RZ, RZ, -R13 ;  /* 0x000000ffff0d8224 */ /* 0x000fe200078e0a0d */
[C---:B------:R-:W-:Y:S01]  /*5580*/  ISETP.GT.U32.AND P0, PT, R4.reuse, R11, PT ;  /* 0x0000000b0400720c */ /* 0x040fe20003f04070 */
[----:B------:R-:W-:Y:S01]  /*5590*/  @!P3 IMAD.MOV R15, RZ, RZ, -R15 ;  /* 0x000000ffff0fb224 */ /* 0x000fe200078e0a0f */
[----:B------:R0:W-:Y:S01]  /*55a0*/  STL [R1+0x120], R3 ;  /* 0x0001200301007387 */ /* 0x0001e20000100800 */
[----:B------:R-:W-:Y:S01]  /*55b0*/  IMAD.MOV R2, RZ, RZ, -R2 ;  /* 0x000000ffff027224 */ /* 0x000fe200078e0a02 */
[----:B------:R-:W-:-:S02]  /*55c0*/  ISETP.GT.U32.AND P3, PT, R4, R10, PT ;  /* 0x0000000a0400720c */ /* 0x000fc40003f64070 */
[----:B------:R-:W-:Y:S01]  /*55d0*/  ISETP.GE.AND P6, PT, R14, RZ, PT ;  /* 0x000000ff0e00720c */ /* 0x000fe20003fc6270 */
[----:B------:R-:W-:Y:S01]  /*55e0*/  VIADD R14, R0, 0x1b ;  /* 0x0000001b000e7836 */ /* 0x000fe20000000000 */
[C---:B------:R-:W-:Y:S01]  /*55f0*/  ISETP.GT.U32.AND P4, PT, R4.reuse, R9, PT ;  /* 0x000000090400720c */ /* 0x040fe20003f84070 */
[----:B------:R-:W-:Y:S02]  /*5600*/  IMAD R2, R4, R2, R12 ;  /* 0x0000000204027224 */ /* 0x000fe400078e020c */
[----:B0-----:R-:W-:Y:S01]  /*5610*/  IMAD.HI.U32 R3, R5, R6, RZ ;  /* 0x0000000605037227 */ /* 0x001fe200078e00ff */
[----:B------:R0:W-:Y:S01]  /*5620*/  STL [R1+0x11c], R13 ;  /* 0x00011c0d01007387 */ /* 0x0001e20000100800 */
[----:B------:R-:W-:Y:S02]  /*5630*/  IABS R8, R14 ;  /* 0x0000000e00087213 */ /* 0x000fe40000000000 */
[----:B------:R-:W-:Y:S01]  /*5640*/  IMAD.MOV R12, RZ, RZ, -R3 ;  /* 0x000000ffff0c7224 */ /* 0x000fe200078e0a03 */
[----:B------:R-:W-:Y:S01]  /*5650*/  ISETP.GE.AND P5, PT, R16, RZ, PT ;  /* 0x000000ff1000720c */ /* 0x000fe20003fa6270 */
[----:B0-----:R-:W-:-:S02]  /*5660*/  VIADD R13, R0, 0x1c ;  /* 0x0000001c000d7836 */ /* 0x001fc40000000000 */
[----:B------:R-:W-:-:S03]  /*5670*/  IMAD R6, R4, R12, R6 ;  /* 0x0000000c04067224 */ /* 0x000fc600078e0206 */
[----:B------:R-:W-:Y:S01]  /*5680*/  IABS R16, R13 ;  /* 0x0000000d00107213 */ /* 0x000fe20000000000 */
[----:B------:R-:W-:Y:S02]  /*5690*/  @!P0 IMAD.IADD R11, R11, 0x1, -R4 ;  /* 0x000000010b0b8824 */ /* 0x000fe400078e0a04 */
[----:B------:R-:W-:Y:S02]  /*56a0*/  IMAD.MOV.U32 R3, RZ, RZ, R8 ;  /* 0x000000ffff037224 */ /* 0x000fe400078e0008 */
[--C-:B------:R-:W-:Y:S01]  /*56b0*/  @!P3 IMAD.IADD R10, R10, 0x1, -R4.reuse ;  /* 0x000000010a0ab824 */ /* 0x100fe200078e0a04 */
[C---:B------:R-:W-:Y:S01]  /*56c0*/  ISETP.GT.U32.AND P3, PT, R4.reuse, R6, PT ;  /* 0x000000060400720c */ /* 0x040fe20003f64070 */
[----:B------:R-:W-:Y:S01]  /*56d0*/  @!P4 IMAD.IADD R9, R9, 0x1, -R4 ;  /* 0x000000010909c824 */ /* 0x000fe200078e0a04 */
[C---:B------:R-:W-:Y:S01]  /*56e0*/  ISETP.GT.U32.AND P4, PT, R4.reuse, R2, PT ;  /* 0x000000020400720c */ /* 0x040fe20003f84070 */
[----:B------:R-:W-:Y:S01]  /*56f0*/  IMAD.MOV.U32 R8, RZ, RZ, R16 ;  /* 0x000000ffff087224 */ /* 0x000fe200078e0010 */
[----:B------:R-:W-:Y:S01]  /*5700*/  ISETP.GT.U32.AND P0, PT, R4, R11, PT ;  /* 0x0000000b0400720c */ /* 0x000fe20003f04070 */
[----:B------:R-:W-:Y:S01]  /*5710*/  IMAD.HI.U32 R16, R5, R3, RZ ;  /* 0x0000000305107227 */ /* 0x000fe200078e00ff */
[----:B------:R0:W-:Y:S03]  /*5720*/  STL [R1+0x118], R15 ;  /* 0x0001180f01007387 */ /* 0x0001e60000100800 */
[----:B------:R-:W-:-:S02]  /*5730*/  IMAD.MOV R16, RZ, RZ, -R16 ;  /* 0x000000ffff107224 */ /* 0x000fc400078e0a10 */
[----:B------:R-:W-:Y:S02]  /*5740*/  IMAD.MOV.U32 R20, RZ, RZ, R9 ;  /* 0x000000ffff147224 */ /* 0x000fe400078e0009 */
[----:B------:R-:W-:Y:S02]  /*5750*/  IMAD R3, R4, R16, R3 ;  /* 0x0000001004037224 */ /* 0x000fe400078e0203 */
[----:B0-----:R-:W-:Y:S02]  /*5760*/  VIADD R15, R0, 0x1d ;  /* 0x0000001d000f7836 */ /* 0x001fe40000000000 */
[----:B------:R-:W-:Y:S02]  /*5770*/  @!P3 IMAD.IADD R6, R6, 0x1, -R4 ;  /* 0x000000010606b824 */ /* 0x000fe400078e0a04 */
[----:B------:R-:W-:Y:S01]  /*5780*/  IMAD.HI.U32 R19, R5, R8, RZ ;  /* 0x0000000805137227 */ /* 0x000fe200078e00ff */
[----:B------:R-:W-:-:S03]  /*5790*/  IABS R12, R15 ;  /* 0x0000000f000c7213 */ /* 0x000fc60000000000 */
[----:B------:R-:W-:Y:S01]  /*57a0*/  @!P1 IMAD.MOV R20, RZ, RZ, -R20 ;  /* 0x000000ffff149224 */ /* 0x000fe200078e0a14 */
[----:B------:R-:W-:Y:S01]  /*57b0*/  ISETP.GT.U32.AND P1, PT, R4, R3, PT ;  /* 0x000000030400720c */ /* 0x000fe20003f24070 */
[--C-:B------:R-:W-:Y:S02]  /*57c0*/  @!P4 IMAD.IADD R2, R2, 0x1, -R4.reuse ;  /* 0x000000010202c824 */ /* 0x100fe400078e0a04 */
[----:B------:R-:W-:Y:S01]  /*57d0*/  @!P0 IMAD.IADD R11, R11, 0x1, -R4 ;  /* 0x000000010b0b8824 */ /* 0x000fe200078e0a04 */
[----:B------:R-:W-:Y:S01]  /*57e0*/  ISETP.GE.AND P0, PT, R18, RZ, PT ;  /* 0x000000ff1200720c */ /* 0x000fe20003f06270 */
[----:B------:R-:W-:Y:S01]  /*57f0*/  IMAD.MOV R18, RZ, RZ, -R19 ;  /* 0x000000ffff127224 */ /* 0x000fe200078e0a13 */
[C---:B------:R-:W-:Y:S01]  /*5800*/  ISETP.GT.U32.AND P3, PT, R4.reuse, R6, PT ;  /* 0x000000060400720c */ /* 0x040fe20003f64070 */
[----:B------:R-:W-:Y:S01]  /*5810*/  IMAD.HI.U32 R9, R5, R12, RZ ;  /* 0x0000000c05097227 */ /* 0x000fe200078e00ff */
[----:B------:R-:W-:-:S03]  /*5820*/  ISETP.GT.U32.AND P4, PT, R4, R2, PT ;  /* 0x000000020400720c */ /* 0x000fc60003f84070 */
[C---:B------:R-:W-:Y:S02]  /*5830*/  IMAD R8, R4.reuse, R18, R8 ;  /* 0x0000001204087224 */ /* 0x040fe400078e0208 */
[----:B------:R-:W-:Y:S02]  /*5840*/  IMAD.MOV R9, RZ, RZ, -R9 ;  /* 0x000000ffff097224 */ /* 0x000fe400078e0a09 */
[----:B------:R-:W-:Y:S01]  /*5850*/  @!P6 IMAD.MOV R10, RZ, RZ, -R10 ;  /* 0x000000ffff0ae224 */ /* 0x000fe200078e0a0a */
[C---:B------:R-:W-:Y:S01]  /*5860*/  ISETP.GT.U32.AND P6, PT, R4.reuse, R8, PT ;  /* 0x000000080400720c */ /* 0x040fe20003fc4070 */
[----:B------:R-:W-:Y:S02]  /*5870*/  IMAD R9, R4, R9, R12 ;  /* 0x0000000904097224 */ /* 0x000fe400078e020c */
[--C-:B------:R-:W-:Y:S02]  /*5880*/  @!P1 IMAD.IADD R3, R3, 0x1, -R4.reuse ;  /* 0x0000000103039824 */ /* 0x100fe400078e0a04 */
[--C-:B------:R-:W-:Y:S01]  /*5890*/  @!P3 IMAD.IADD R6, R6, 0x1, -R4.reuse ;  /* 0x000000010606b824 */ /* 0x100fe200078e0a04 */
[----:B------:R-:W-:Y:S01]  /*58a0*/  ISETP.GT.U32.AND P3, PT, R4, R9, PT ;  /* 0x000000090400720c */ /* 0x000fe20003f64070 */
[----:B------:R-:W-:Y:S01]  /*58b0*/  @!P4 IMAD.IADD R2, R2, 0x1, -R4 ;  /* 0x000000010202c824 */ /* 0x000fe200078e0a04 */
[----:B------:R-:W-:Y:S01]  /*58c0*/  ISETP.GT.U32.AND P1, PT, R4, R3, PT ;  /* 0x000000030400720c */ /* 0x000fe20003f24070 */
[----:B------:R-:W-:-:S02]  /*58d0*/  IMAD.MOV.U32 R59, RZ, RZ, R11 ;  /* 0x000000ffff3b7224 */ /* 0x000fc400078e000b */
[C---:B------:R-:W-:Y:S02]  /*58e0*/  VIADD R11, R0.reuse, 0x1e ;  /* 0x0000001e000b7836 */ /* 0x040fe40000000000 */
[----:B------:R-:W-:Y:S01]  /*58f0*/  IMAD.MOV.U32 R68, RZ, RZ, R2 ;  /* 0x000000ffff447224 */ /* 0x000fe200078e0002 */
[----:B------:R-:W-:Y:S01]  /*5900*/  STL [R1+0xfc], R20 ;  /* 0x0000fc1401007387 */ /* 0x000fe20000100800 */
[----:B------:R-:W-:Y:S01]  /*5910*/  VIADD R12, R0, 0x20 ;  /* 0x00000020000c7836 */ /* 0x000fe20000000000 */
[----:B------:R-:W-:Y:S01]  /*5920*/  IABS R2, R11 ;  /* 0x0000000b00027213 */ /* 0x000fe20000000000 */
[----:B------:R-:W-:Y:S01]  /*5930*/  @!P6 IMAD.IADD R8, R8, 0x1, -R4 ;  /* 0x000000010808e824 */ /* 0x000fe200078e0a04 */
[----:B------:R0:W-:Y:S01]  /*5940*/  STL [R1+0xf8], R10 ;  /* 0x0000f80a01007387 */ /* 0x0001e20000100800 */
[----:B------:R-:W-:Y:S01]  /*5950*/  @!P0 IMAD.MOV R68, RZ, RZ, -R68 ;  /* 0x000000ffff448224 */ /* 0x000fe200078e0a44 */
[----:B------:R-:W-:Y:S01]  /*5960*/  ISETP.GE.AND P0, PT, R13, RZ, PT ;  /* 0x000000ff0d00720c */ /* 0x000fe20003f06270 */
[----:B------:R-:W-:Y:S01]  /*5970*/  @!P5 IMAD.MOV R59, RZ, RZ, -R59 ;  /* 0x000000ffff3bd224 */ /* 0x000fe200078e0a3b */
[----:B------:R-:W-:Y:S01]  /*5980*/  IABS R13, R12 ;  /* 0x0000000c000d7213 */ /* 0x000fe20000000000 */
[----:B------:R-:W-:Y:S01]  /*5990*/  IMAD.MOV.U32 R16, RZ, RZ, R6 ;  /* 0x000000ffff107224 */ /* 0x000fe200078e0006 */
[----:B------:R-:W-:Y:S01]  /*59a0*/  ISETP.GE.AND P4, PT, R17, RZ, PT ;  /* 0x000000ff1100720c */ /* 0x000fe20003f86270 */
[----:B0-----:R-:W-:Y:S01]  /*59b0*/  VIADD R10, R0, 0x1f ;  /* 0x0000001f000a7836 */ /* 0x001fe20000000000 */
[----:B------:R-:W-:Y:S01]  /*59c0*/  ISETP.GE.AND P5, PT, R14, RZ, PT ;  /* 0x000000ff0e00720c */ /* 0x000fe20003fa6270 */
[----:B------:R-:W-:Y:S01]  /*59d0*/  IMAD.HI.U32 R14, R5, R2, RZ ;  /* 0x00000002050e7227 */ /* 0x000fe200078e00ff */
[----:B------:R-:W-:-:S02]  /*59e0*/  ISETP.GT.U32.AND P6, PT, R4, R8, PT ;  /* 0x000000080400720c */ /* 0x000fc40003fc4070 */
[----:B------:R-:W-:Y:S01]  /*59f0*/  IABS R6, R10 ;  /* 0x0000000a00067213 */ /* 0x000fe20000000000 */
[--C-:B------:R-:W-:Y:S02]  /*5a00*/  @!P3 IMAD.IADD R9, R9, 0x1, -R4.reuse ;  /* 0x000000010909b824 */ /* 0x100fe400078e0a04 */
[----:B------:R-:W-:Y:S01]  /*5a10*/  @!P1 IMAD.IADD R3, R3, 0x1, -R4 ;  /* 0x0000000103039824 */ /* 0x000fe200078e0a04 */
[----:B------:R-:W-:Y:S01]  /*5a20*/  ISETP.GE.AND P1, PT, R11, RZ, PT ;  /* 0x000000ff0b00720c */ /* 0x000fe20003f26270 */
[----:B------:R-:W-:Y:S01]  /*5a30*/  IMAD.MOV.U32 R11, RZ, RZ, R13 ;  /* 0x000000ffff0b7224 */ /* 0x000fe200078e000d */
[----:B------:R-:W-:Y:S01]  /*5a40*/  ISETP.GT.U32.AND P3, PT, R4, R9, PT ;  /* 0x000000090400720c */ /* 0x000fe20003f64070 */
[----:B------:R-:W-:Y:S02]  /*5a50*/  IMAD.MOV R13, RZ, RZ, -R14 ;  /* 0x000000ffff0d7224 */ /* 0x000fe400078e0a0e */
[----:B------:R-:W-:-:S04]  /*5a60*/  IMAD.HI.U32 R14, R5, R6, RZ ;  /* 0x00000006050e7227 */ /* 0x000fc800078e00ff */
[C---:B------:R-:W-:Y:S02]  /*5a70*/  IMAD R2, R4.reuse, R13, R2 ;  /* 0x0000000d04027224 */ /* 0x040fe400078e0202 */
[----:B------:R-:W-:Y:S02]  /*5a80*/  IMAD.MOV.U32 R17, RZ, RZ, R3 ;  /* 0x000000ffff117224 */ /* 0x000fe400078e0003 */
[----:B------:R-:W-:Y:S02]  /*5a90*/  IMAD.MOV R3, RZ, RZ, -R14 ;  /* 0x000000ffff037224 */ /* 0x000fe400078e0a0e */
[----:B------:R-:W-:Y:S02]  /*5aa0*/  @!P4 IMAD.MOV R16, RZ, RZ, -R16 ;  /* 0x000000ffff10c224 */ /* 0x000fe400078e0a10 */
[----:B------:R-:W-:Y:S01]  /*5ab0*/  @!P5 IMAD.MOV R17, RZ, RZ, -R17 ;  /* 0x000000ffff11d224 */ /* 0x000fe200078e0a11 */
[----:B------:R-:W-:Y:S01]  /*5ac0*/  ISETP.GT.U32.AND P5, PT, R4, R2, PT ;  /* 0x000000020400720c */ /* 0x000fe20003fa4070 */
[----:B------:R-:W-:Y:S01]  /*5ad0*/  @!P6 IMAD.IADD R8, R8, 0x1, -R4 ;  /* 0x000000010808e824 */ /* 0x000fe200078e0a04 */
[----:B------:R-:W-:Y:S01]  /*5ae0*/  ISETP.GE.AND P4, PT, R15, RZ, PT ;  /* 0x000000ff0f00720c */ /* 0x000fe20003f86270 */
[----:B------:R-:W-:Y:S01]  /*5af0*/  IMAD R3, R4, R3, R6 ;  /* 0x0000000304037224 */ /* 0x000fe200078e0206 */
[----:B------:R-:W-:Y:S01]  /*5b00*/  ISETP.GE.AND P6, PT, R10, RZ, PT ;  /* 0x000000ff0a00720c */ /* 0x000fe20003fc6270 */
[----:B------:R-:W-:Y:S01]  /*5b10*/  IMAD.HI.U32 R10, R5, R11, RZ ;  /* 0x0000000b050a7227 */ /* 0x000fe200078e00ff */
[----:B------:R0:W-:Y:S03]  /*5b20*/  STL [R1+0xf4], R16 ;  /* 0x0000f41001007387 */ /* 0x0001e60000100800 */
[----:B------:R-:W-:Y:S01]  /*5b30*/  @!P3 IMAD.IADD R9, R9, 0x1, -R4 ;  /* 0x000000010909b824 */ /* 0x000fe200078e0a04 */
[----:B------:R-:W-:Y:S01]  /*5b40*/  ISETP.GT.U32.AND P3, PT, R4, R3, PT ;  /* 0x000000030400720c */ /* 0x000fe20003f64070 */
[----:B0-----:R-:W-:-:S02]  /*5b50*/  IMAD.MOV.U32 R16, RZ, RZ, R8 ;  /* 0x000000ffff107224 */ /* 0x001fc400078e0008 */
[----:B------:R-:W-:Y:S02]  /*5b60*/  IMAD.MOV R8, RZ, RZ, -R10 ;  /* 0x000000ffff087224 */ /* 0x000fe400078e0a0a */
[----:B------:R-:W-:Y:S02]  /*5b70*/  IMAD.MOV.U32 R14, RZ, RZ, R9 ;  /* 0x000000ffff0e7224 */ /* 0x000fe400078e0009 */
[----:B------:R-:W-:Y:S02]  /*5b80*/  IMAD R8, R4, R8, R11 ;  /* 0x0000000804087224 */ /* 0x000fe400078e020b */
[----:B------:R-:W-:Y:S02]  /*5b90*/  @!P5 IMAD.IADD R2, R2, 0x1, -R4 ;  /* 0x000000010202d824 */ /* 0x000fe400078e0a04 */
[----:B------:R-:W-:Y:S01]  /*5ba0*/  @!P4 IMAD.MOV R14, RZ, RZ, -R14 ;  /* 0x000000ffff0ec224 */ /* 0x000fe200078e0a0e */
[----:B------:R-:W-:Y:S01]  /*5bb0*/  ISETP.GT.U32.AND P4, PT, R4, R8, PT ;  /* 0x000000080400720c */ /* 0x000fe20003f84070 */
[----:B------:R-:W-:Y:S01]  /*5bc0*/  VIADD R6, R0, 0x21 ;  /* 0x0000002100067836 */ /* 0x000fe20000000000 */
[----:B------:R-:W-:Y:S01]  /*5bd0*/  ISETP.GT.U32.AND P5, PT, R4, R2, PT ;  /* 0x000000020400720c */ /* 0x000fe20003fa4070 */
[----:B------:R-:W-:-:S02]  /*5be0*/  VIADD R13, R0, 0x22 ;  /* 0x00000022000d7836 */ /* 0x000fc40000000000 */
[----:B------:R-:W-:Y:S01]  /*5bf0*/  @!P3 IMAD.IADD R3, R3, 0x1, -R4 ;  /* 0x000000010303b824 */ /* 0x000fe200078e0a04 */
[----:B------:R-:W-:Y:S01]  /*5c00*/  IABS R10, R6 ;  /* 0x00000006000a7213 */ /* 0x000fe20000000000 */
[----:B------:R-:W-:Y:S01]  /*5c10*/  @!P0 IMAD.MOV R16, RZ, RZ, -R16 ;  /* 0x000000ffff108224 */ /* 0x000fe200078e0a10 */
[----:B------:R-:W-:Y:S02]  /*5c20*/  ISETP.GE.AND P0, PT, R12, RZ, PT ;  /* 0x000000ff0c00720c */ /* 0x000fe40003f06270 */
[----:B------:R-:W-:Y:S01]  /*5c30*/  IABS R11, R13 ;  /* 0x0000000d000b7213 */ /* 0x000fe20000000000 */
[----:B------:R-:W-:Y:S01]  /*5c40*/  IMAD.HI.U32 R12, R5, R10, RZ ;  /* 0x0000000a050c7227 */ /* 0x000fe200078e00ff */
[----:B------:R-:W-:Y:S01]  /*5c50*/  ISETP.GT.U32.AND P3, PT, R4, R3, PT ;  /* 0x000000030400720c */ /* 0x000fe20003f64070 */
[----:B------:R-:W-:Y:S02]  /*5c60*/  STL [R1+0xf0], R17 ;  /* 0x0000f01101007387 */ /* 0x000fe40000100800 */
[----:B------:R-:W-:-:S02]  /*5c70*/  @!P4 IMAD.IADD R8, R8, 0x1, -R4 ;  /* 0x000000010808c824 */ /* 0x000fc400078e0a04 */
[----:B------:R0:W-:Y:S01]  /*5c80*/  STL [R1+0xec], R16 ;  /* 0x0000ec1001007387 */ /* 0x0001e20000100800 */
[----:B------:R-:W-:-:S03]  /*5c90*/  IMAD.HI.U32 R9, R5, R11, RZ ;  /* 0x0000000b05097227 */ /* 0x000fc600078e00ff */
[----:B------:R1:W-:Y:S01]  /*5ca0*/  STL [R1+0xe8], R14 ;  /* 0x0000e80e01007387 */ /* 0x0003e20000100800 */
[----:B------:R-:W-:Y:S02]  /*5cb0*/  VIADD R15, R0, 0x23 ;  /* 0x00000023000f7836 */ /* 0x000fe40000000000 */
[----:B------:R-:W-:Y:S02]  /*5cc0*/  @!P5 IMAD.IADD R2, R2, 0x1, -R4 ;  /* 0x000000010202d824 */ /* 0x000fe400078e0a04 */
[----:B0-----:R-:W-:Y:S01]  /*5cd0*/  VIADD R16, R0, 0x24 ;  /* 0x0000002400107836 */ /* 0x001fe20000000000 */
[----:B------:R-:W-:Y:S01]  /*5ce0*/  ISETP.GE.AND P5, PT, R6, RZ, PT ;  /* 0x000000ff0600720c */ /* 0x000fe20003fa6270 */
[----:B-1----:R-:W-:-:S03]  /*5cf0*/  IMAD.MOV R14, RZ, RZ, -R12 ;  /* 0x000000ffff0e7224 */ /* 0x002fc600078e0a0c */
[----:B------:R-:W-:Y:S01]  /*5d00*/  IABS R18, R16 ;  /* 0x0000001000127213 */ /* 0x000fe20000000000 */
[----:B------:R-:W-:Y:S01]  /*5d10*/  IMAD.MOV R9, RZ, RZ, -R9 ;  /* 0x000000ffff097224 */ /* 0x000fe200078e0a09 */
[C---:B------:R-:W-:Y:S01]  /*5d20*/  ISETP.GT.U32.AND P4, PT, R4.reuse, R8, PT ;  /* 0x000000080400720c */ /* 0x040fe20003f84070 */
[C---:B------:R-:W-:Y:S01]  /*5d30*/  IMAD R6, R4.reuse, R14, R10 ;  /* 0x0000000e04067224 */ /* 0x040fe200078e020a */
[----:B------:R-:W-:Y:S01]  /*5d40*/  IABS R17, R15 ;  /* 0x0000000f00117213 */ /* 0x000fe20000000000 */
[C---:B------:R-:W-:Y:S02]  /*5d50*/  IMAD R9, R4.reuse, R9, R11 ;  /* 0x0000000904097224 */ /* 0x040fe400078e020b */
[----:B------:R-:W-:Y:S01]  /*5d60*/  @!P3 IMAD.IADD R3, R3, 0x1, -R4 ;  /* 0x000000010303b824 */ /* 0x000fe200078e0a04 */
[----:B------:R-:W-:Y:S01]  /*5d70*/  ISETP.GT.U32.AND P3, PT, R4, R6, PT ;  /* 0x000000060400720c */ /* 0x000fe20003f64070 */
[----:B------:R-:W-:Y:S02]  /*5d80*/  IMAD.MOV.U32 R20, RZ, RZ, R2 ;  /* 0x000000ffff147224 */ /* 0x000fe400078e0002 */
[----:B------:R-:W-:-:S02]  /*5d90*/  IMAD.MOV.U32 R10, RZ, RZ, R18 ;  /* 0x000000ffff0a7224 */ /* 0x000fc400078e0012 */
[----:B------:R-:W-:Y:S02]  /*5da0*/  IMAD.MOV.U32 R12, RZ, RZ, R17 ;  /* 0x000000ffff0c7224 */ /* 0x000fe400078e0011 */
[----:B------:R-:W-:Y:S01]  /*5db0*/  @!P1 IMAD.MOV R20, RZ, RZ, -R20 ;  /* 0x000000ffff149224 */ /* 0x000fe200078e0a14 */
[----:B------:R-:W-:Y:S01]  /*5dc0*/  ISETP.GT.U32.AND P1, PT, R4, R9, PT ;  /* 0x000000090400720c */ /* 0x000fe20003f24070 */
[----:B------:R-:W-:-:S04]  /*5dd0*/  IMAD.HI.U32 R17, R5, R10, RZ ;  /* 0x0000000a05117227 */ /* 0x000fc800078e00ff */
[----:B------:R-:W-:-:S04]  /*5de0*/  IMAD.HI.U32 R11, R5, R12, RZ ;  /* 0x0000000c050b7227 */ /* 0x000fc800078e00ff */
[----:B------:R-:W-:Y:S02]  /*5df0*/  IMAD.MOV.U32 R19, RZ, RZ, R3 ;  /* 0x000000ffff137224 */ /* 0x000fe400078e0003 */
[----:B------:R-:W-:Y:S02]  /*5e00*/  IMAD.MOV R3, RZ, RZ, -R17 ;  /* 0x000000ffff037224 */ /* 0x000fe400078e0a11 */
[----:B------:R-:W-:Y:S02]  /*5e10*/  @!P4 IMAD.IADD R8, R8, 0x1, -R4 ;  /* 0x000000010808c824 */ /* 0x000fe400078e0a04 */
[----:B------:R-:W-:Y:S02]  /*5e20*/  VIADD R14, R0, 0x25 ;  /* 0x00000025000e7836 */ /* 0x000fe40000000000 */
[----:B------:R-:W-:Y:S02]  /*5e30*/  IMAD.MOV R2, RZ, RZ, -R11 ;  /* 0x000000ffff027224 */ /* 0x000fe400078e0a0b */
[----:B------:R-:W-:-:S02]  /*5e40*/  IMAD R3, R4, R3, R10 ;  /* 0x0000000304037224 */ /* 0x000fc400078e020a */
[----:B------:R-:W-:Y:S01]  /*5e50*/  IMAD.MOV.U32 R56, RZ, RZ, R8 ;  /* 0x000000ffff387224 */ /* 0x000fe200078e0008 */
[----:B------:R-:W-:Y:S01]  /*5e60*/  IABS R11, R14 ;  /* 0x0000000e000b7213 */ /* 0x000fe20000000000 */
[----:B------:R-:W-:Y:S02]  /*5e70*/  @!P3 IMAD.IADD R6, R6, 0x1, -R4 ;  /* 0x000000010606b824 */ /* 0x000fe400078e0a04 */
[C---:B------:R-:W-:Y:S02]  /*5e80*/  IMAD R2, R4.reuse, R2, R12 ;  /* 0x0000000204027224 */ /* 0x040fe400078e020c */
[----:B------:R-:W-:Y:S01]  /*5e90*/  @!P0 IMAD.MOV R56, RZ, RZ, -R56 ;  /* 0x000000ffff388224 */ /* 0x000fe200078e0a38 */
[C---:B------:R-:W-:Y:S01]  /*5ea0*/  ISETP.GT.U32.AND P0, PT, R4.reuse, R3, PT ;  /* 0x000000030400720c */ /* 0x040fe20003f04070 */
[----:B------:R-:W-:Y:S01]  /*5eb0*/  @!P1 IMAD.IADD R9, R9, 0x1, -R4 ;  /* 0x0000000109099824 */ /* 0x000fe200078e0a04 */
[C---:B------:R-:W-:Y:S01]  /*5ec0*/  ISETP.GT.U32.AND P3, PT, R4.reuse, R6, PT ;  /* 0x000000060400720c */ /* 0x040fe20003f64070 */
[----:B------:R-:W-:Y:S01]  /*5ed0*/  IMAD.MOV.U32 R10, RZ, RZ, R11 ;  /* 0x000000ffff0a7224 */ /* 0x000fe200078e000b */
[----:B------:R-:W-:Y:S01]  /*5ee0*/  ISETP.GT.U32.AND P4, PT, R4, R2, PT ;  /* 0x000000020400720c */ /* 0x000fe20003f84070 */
[----:B------:R-:W-:Y:S01]  /*5ef0*/  VIADD R12, R0, 0x26 ;  /* 0x00000026000c7836 */ /* 0x000fe20000000000 */
[----:B------:R-:W-:Y:S01]  /*5f00*/  ISETP.GT.U32.AND P1, PT, R4, R9, PT ;  /* 0x000000090400720c */ /* 0x000fe20003f24070 */
[----:B------:R-:W-:-:S04]  /*5f10*/  IMAD.HI.U32 R8, R5, R10, RZ ;  /* 0x0000000a05087227 */ /* 0x000fc800078e00ff */
[----:B------:R-:W-:Y:S01]  /*5f20*/  @!P6 IMAD.MOV R19, RZ, RZ, -R19 ;  /* 0x000000ffff13e224 */ /* 0x000fe200078e0a13 */
[----:B------:R-:W-:Y:S01]  /*5f30*/  ISETP.GE.AND P6, PT, R13, RZ, PT ;  /* 0x000000ff0d00720c */ /* 0x000fe20003fc6270 */
[----:B------:R-:W-:Y:S01]  /*5f40*/  IMAD.MOV R8, RZ, RZ, -R8 ;  /* 0x000000ffff087224 */ /* 0x000fe200078e0a08 */
[----:B------:R-:W-:Y:S01]  /*5f50*/  IABS R13, R12 ;  /* 0x0000000c000d7213 */ /* 0x000fe20000000000 */
[--C-:B------:R-:W-:Y:S02]  /*5f60*/  @!P0 IMAD.IADD R3, R3, 0x1, -R4.reuse ;  /* 0x0000000103038824 */ /* 0x100fe400078e0a04 */
[----:B------:R-:W-:Y:S02]  /*5f70*/  @!P3 IMAD.IADD R6, R6, 0x1, -R4 ;  /* 0x000000010606b824 */ /* 0x000fe400078e0a04 */
[----:B------:R-:W-:Y:S02]  /*5f80*/  IMAD R8, R4, R8, R10 ;  /* 0x0000000804087224 */ /* 0x000fe400078e020a */
[----:B------:R-:W-:-:S02]  /*5f90*/  IMAD.MOV.U32 R10, RZ, RZ, R13 ;  /* 0x000000ffff0a7224 */ /* 0x000fc400078e000d */
[--C-:B------:R-:W-:Y:S01]  /*5fa0*/  @!P4 IMAD.IADD R2, R2, 0x1, -R4.reuse ;  /* 0x000000010202c824 */ /* 0x100fe200078e0a04 */
[C---:B------:R-:W-:Y:S01]  /*5fb0*/  ISETP.GT.U32.AND P0, PT, R4.reuse, R3, PT ;  /* 0x000000030400720c */ /* 0x040fe20003f04070 */
[----:B------:R-:W-:Y:S02]  /*5fc0*/  @!P1 IMAD.IADD R9, R9, 0x1, -R4 ;  /* 0x0000000109099824 */ /* 0x000fe400078e0a04 */
[----:B------:R-:W-:Y:S02]  /*5fd0*/  IMAD.MOV.U32 R65, RZ, RZ, R6 ;  /* 0x000000ffff417224 */ /* 0x000fe400078e0006 */
[----:B------:R-:W-:Y:S01]  /*5fe0*/  IMAD.HI.U32 R6, R5, R10, RZ ;  /* 0x0000000a05067227 */ /* 0x000fe200078e00ff */
[C---:B------:R-:W-:Y:S02]  /*5ff0*/  ISETP.GT.U32.AND P4, PT, R4.reuse, R2, PT ;  /* 0x000000020400720c */ /* 0x040fe40003f84070 */
[----:B------:R-:W-:Y:S01]  /*6000*/  ISETP.GT.U32.AND P1, PT, R4, R8, PT ;  /* 0x000000080400720c */ /* 0x000fe20003f24070 */
[----:B------:R-:W-:-:S02]  /*6010*/  VIADD R11, R0, 0x27 ;  /* 0x00000027000b7836 */ /* 0x000fc40000000000 */
[----:B------:R-:W-:Y:S02]  /*6020*/  IMAD.MOV.U32 R17, RZ, RZ, R9 ;  /* 0x000000ffff117224 */ /* 0x000fe400078e0009 */
[----:B------:R-:W-:Y:S01]  /*6030*/  IMAD.MOV R9, RZ, RZ, -R6 ;  /* 0x000000ffff097224 */ /* 0x000fe200078e0a06 */
[----:B------:R-:W-:Y:S02]  /*6040*/  ISETP.GE.AND P3, PT, R15, RZ, PT ;  /* 0x000000ff0f00720c */ /* 0x000fe40003f66270 */
[----:B------:R-:W-:Y:S01]  /*6050*/  IABS R15, R11 ;  /* 0x0000000b000f7213 */ /* 0x000fe20000000000 */
[----:B------:R-:W-:Y:S02]  /*6060*/  IMAD R9, R4, R9, R10 ;  /* 0x0000000904097224 */ /* 0x000fe400078e020a */
[----:B------:R-:W-:Y:S01]  /*6070*/  @!P5 IMAD.MOV R65, RZ, RZ, -R65 ;  /* 0x000000ffff41d224 */ /* 0x000fe200078e0a41 */
[----:B------:R-:W-:Y:S01]  /*6080*/  ISETP.GE.AND P5, PT, R16, RZ, PT ;  /* 0x000000ff1000720c */ /* 0x000fe20003fa6270 */
[----:B------:R-:W-:-:S02]  /*6090*/  IMAD.MOV.U32 R13, RZ, RZ, R15 ;  /* 0x000000ffff0d7224 */ /* 0x000fc400078e000f */
[--C-:B------:R-:W-:Y:S01]  /*60a0*/  @!P0 IMAD.IADD R3, R3, 0x1, -R4.reuse ;  /* 0x0000000103038824 */ /* 0x100fe200078e0a04 */
[----:B------:R-:W-:Y:S01]  /*60b0*/  ISETP.GT.U32.AND P0, PT, R4, R9, PT ;  /* 0x000000090400720c */ /* 0x000fe20003f04070 */
[----:B------:R-:W-:Y:S02]  /*60c0*/  @!P4 IMAD.IADD R2, R2, 0x1, -R4 ;  /* 0x000000010202c824 */ /* 0x000fe400078e0a04 */
[----:B------:R-:W-:-:S04]  /*60d0*/  IMAD.HI.U32 R6, R5, R13, RZ ;  /* 0x0000000d05067227 */ /* 0x000fc800078e00ff */
[----:B------:R-:W-:Y:S02]  /*60e0*/  @!P1 IMAD.IADD R8, R8, 0x1, -R4 ;  /* 0x0000000108089824 */ /* 0x000fe400078e0a04 */
[----:B------:R-:W-:Y:S01]  /*60f0*/  IMAD.MOV.U32 R15, RZ, RZ, R2 ;  /* 0x000000ffff0f7224 */ /* 0x000fe200078e0002 */
[----:B------:R-:W-:Y:S01]  /*6100*/  ISETP.GE.AND P4, PT, R12, RZ, PT ;  /* 0x000000ff0c00720c */ /* 0x000fe20003f86270 */
[----:B------:R-:W-:Y:S01]  /*6110*/  IMAD.MOV R2, RZ, RZ, -R6 ;  /* 0x000000ffff027224 */ /* 0x000fe200078e0a06 */
[----:B------:R-:W-:Y:S01]  /*6120*/  ISETP.GT.U32.AND P1, PT, R4, R8, PT ;  /* 0x000000080400720c */ /* 0x000fe20003f24070 */
[C---:B------:R-:W-:Y:S02]  /*6130*/  VIADD R6, R0.reuse, 0x28 ;  /* 0x0000002800067836 */ /* 0x040fe40000000000 */
[----:B------:R-:W-:Y:S02]  /*6140*/  IMAD.MOV.U32 R10, RZ, RZ, R3 ;  /* 0x000000ffff0a7224 */ /* 0x000fe400078e0003 */
[----:B------:R-:W-:Y:S01]  /*6150*/  VIADD R12, R0, 0x29 ;  /* 0x00000029000c7836 */ /* 0x000fe20000000000 */
[----:B------:R-:W-:Y:S01]  /*6160*/  IABS R3, R6 ;  /* 0x0000000600037213 */ /* 0x000fe20000000000 */
[----:B------:R-:W-:Y:S01]  /*6170*/  @!P5 IMAD.MOV R10, RZ, RZ, -R10 ;  /* 0x000000ffff0ad224 */ /* 0x000fe200078e0a0a */
[----:B------:R-:W-:Y:S01]  /*6180*/  ISETP.GE.AND P5, PT, R6, RZ, PT ;  /* 0x000000ff0600720c */ /* 0x000fe20003fa6270 */
[----:B------:R-:W-:Y:S01]  /*6190*/  @!P0 IMAD.IADD R9, R9, 0x1, -R4 ;  /* 0x0000000109098824 */ /* 0x000fe200078e0a04 */
[----:B------:R-:W-:Y:S01]  /*61a0*/  IABS R6, R12 ;  /* 0x0000000c00067213 */ /* 0x000fe20000000000 */
[----:B------:R-:W-:Y:S01]  /*61b0*/  @!P6 IMAD.MOV R17, RZ, RZ, -R17 ;  /* 0x000000ffff11e224 */ /* 0x000fe200078e0a11 */
[----:B------:R-:W-:Y:S01]  /*61c0*/  ISETP.GE.AND P6, PT, R14, RZ, PT ;  /* 0x000000ff0e00720c */ /* 0x000fe20003fc6270 */
[C---:B------:R-:W-:Y:S01]  /*61d0*/  IMAD R2, R4.reuse, R2, R13 ;  /* 0x0000000204027224 */ /* 0x040fe200078e020d */
[----:B------:R-:W-:Y:S01]  /*61e0*/  ISETP.GT.U32.AND P0, PT, R4, R9, PT ;  /* 0x000000090400720c */ /* 0x000fe20003f04070 */
[----:B------:R-:W-:-:S04]  /*61f0*/  IMAD.HI.U32 R14, R5, R3, RZ ;  /* 0x00000003050e7227 */ /* 0x000fc800078e00ff */
[----:B------:R-:W-:-:S04]  /*6200*/  IMAD.HI.U32 R13, R5, R6, RZ ;  /* 0x00000006050d7227 */ /* 0x000fc800078e00ff */
[----:B------:R-:W-:Y:S01]  /*6210*/  @!P1 IMAD.IADD R8, R8, 0x1, -R4 ;  /* 0x0000000108089824 */ /* 0x000fe200078e0a04 */
[C---:B------:R-:W-:Y:S01]  /*6220*/  ISETP.GT.U32.AND P1, PT, R4.reuse, R2, PT ;  /* 0x000000020400720c */ /* 0x040fe20003f24070 */
[----:B------:R-:W-:Y:S02]  /*6230*/  IMAD.MOV R16, RZ, RZ, -R14 ;  /* 0x000000ffff107224 */ /* 0x000fe400078e0a0e */
[----:B------:R-:W-:Y:S02]  /*6240*/  IMAD.MOV R14, RZ, RZ, -R13 ;  /* 0x000000ffff0e7224 */ /* 0x000fe400078e0a0d */
[C---:B------:R-:W-:Y:S02]  /*6250*/  IMAD R3, R4.reuse, R16, R3 ;  /* 0x0000001004037224 */ /* 0x040fe400078e0203 */
[----:B------:R-:W-:Y:S02]  /*6260*/  IMAD R6, R4, R14, R6 ;  /* 0x0000000e04067224 */ /* 0x000fe400078e0206 */
[----:B------:R-:W-:-:S02]  /*6270*/  IMAD.MOV.U32 R18, RZ, RZ, R8 ;  /* 0x000000ffff127224 */ /* 0x000fc400078e0008 */
[----:B------:R-:W-:Y:S01]  /*6280*/  @!P0 IMAD.IADD R9, R9, 0x1, -R4 ;  /* 0x0000000109098824 */ /* 0x000fe200078e0a04 */
[C---:B------:R-:W-:Y:S01]  /*6290*/  ISETP.GT.U32.AND P0, PT, R4.reuse, R3, PT ;  /* 0x000000030400720c */ /* 0x040fe20003f04070 */
[----:B------:R-:W-:Y:S01]  /*62a0*/  @!P6 IMAD.MOV R18, RZ, RZ, -R18 ;  /* 0x000000ffff12e224 */ /* 0x000fe200078e0a12 */
[----:B------:R-:W-:Y:S01]  /*62b0*/  ISETP.GT.U32.AND P6, PT, R4, R6, PT ;  /* 0x000000060400720c */ /* 0x000fe20003fc4070 */
[----:B------:R-:W-:Y:S01]  /*62c0*/  @!P3 IMAD.MOV R15, RZ, RZ, -R15 ;  /* 0x000000ffff0fb224 */ /* 0x000fe200078e0a0f */
[----:B------:R-:W-:Y:S01]  /*62d0*/  STL [R1+0xe4], R20 ;  /* 0x0000e41401007387 */ /* 0x000fe20000100800 */
[----:B------:R-:W-:Y:S02]  /*62e0*/  @!P1 IMAD.IADD R2, R2, 0x1, -R4 ;  /* 0x0000000102029824 */ /* 0x000fe400078e0a04 */
[----:B------:R-:W-:Y:S01]  /*62f0*/  VIADD R22, R0, 0x2b ;  /* 0x0000002b00167836 */ /* 0x000fe20000000000 */
[----:B------:R-:W-:Y:S02]  /*6300*/  STL [R1+0xe0], R19 ;  /* 0x0000e01301007387 */ /* 0x000fe40000100800 */
[----:B------:R-:W-:-:S02]  /*6310*/  ISETP.GT.U32.AND P1, PT, R4, R2, PT ;  /* 0x000000020400720c */ /* 0x000fc40003f24070 */
[----:B------:R0:W-:Y:S04]  /*6320*/  STL [R1+0xdc], R17 ;  /* 0x0000dc1101007387 */ /* 0x0001e80000100800 */
[----:B------:R1:W-:Y:S04]  /*6330*/  STL [R1+0xd8], R15 ;  /* 0x0000d80f01007387 */ /* 0x0003e80000100800 */
[----:B------:R2:W-:Y:S01]  /*6340*/  STL [R1+0x1c], R10 ;  /* 0x00001c0a01007387 */ /* 0x0005e20000100800 */
[----:B------:R-:W-:Y:S01]  /*6350*/  ISETP.GE.AND P3, PT, R11, RZ, PT ;  /* 0x000000ff0b00720c */ /* 0x000fe20003f66270 */
[----:B0-----:R-:W-:Y:S01]  /*6360*/  IMAD.MOV.U32 R17, RZ, RZ, R9 ;  /* 0x000000ffff117224 */ /* 0x001fe200078e0009 */
[----:B-1----:R-:W-:Y:S01]  /*6370*/  IABS R15, R22 ;  /* 0x00000016000f7213 */ /* 0x002fe20000000000 */
[----:B--2---:R-:W-:-:S02]  /*6380*/  VIADD R10, R0, 0x2a ;  /* 0x0000002a000a7836 */ /* 0x004fc40000000000 */
[--C-:B------:R-:W-:Y:S02]  /*6390*/  @!P0 IMAD.IADD R3, R3, 0x1, -R4.reuse ;  /* 0x0000000103038824 */ /* 0x100fe400078e0a04 */
[----:B------:R-:W-:Y:S01]  /*63a0*/  @!P6 IMAD.IADD R6, R6, 0x1, -R4 ;  /* 0x000000010606e824 */ /* 0x000fe200078e0a04 */
[----:B------:R-:W-:Y:S01]  /*63b0*/  IABS R11, R10 ;  /* 0x0000000a000b7213 */ /* 0x000fe20000000000 */
[----:B------:R-:W-:Y:S01]  /*63c0*/  IMAD.MOV.U32 R13, RZ, RZ, R15 ;  /* 0x000000ffff0d7224 */ /* 0x000fe200078e000f */
[----:B------:R0:W-:Y:S01]  /*63d0*/  STL [R1+0x18], R18 ;  /* 0x0000181201007387 */ /* 0x0001e20000100800 */
[----:B------:R-:W-:Y:S01]  /*63e0*/  @!P4 IMAD.MOV R17, RZ, RZ, -R17 ;  /* 0x000000ffff11c224 */ /* 0x000fe200078e0a11 */
[C---:B------:R-:W-:Y:S01]  /*63f0*/  ISETP.GT.U32.AND P0, PT, R4.reuse, R3, PT ;  /* 0x000000030400720c */ /* 0x040fe20003f04070 */
[----:B------:R-:W-:Y:S01]  /*6400*/  IMAD.HI.U32 R14, R5, R11, RZ ;  /* 0x0000000b050e7227 */ /* 0x000fe200078e00ff */
[----:B------:R-:W-:-:S03]  /*6410*/  ISETP.GT.U32.AND P6, PT, R4, R6, PT ;  /* 0x000000060400720c */ /* 0x000fc60003fc4070 */
[----:B------:R-:W-:-:S04]  /*6420*/  IMAD.HI.U32 R15, R5, R13, RZ ;  /* 0x0000000d050f7227 */ /* 0x000fc800078e00ff */
[----:B0-----:R-:W-:Y:S01]  /*6430*/  VIADD R18, R0, 0x2c ;  /* 0x0000002c00127836 */ /* 0x001fe20000000000 */
[----:B------:R0:W-:Y:S01]  /*6440*/  STL [R1+0x14], R17 ;  /* 0x0000141101007387 */ /* 0x0001e20000100800 */
[----:B------:R-:W-:Y:S01]  /*6450*/  @!P1 IMAD.IADD R2, R2, 0x1, -R4 ;  /* 0x0000000102029824 */ /* 0x000fe200078e0a04 */
[----:B------:R-:W-:Y:S01]  /*6460*/  ISETP.GE.AND P1, PT, R10, RZ, PT ;  /* 0x000000ff0a00720c */ /* 0x000fe20003f26270 */
[----:B------:R-:W-:Y:S01]  /*6470*/  IMAD.MOV R8, RZ, RZ, -R14 ;  /* 0x000000ffff087224 */ /* 0x000fe200078e0a0e */
[----:B------:R-:W-:Y:S01]  /*6480*/  IABS R10, R18 ;  /* 0x00000012000a7213 */ /* 0x000fe20000000000 */
[----:B------:R-:W-:Y:S02]  /*6490*/  IMAD.MOV R9, RZ, RZ, -R15 ;  /* 0x000000ffff097224 */ /* 0x000fe400078e0a0f */
[----:B0-----:R-:W-:Y:S02]  /*64a0*/  VIADD R17, R0, 0x2d ;  /* 0x0000002d00117836 */ /* 0x001fe40000000000 */
[----:B------:R-:W-:-:S02]  /*64b0*/  IMAD R8, R4, R8, R11 ;  /* 0x0000000804087224 */ /* 0x000fc400078e020b */
[----:B------:R-:W-:Y:S01]  /*64c0*/  IMAD R9, R4, R9, R13 ;  /* 0x0000000904097224 */ /* 0x000fe200078e020d */
[----:B------:R-:W-:Y:S01]  /*64d0*/  IABS R11, R17 ;  /* 0x00000011000b7213 */ /* 0x000fe20000000000 */
[----:B------:R-:W-:-:S04]  /*64e0*/  IMAD.HI.U32 R16, R5, R10, RZ ;  /* 0x0000000a05107227 */ /* 0x000fc800078e00ff */
[--C-:B------:R-:W-:Y:S01]  /*64f0*/  @!P0 IMAD.IADD R3, R3, 0x1, -R4.reuse ;  /* 0x0000000103038824 */ /* 0x100fe200078e0a04 */
[----:B------:R-:W-:Y:S01]  /*6500*/  ISETP.GT.U32.AND P0, PT, R4, R8, PT ;  /* 0x000000080400720c */ /* 0x000fe20003f04070 */
[----:B------:R-:W-:Y:S01]  /*6510*/  @!P6 IMAD.IADD R6, R6, 0x1, -R4 ;  /* 0x000000010606e824 */ /* 0x000fe200078e0a04 */
[----:B------:R-:W-:Y:S01]  /*6520*/  ISETP.GT.U32.AND P6, PT, R4, R9, PT ;  /* 0x000000090400720c */ /* 0x000fe20003fc4070 */
[----:B------:R-:W-:Y:S02]  /*6530*/  IMAD.MOV R16, RZ, RZ, -R16 ;  /* 0x000000ffff107224 */ /* 0x000fe400078e0a10 */
[----:B------:R-:W-:-:S04]  /*6540*/  IMAD.HI.U32 R19, R5, R11, RZ ;  /* 0x0000000b05137227 */ /* 0x000fc800078e00ff */
[----:B------:R-:W-:Y:S02]  /*6550*/  IMAD R10, R4, R16, R10 ;  /* 0x00000010040a7224 */ /* 0x000fe400078e020a */
[----:B------:R-:W-:Y:S02]  /*6560*/  IMAD.MOV R16, RZ, RZ, -R19 ;  /* 0x000000ffff107224 */ /* 0x000fe400078e0a13 */
[----:B------:R-:W-:Y:S02]  /*6570*/  VIADD R15, R0, 0x2e ;  /* 0x0000002e000f7836 */ /* 0x000fe40000000000 */
[----:B------:R-:W-:Y:S01]  /*6580*/  IMAD R11, R4, R16, R11 ;  /* 0x00000010040b7224 */ /* 0x000fe200078e020b */
[----:B------:R-:W-:Y:S01]  /*6590*/  ISETP.GE.AND P4, PT, R12, RZ, PT ;  /* 0x000000ff0c00720c */ /* 0x000fe20003f86270 */
[--C-:B------:R-:W-:Y:S01]  /*65a0*/  @!P0 IMAD.IADD R8, R8, 0x1, -R4.reuse ;  /* 0x0000000108088824 */ /* 0x100fe200078e0a04 */
[----:B------:R-:W-:Y:S01]  /*65b0*/  IABS R12, R15 ;  /* 0x0000000f000c7213 */ /* 0x000fe20000000000 */
[----:B------:R-:W-:Y:S01]  /*65c0*/  @!P6 IMAD.IADD R9, R9, 0x1, -R4 ;  /* 0x000000010909e824 */ /* 0x000fe200078e0a04 */
[----:B------:R-:W-:-:S02]  /*65d0*/  ISETP.GT.U32.AND P0, PT, R4, R10, PT ;  /* 0x0000000a0400720c */ /* 0x000fc40003f04070 */
[----:B------:R-:W-:Y:S01]  /*65e0*/  ISETP.GT.U32.AND P6, PT, R4, R11, PT ;  /* 0x0000000b0400720c */ /* 0x000fe20003fc4070 */
[C---:B------:R-:W-:Y:S02]  /*65f0*/  VIADD R20, R0.reuse, 0x2f ;  /* 0x0000002f00147836 */ /* 0x040fe40000000000 */
[----:B------:R-:W-:Y:S02]  /*6600*/  VIADD R21, R0, 0x30 ;  /* 0x0000003000157836 */ /* 0x000fe40000000000 */
[----:B------:R-:W-:Y:S01]  /*6610*/  IMAD.HI.U32 R24, R5, R12, RZ ;  /* 0x0000000c05187227 */ /* 0x000fe200078e00ff */
[----:B------:R-:W-:Y:S02]  /*6620*/  IABS R13, R20 ;  /* 0x00000014000d7213 */ /* 0x000fe40000000000 */
[----:B------:R-:W-:Y:S01]  /*6630*/  IABS R14, R21 ;  /* 0x00000015000e7213 */ /* 0x000fe20000000000 */
[----:B------:R-:W-:Y:S02]  /*6640*/  IMAD.MOV R19, RZ, RZ, -R24 ;  /* 0x000000ffff137224 */ /* 0x000fe400078e0a18 */
[----:B------:R-:W-:Y:S01]  /*6650*/  @!P0 IMAD.IADD R10, R10, 0x1, -R4 ;  /* 0x000000010a0a8824 */ /* 0x000fe200078e0a04 */
[C---:B------:R-:W-:Y:S01]  /*6660*/  ISETP.GT.U32.AND P0, PT, R4.reuse, R8, PT ;  /* 0x000000080400720c */ /* 0x040fe20003f04070 */
[----:B------:R-:W-:-:S02]  /*6670*/  IMAD R12, R4, R19, R12 ;  /* 0x00000013040c7224 */ /* 0x000fc400078e020c */
[----:B------:R-:W-:Y:S02]  /*6680*/  @!P6 IMAD.IADD R11, R11, 0x1, -R4 ;  /* 0x000000010b0be824 */ /* 0x000fe400078e0a04 */
[----:B------:R-:W-:Y:S02]  /*6690*/  IMAD.MOV.U32 R58, RZ, RZ, R6 ;  /* 0x000000ffff3a7224 */ /* 0x000fe400078e0006 */
[----:B------:R-:W-:Y:S01]  /*66a0*/  IMAD.HI.U32 R23, R5, R13, RZ ;  /* 0x0000000d05177227 */ /* 0x000fe200078e00ff */
[----:B------:R-:W-:-:S03]  /*66b0*/  ISETP.GT.U32.AND P6, PT, R4, R11, PT ;  /* 0x0000000b0400720c */ /* 0x000fc60003fc4070 */
[----:B------:R-:W-:-:S04]  /*66c0*/  IMAD.HI.U32 R25, R5, R14, RZ ;  /* 0x0000000e05197227 */ /* 0x000fc800078e00ff */
[----:B------:R-:W-:Y:S02]  /*66d0*/  IMAD.MOV.U32 R32, RZ, RZ, R2 ;  /* 0x000000ffff207224 */ /* 0x000fe400078e0002 */
[----:B------:R-:W-:Y:S01]  /*66e0*/  @!P4 IMAD.MOV R58, RZ, RZ, -R58 ;  /* 0x000000ffff3ac224 */ /* 0x000fe200078e0a3a */
[----:B------:R-:W-:Y:S01]  /*66f0*/  ISETP.GT.U32.AND P4, PT, R4, R12, PT ;  /* 0x0000000c0400720c */ /* 0x000fe20003f84070 */
[----:B------:R-:W-:Y:S02]  /*6700*/  IMAD.MOV R16, RZ, RZ, -R23 ;  /* 0x000000ffff107224 */ /* 0x000fe400078e0a17 */
[----:B------:R-:W-:Y:S02]  /*6710*/  IMAD.MOV R23, RZ, RZ, -R25 ;  /* 0x000000ffff177224 */ /* 0x000fe400078e0a19 */
[----:B------:R-:W-:Y:S02]  /*6720*/  VIADD R19, R0, 0x31 ;  /* 0x0000003100137836 */ /* 0x000fe40000000000 */
[----:B------:R-:W-:-:S02]  /*6730*/  IMAD.MOV.U32 R54, RZ, RZ, R3 ;  /* 0x000000ffff367224 */ /* 0x000fc400078e0003 */
[----:B------:R-:W-:Y:S01]  /*6740*/  @!P3 IMAD.MOV R32, RZ, RZ, -R32 ;  /* 0x000000ffff20b224 */ /* 0x000fe200078e0a20 */
[C---:B------:R-:W-:Y:S01]  /*6750*/  ISETP.GT.U32.AND P3, PT, R4.reuse, R9, PT ;  /* 0x000000090400720c */ /* 0x040fe20003f64070 */
[C---:B------:R-:W-:Y:S01]  /*6760*/  IMAD R14, R4.reuse, R23, R14 ;  /* 0x00000017040e7224 */ /* 0x040fe200078e020e */
[----:B------:R-:W-:Y:S01]  /*6770*/  IABS R23, R19 ;  /* 0x0000001300177213 */ /* 0x000fe20000000000 */
[----:B------:R-:W-:Y:S01]  /*6780*/  @!P5 IMAD.MOV R54, RZ, RZ, -R54 ;  /* 0x000000ffff36d224 */ /* 0x000fe200078e0a36 */
[C---:B------:R-:W-:Y:S01]  /*6790*/  ISETP.GT.U32.AND P5, PT, R4.reuse, R10, PT ;  /* 0x0000000a0400720c */ /* 0x040fe20003fa4070 */
[----:B------:R-:W-:Y:S02]  /*67a0*/  IMAD R13, R4, R16, R13 ;  /* 0x00000010040d7224 */ /* 0x000fe400078e020d */
[----:B------:R-:W-:Y:S02]  /*67b0*/  VIADD R16, R0, 0x32 ;  /* 0x0000003200107836 */ /* 0x000fe40000000000 */
[----:B------:R-:W-:-:S02]  /*67c0*/  @!P0 IMAD.IADD R8, R8, 0x1, -R4 ;  /* 0x0000000108088824 */ /* 0x000fc400078e0a04 */
[----:B------:R-:W-:Y:S01]  /*67d0*/  IMAD.MOV.U32 R3, RZ, RZ, R23 ;  /* 0x000000ffff037224 */ /* 0x000fe200078e0017 */
[----:B------:R-:W-:Y:S01]  /*67e0*/  IABS R2, R16 ;  /* 0x0000001000027213 */ /* 0x000fe20000000000 */
[--C-:B------:R-:W-:Y:S01]  /*67f0*/  @!P6 IMAD.IADD R11, R11, 0x1, -R4.reuse ;  /* 0x000000010b0be824 */ /* 0x100fe200078e0a04 */
[----:B------:R-:W-:Y:S01]  /*6800*/  ISETP.GE.AND P6, PT, R18, RZ, PT ;  /* 0x000000ff1200720c */ /* 0x000fe20003fc6270 */
[----:B------:R-:W-:Y:S02]  /*6810*/  @!P4 IMAD.IADD R12, R12, 0x1, -R4 ;  /* 0x000000010c0cc824 */ /* 0x000fe400078e0a04 */
[----:B------:R-:W-:Y:S02]  /*6820*/  IMAD.MOV.U32 R25, RZ, RZ, R8 ;  /* 0x000000ffff197224 */ /* 0x000fe400078e0008 */
[----:B------:R-:W-:-:S04]  /*6830*/  IMAD.HI.U32 R6, R5, R3, RZ ;  /* 0x0000000305067227 */ /* 0x000fc800078e00ff */
[----:B------:R-:W-:Y:S01]  /*6840*/  @!P3 IMAD.IADD R9, R9, 0x1, -R4 ;  /* 0x000000010909b824 */ /* 0x000fe200078e0a04 */
[----:B------:R-:W-:Y:S01]  /*6850*/  ISETP.GE.AND P3, PT, R22, RZ, PT ;  /* 0x000000ff1600720c */ /* 0x000fe20003f66270 */
[----:B------:R-:W-:Y:S01]  /*6860*/  @!P1 IMAD.MOV R25, RZ, RZ, -R25 ;  /* 0x000000ffff199224 */ /* 0x000fe200078e0a19 */
[C---:B------:R-:W-:Y:S01]  /*6870*/  ISETP.GT.U32.AND P1, PT, R4.reuse, R12, PT ;  /* 0x0000000c0400720c */ /* 0x040fe20003f24070 */
[----:B------:R-:W-:Y:S01]  /*6880*/  IMAD.HI.U32 R22, R5, R2, RZ ;  /* 0x0000000205167227 */ /* 0x000fe200078e00ff */
[----:B------:R-:W-:-:S03]  /*6890*/  ISETP.GT.U32.AND P0, PT, R4, R13, PT ;  /* 0x0000000d0400720c */ /* 0x000fc60003f04070 */
[----:B------:R-:W-:Y:S02]  /*68a0*/  @!P5 IMAD.IADD R10, R10, 0x1, -R4 ;  /* 0x000000010a0ad824 */ /* 0x000fe400078e0a04 */
[----:B------:R-:W-:Y:S01]  /*68b0*/  IMAD.MOV R6, RZ, RZ, -R6 ;  /* 0x000000ffff067224 */ /* 0x000fe200078e0a06 */
[----:B------:R-:W-:Y:S01]  /*68c0*/  ISETP.GE.AND P4, PT, R17, RZ, PT ;  /* 0x000000ff1100720c */ /* 0x000fe20003f86270 */
[----:B------:R-:W-:Y:S02]  /*68d0*/  IMAD.MOV.U32 R24, RZ, RZ, R9 ;  /* 0x000000ffff187224 */ /* 0x000fe400078e0009 */
[----:B------:R-:W-:Y:S02]  /*68e0*/  IMAD.MOV R18, RZ, RZ, -R22 ;  /* 0x000000ffff127224 */ /* 0x000fe400078e0a16 */
[C---:B------:R-:W-:Y:S02]  /*68f0*/  IMAD R3, R4.reuse, R6, R3 ;  /* 0x0000000604037224 */ /* 0x040fe400078e0203 */
[----:B------:R-:W-:Y:S01]  /*6900*/  IMAD.MOV.U32 R9, RZ, RZ, R10 ;  /* 0x000000ffff097224 */ /* 0x000fe200078e000a */
[C---:B------:R-:W-:Y:S01]  /*6910*/  ISETP.GT.U32.AND P5, PT, R4.reuse, R14, PT ;  /* 0x0000000e0400720c */ /* 0x040fe20003fa4070 */
[----:B------:R-:W-:-:S02]  /*6920*/  IMAD R2, R4, R18, R2 ;  /* 0x0000001204027224 */ /* 0x000fc400078e0202 */
[----:B------:R-:W-:Y:S01]  /*6930*/  @!P6 IMAD.MOV R9, RZ, RZ, -R9 ;  /* 0x000000ffff09e224 */ /* 0x000fe200078e0a09 */
[----:B------:R-:W-:Y:S01]  /*6940*/  ISETP.GT.U32.AND P6, PT, R4, R3, PT ;  /* 0x000000030400720c */ /* 0x000fe20003fc4070 */
[--C-:B------:R-:W-:Y:S01]  /*6950*/  @!P1 IMAD.IADD R12, R12, 0x1, -R4.reuse ;  /* 0x000000010c0c9824 */ /* 0x100fe200078e0a04 */
[----:B------:R-:W-:Y:S01]  /*6960*/  ISETP.GT.U32.AND P1, PT, R4, R2, PT ;  /* 0x000000020400720c */ /* 0x000fe20003f24070 */
[----:B------:R-:W-:Y:S02]  /*6970*/  IMAD.MOV.U32 R8, RZ, RZ, R11 ;  /* 0x000000ffff087224 */ /* 0x000fe400078e000b */
[----:B------:R-:W-:Y:S02]  /*6980*/  @!P0 IMAD.IADD R13, R13, 0x1, -R4 ;  /* 0x000000010d0d8824 */ /* 0x000fe400078e0a04 */
[----:B------:R-:W-:Y:S01]  /*6990*/  @!P3 IMAD.MOV R24, RZ, RZ, -R24 ;  /* 0x000000ffff18b224 */ /* 0x000fe200078e0a18 */
[----:B------:R-:W-:Y:S01]  /*69a0*/  ISETP.GE.AND P0, PT, R15, RZ, PT ;  /* 0x000000ff0f00720c */ /* 0x000fe20003f06270 */
[----:B------:R-:W-:Y:S01]  /*69b0*/  @!P4 IMAD.MOV R8, RZ, RZ, -R8 ;  /* 0x000000ffff08c224 */ /* 0x000fe200078e0a08 */
[----:B------:R-:W-:Y:S01]  /*69c0*/  STL [R1+0x10], R32 ;  /* 0x0000102001007387 */ /* 0x000fe20000100800 */
[----:B------:R-:W-:Y:S01]  /*69d0*/  VIADD R15, R0, 0x33 ;  /* 0x00000033000f7836 */ /* 0x000fe20000000000 */
[----:B------:R-:W-:-:S02]  /*69e0*/  ISETP.GT.U32.AND P3, PT, R4, R13, PT ;  /* 0x0000000d0400720c */ /* 0x000fc40003f64070 */
[----:B------:R-:W-:Y:S01]  /*69f0*/  STL [R1+0xc], R25 ;  /* 0x00000c1901007387 */ /* 0x000fe20000100800 */
[----:B------:R-:W-:-:S03]  /*6a00*/  @!P5 IMAD.IADD R14, R14, 0x1, -R4 ;  /* 0x000000010e0ed824 */ /* 0x000fc600078e0a04 */
[----:B------:R-:W-:Y:S01]  /*6a10*/  STL [R1+0x8], R24 ;  /* 0x0000081801007387 */ /* 0x000fe20000100800 */
[----:B------:R-:W-:-:S03]  /*6a20*/  @!P6 IMAD.IADD R3, R3, 0x1, -R4 ;  /* 0x000000010303e824 */ /* 0x000fc600078e0a04 */
[----:B------:R-:W-:Y:S04]  /*6a30*/  STL [R1+0x4], R9 ;  /* 0x0000040901007387 */ /* 0x000fe80000100800 */
[----:B------:R0:W-:Y:S01]  /*6a40*/  STL [R1], R8 ;  /* 0x0000000801007387 */ /* 0x0001e20000100800 */
[----:B------:R-:W-:Y:S01]  /*6a50*/  ISETP.GT.U32.AND P5, PT, R4, R14, PT ;  /* 0x0000000e0400720c */ /* 0x000fe20003fa4070 */
[----:B------:R-:W-:Y:S01]  /*6a60*/  @!P1 IMAD.IADD R2, R2, 0x1, -R4 ;  /* 0x0000000102029824 */ /* 0x000fe200078e0a04 */
[----:B------:R-:W-:Y:S02]  /*6a70*/  ISETP.GT.U32.AND P1, PT, R4, R3, PT ;  /* 0x000000030400720c */ /* 0x000fe40003f24070 */
[----:B0-----:R-:W-:Y:S01]  /*6a80*/  IABS R8, R15 ;  /* 0x0000000f00087213 */ /* 0x001fe20000000000 */
[----:B------:R-:W-:-:S04]  /*6a90*/  VIADD R6, R0, 0x34 ;  /* 0x0000003400067836 */ /* 0x000fc80000000000 */
[----:B------:R-:W-:-:S04]  /*6aa0*/  IMAD.HI.U32 R11, R5, R8, RZ ;  /* 0x00000008050b7227 */ /* 0x000fc800078e00ff */
[----:B------:R-:W-:Y:S02]  /*6ab0*/  IMAD.MOV R11, RZ, RZ, -R11 ;  /* 0x000000ffff0b7224 */ /* 0x000fe400078e0a0b */
[----:B------:R-:W-:Y:S01]  /*6ac0*/  @!P3 IMAD.IADD R13, R13, 0x1, -R4 ;  /* 0x000000010d0db824 */ /* 0x000fe200078e0a04 */
[----:B------:R-:W-:Y:S01]  /*6ad0*/  ISETP.GE.AND P3, PT, R21, RZ, PT ;  /* 0x000000ff1500720c */ /* 0x000fe20003f66270 */
[----:B------:R-:W-:Y:S01]  /*6ae0*/  IMAD R8, R4, R11, R8 ;  /* 0x0000000b04087224 */ /* 0x000fe200078e0208 */
[----:B------:R-:W-:Y:S01]  /*6af0*/  IABS R9, R6 ;  /* 0x0000000600097213 */ /* 0x000fe20000000000 */
[--C-:B------:R-:W-:Y:S02]  /*6b00*/  @!P5 IMAD.IADD R14, R14, 0x1, -R4.reuse ;  /* 0x000000010e0ed824 */ /* 0x100fe400078e0a04 */
[----:B------:R-:W-:Y:S01]  /*6b10*/  @!P1 IMAD.IADD R3, R3, 0x1, -R4 ;  /* 0x0000000103039824 */ /* 0x000fe200078e0a04 */
[----:B------:R-:W-:Y:S01]  /*6b20*/  ISETP.GT.U32.AND P1, PT, R4, R8, PT ;  /* 0x000000080400720c */ /* 0x000fe20003f24070 */
[----:B------:R-:W-:Y:S01]  /*6b30*/  IMAD.HI.U32 R10, R5, R9, RZ ;  /* 0x00000009050a7227 */ /* 0x000fe200078e00ff */
[----:B------:R-:W-:-:S03]  /*6b40*/  ISETP.GE.AND P4, PT, R20, RZ, PT ;  /* 0x000000ff1400720c */ /* 0x000fc60003f86270 */
[----:B------:R-:W-:Y:S02]  /*6b50*/  IMAD.MOV.U32 R52, RZ, RZ, R14 ;  /* 0x000000ffff347224 */ /* 0x000fe400078e000e */
[----:B------:R-:W-:Y:S02]  /*6b60*/  IMAD.MOV R10, RZ, RZ, -R10 ;  /* 0x000000ffff0a7224 */ /* 0x000fe400078e0a0a */
[----:B------:R-:W-:Y:S01]  /*6b70*/  @!P3 IMAD.MOV R52, RZ, RZ, -R52 ;  /* 0x000000ffff34b224 */ /* 0x000fe200078e0a34 */
[----:B------:R-:W-:Y:S01]  /*6b80*/  ISETP.GE.AND P3, PT, R6, RZ, PT ;  /* 0x000000ff0600720c */ /* 0x000fe20003f66270 */
[----:B------:R-:W-:Y:S01]  /*6b90*/  IMAD R6, R4, R10, R9 ;  /* 0x0000000a04067224 */ /* 0x000fe200078e0209 */
[----:B------:R-:W-:Y:S01]  /*6ba0*/  ISETP.GE.AND P5, PT, R19, RZ, PT ;  /* 0x000000ff1300720c */ /* 0x000fe20003fa6270 */
[----:B------:R-:W-:Y:S02]  /*6bb0*/  VIADD R9, R0, 0x35 ;  /* 0x0000003500097836 */ /* 0x000fe40000000000 */
[----:B------:R-:W-:-:S02]  /*6bc0*/  IMAD.MOV.U32 R93, RZ, RZ, R12 ;  /* 0x000000ffff5d7224 */ /* 0x000fc400078e000c */
[----:B------:R-:W-:Y:S01]  /*6bd0*/  IMAD.MOV.U32 R92, RZ, RZ, R13 ;  /* 0x000000ffff5c7224 */ /* 0x000fe200078e000d */
[----:B------:R-:W-:Y:S01]  /*6be0*/  IABS R12, R9 ;  /* 0x00000009000c7213 */ /* 0x000fe20000000000 */
[----:B------:R-:W-:Y:S02]  /*6bf0*/  VIADD R10, R0, 0x36 ;  /* 0x00000036000a7836 */ /* 0x000fe40000000000 */
[----:B------:R-:W-:Y:S02]  /*6c00*/  @!P1 IMAD.IADD R8, R8, 0x1, -R4 ;  /* 0x0000000108089824 */ /* 0x000fe400078e0a04 */
[----:B------:R-:W-:Y:S01]  /*6c10*/  @!P4 IMAD.MOV R92, RZ, RZ, -R92 ;  /* 0x000000ffff5cc224 */ /* 0x000fe200078e0a5c */
[----:B------:R-:W-:Y:S01]  /*6c20*/  ISETP.GE.AND P4, PT, R15, RZ, PT ;  /* 0x000000ff0f00720c */ /* 0x000fe20003f86270 */
[----:B------:R-:W-:Y:S01]  /*6c30*/  IMAD.MOV.U32 R57, RZ, RZ, R3 ;  /* 0x000000ffff397224 */ /* 0x000fe200078e0003 */
[----:B------:R-:W-:Y:S01]  /*6c40*/  IABS R13, R10 ;  /* 0x0000000a000d7213 */ /* 0x000fe20000000000 */
[----:B------:R-:W-:Y:S01]  /*6c50*/  IMAD.HI.U32 R15, R5, R12, RZ ;  /* 0x0000000c050f7227 */ /* 0x000fe200078e00ff */
[----:B------:R-:W-:-:S02]  /*6c60*/  ISETP.GT.U32.AND P1, PT, R4, R8, PT ;  /* 0x000000080400720c */ /* 0x000fc40003f24070 */
[----:B------:R-:W-:Y:S01]  /*6c70*/  ISETP.GE.AND P6, PT, R16, RZ, PT ;  /* 0x000000ff1000720c */ /* 0x000fe20003fc6270 */
[----:B------:R-:W-:Y:S01]  /*6c80*/  @!P5 IMAD.MOV R57, RZ, RZ, -R57 ;  /* 0x000000ffff39d224 */ /* 0x000fe200078e0a39 */
[----:B------:R-:W-:Y:S01]  /*6c90*/  ISETP.GT.U32.AND P5, PT, R4, R6, PT ;  /* 0x000000060400720c */ /* 0x000fe20003fa4070 */
[----:B------:R-:W-:-:S04]  /*6ca0*/  IMAD.HI.U32 R16, R5, R13, RZ ;  /* 0x0000000d05107227 */ /* 0x000fc800078e00ff */
[----:B------:R-:W-:Y:S02]  /*6cb0*/  IMAD.MOV R3, RZ, RZ, -R15 ;  /* 0x000000ffff037224 */ /* 0x000fe400078e0a0f */
[----:B------:R-:W-:Y:S02]  /*6cc0*/  IMAD.MOV R15, RZ, RZ, -R16 ;  /* 0x000000ffff0f7224 */ /* 0x000fe400078e0a10 */
[C---:B------:R-:W-:Y:S02]  /*6cd0*/  IMAD R12, R4.reuse, R3, R12 ;  /* 0x00000003040c7224 */ /* 0x040fe400078e020c */
[----:B------:R-:W-:Y:S01]  /*6ce0*/  @!P0 IMAD.MOV R93, RZ, RZ, -R93 ;  /* 0x000000ffff5d8224 */ /* 0x000fe200078e0a5d */
[C---:B------:R-:W-:Y:S01]  /*6cf0*/  ISETP.GT.U32.AND P0, PT, R4.reuse, R2, PT ;  /* 0x000000020400720c */ /* 0x040fe20003f04070 */
[----:B------:R-:W-:Y:S02]  /*6d00*/  IMAD R13, R4, R15, R13 ;  /* 0x0000000f040d7224 */ /* 0x000fe400078e020d */
[--C-:B------:R-:W-:Y:S01]  /*6d10*/  @!P1 IMAD.IADD R8, R8, 0x1, -R4.reuse ;  /* 0x0000000108089824 */ /* 0x100fe200078e0a04 */
[----:B------:R-:W-:Y:S01]  /*6d20*/  ISETP.GT.U32.AND P1, PT, R4, R12, PT ;  /* 0x0000000c0400720c */ /* 0x000fe20003f24070 */
[----:B------:R-:W-:Y:S01]  /*6d30*/  @!P5 IMAD.IADD R6, R6, 0x1, -R4 ;  /* 0x000000010606d824 */ /* 0x000fe200078e0a04 */
[----:B------:R-:W-:Y:S01]  /*6d40*/  ISETP.GT.U32.AND P5, PT, R4, R13, PT ;  /* 0x0000000d0400720c */ /* 0x000fe20003fa4070 */
[----:B------:R-:W-:-:S02]  /*6d50*/  VIADD R14, R0, 0x37 ;  /* 0x00000037000e7836 */ /* 0x000fc40000000000 */
[----:B------:R-:W-:-:S03]  /*6d60*/  VIADD R22, R0, 0x38 ;  /* 0x0000003800167836 */ /* 0x000fc60000000000 */
[----:B------:R-:W-:Y:S01]  /*6d70*/  IABS R11, R14 ;  /* 0x0000000e000b7213 */ /* 0x000fe20000000000 */
[--C-:B------:R-:W-:Y:S01]  /*6d80*/  @!P0 IMAD.IADD R2, R2, 0x1, -R4.reuse ;  /* 0x0000000102028824 */ /* 0x100fe200078e0a04 */
[----:B------:R-:W-:Y:S02]  /*6d90*/  ISETP.GE.AND P0, PT, R9, RZ, PT ;  /* 0x000000ff0900720c */ /* 0x000fe40003f06270 */
[----:B------:R-:W-:Y:S01]  /*6da0*/  IABS R9, R22 ;  /* 0x0000001600097213 */ /* 0x000fe20000000000 */
[----:B------:R-:W-:Y:S02]  /*6db0*/  @!P1 IMAD.IADD R12, R12, 0x1, -R4 ;  /* 0x000000010c0c9824 */ /* 0x000fe400078e0a04 */
[----:B------:R-:W-:Y:S01]  /*6dc0*/  IMAD.HI.U32 R18, R5, R11, RZ ;  /* 0x0000000b05127227 */ /* 0x000fe200078e00ff */
[----:B------:R-:W-:-:S03]  /*6dd0*/  ISETP.GT.U32.AND P1, PT, R4, R6, PT ;  /* 0x000000060400720c */ /* 0x000fc60003f24070 */
[----:B------:R-:W-:Y:S02]  /*6de0*/  IMAD.MOV.U32 R91, RZ, RZ, R2 ;  /* 0x000000ffff5b7224 */ /* 0x000fe400078e0002 */
[----:B------:R-:W-:Y:S01]  /*6df0*/  @!P5 IMAD.IADD R13, R13, 0x1, -R4 ;  /* 0x000000010d0dd824 */ /* 0x000fe200078e0a04 */
[----:B------:R-:W-:Y:S01]  /*6e00*/  ISETP.GT.U32.AND P5, PT, R4, R12, PT ;  /* 0x0000000c0400720c */ /* 0x000fe20003fa4070 */
[----:B------:R-:W-:-:S04]  /*6e10*/  IMAD.HI.U32 R17, R5, R9, RZ ;  /* 0x0000000905117227 */ /* 0x000fc800078e00ff */
[----:B------:R-:W-:Y:S02]  /*6e20*/  IMAD.MOV R2, RZ, RZ, -R18 ;  /* 0x000000ffff027224 */ /* 0x000fe400078e0a12 */
[----:B------:R-:W-:Y:S02]  /*6e30*/  VIADD R19, R0, 0x3a ;  /* 0x0000003a00137836 */ /* 0x000fe40000000000 */
[----:B------:R-:W-:Y:S01]  /*6e40*/  @!P6 IMAD.MOV R91, RZ, RZ, -R91 ;  /* 0x000000ffff5be224 */ /* 0x000fe200078e0a5b */
[----:B------:R-:W-:Y:S01]  /*6e50*/  ISETP.GE.AND P6, PT, R10, RZ, PT ;  /* 0x000000ff0a00720c */ /* 0x000fe20003fc6270 */
[----:B------:R-:W-:Y:S02]  /*6e60*/  VIADD R21, R0, 0x3c ;  /* 0x0000003c00157836 */ /* 0x000fe40000000000 */
[----:B------:R-:W-:Y:S02]  /*6e70*/  IMAD.MOV R10, RZ, RZ, -R17 ;  /* 0x000000ffff0a7224 */ /* 0x000fe400078e0a11 */
[----:B------:R-:W-:Y:S01]  /*6e80*/  IMAD R11, R4, R2, R11 ;  /* 0x00000002040b7224 */ /* 0x000fe200078e020b */
[----:B------:R-:W-:Y:S01]  /*6e90*/  IABS R2, R19 ;  /* 0x0000001300027213 */ /* 0x000fe20000000000 */
[----:B------:R-:W-:Y:S01]  /*6ea0*/  VIADD R20, R0, 0x39 ;  /* 0x0000003900147836 */ /* 0x000fe20000000000 */
[----:B------:R-:W-:Y:S01]  /*6eb0*/  IABS R15, R21 ;  /* 0x00000015000f7213 */ /* 0x000fe20000000000 */
[----:B------:R-:W-:-:S02]  /*6ec0*/  IMAD R10, R4, R10, R9 ;  /* 0x0000000a040a7224 */ /* 0x000fc400078e0209 */
[----:B------:R-:W-:Y:S01]  /*6ed0*/  IMAD.MOV.U32 R90, RZ, RZ, R8 ;  /* 0x000000ffff5a7224 */ /* 0x000fe200078e0008 */
[----:B------:R-:W-:Y:S01]  /*6ee0*/  IABS R9, R20 ;  /* 0x0000001400097213 */ /* 0x000fe20000000000 */
[----:B------:R-:W-:Y:S02]  /*6ef0*/  IMAD.MOV.U32 R8, RZ, RZ, R2 ;  /* 0x000000ffff087224 */ /* 0x000fe400078e0002 */
[--C-:B------:R-:W-:Y:S01]  /*6f00*/  @!P1 IMAD.IADD R6, R6, 0x1, -R4.reuse ;  /* 0x0000000106069824 */ /* 0x100fe200078e0a04 */
[----:B------:R-:W-:Y:S01]  /*6f10*/  ISETP.GT.U32.AND P1, PT, R4, R11, PT ;  /* 0x0000000b0400720c */ /* 0x000fe20003f24070 */
[----:B------:R-:W-:Y:S01]  /*6f20*/  @!P5 IMAD.IADD R12, R12, 0x1, -R4 ;  /* 0x000000010c0cd824 */ /* 0x000fe200078e0a04 */
[----:B------:R-:W-:Y:S01]  /*6f30*/  ISETP.GT.U32.AND P5, PT, R4, R10, PT ;  /* 0x0000000a0400720c */ /* 0x000fe20003fa4070 */
[----:B------:R-:W-:Y:S02]  /*6f40*/  IMAD.MOV.U32 R2, RZ, RZ, R15 ;  /* 0x000000ffff027224 */ /* 0x000fe400078e000f */
[----:B------:R-:W-:-:S04]  /*6f50*/  IMAD.HI.U32 R15, R5, R9, RZ ;  /* 0x00000009050f7227 */ /* 0x000fc800078e00ff */
[----:B------:R-:W-:-:S04]  /*6f60*/  IMAD.HI.U32 R17, R5, R8, RZ ;  /* 0x0000000805117227 */ /* 0x000fc800078e00ff */
[----:B------:R-:W-:Y:S01]  /*6f70*/  @!P4 IMAD.MOV R90, RZ, RZ, -R90 ;  /* 0x000000ffff5ac224 */ /* 0x000fe200078e0a5a */
[C---:B------:R-:W-:Y:S01]  /*6f80*/  ISETP.GT.U32.AND P4, PT, R4.reuse, R13, PT ;  /* 0x0000000d0400720c */ /* 0x040fe20003f84070 */
[----:B------:R-:W-:Y:S02]  /*6f90*/  IMAD.MOV R15, RZ, RZ, -R15 ;  /* 0x000000ffff0f7224 */ /* 0x000fe400078e0a0f */
[----:B------:R-:W-:Y:S02]  /*6fa0*/  IMAD.MOV R17, RZ, RZ, -R17 ;  /* 0x000000ffff117224 */ /* 0x000fe400078e0a11 */
[C---:B------:R-:W-:Y:S02]  /*6fb0*/  IMAD R9, R4.reuse, R15, R9 ;  /* 0x0000000f04097224 */ /* 0x040fe400078e0209 */
[C---:B------:R-:W-:Y:S02]  /*6fc0*/  IMAD R8, R4.reuse, R17, R8 ;  /* 0x0000001104087224 */ /* 0x040fe400078e0208 */
[--C-:B------:R-:W-:Y:S01]  /*6fd0*/  @!P1 IMAD.IADD R11, R11, 0x1, -R4.reuse ;  /* 0x000000010b0b9824 */ /* 0x100fe200078e0a04 */
[----:B------:R-:W-:Y:S01]  /*6fe0*/  ISETP.GT.U32.AND P1, PT, R4, R9, PT ;  /* 0x000000090400720c */ /* 0x000fe20003f24070 */
[----:B------:R-:W-:Y:S01]  /*6ff0*/  @!P5 IMAD.IADD R10, R10, 0x1, -R4 ;  /* 0x000000010a0ad824 */ /* 0x000fe200078e0a04 */
[----:B------:R-:W-:Y:S01]  /*7000*/  ISETP.GT.U32.AND P5, PT, R4, R8, PT ;  /* 0x000000080400720c */ /* 0x000fe20003fa4070 */
[----:B------:R-:W-:-:S02]  /*7010*/  VIADD R18, R0, 0x3b ;  /* 0x0000003b00127836 */ /* 0x000fc40000000000 */
[----:B------:R-:W-:-:S04]  /*7020*/  IMAD.HI.U32 R23, R5, R2, RZ ;  /* 0x0000000205177227 */ /* 0x000fc800078e00ff */
[----:B------:R-:W-:Y:S01]  /*7030*/  @!P4 IMAD.IADD R13, R13, 0x1, -R4 ;  /* 0x000000010d0dc824 */ /* 0x000fe200078e0a04 */
[----:B------:R-:W-:Y:S01]  /*7040*/  ISETP.GE.AND P4, PT, R14, RZ, PT ;  /* 0x000000ff0e00720c */ /* 0x000fe20003f86270 */
[----:B------:R-:W-:Y:S01]  /*7050*/  IMAD.MOV R14, RZ, RZ, -R23 ;  /* 0x000000ffff0e7224 */ /* 0x000fe200078e0a17 */
[----:B------:R-:W-:Y:S01]  /*7060*/  IABS R3, R18 ;  /* 0x0000001200037213 */ /* 0x000fe20000000000 */
[----:B------:R-:W-:Y:S02]  /*7070*/  VIADD R17, R0, 0x3d ;  /* 0x0000003d00117836 */ /* 0x000fe40000000000 */
[----:B------:R-:W-:Y:S02]  /*7080*/  IMAD R2, R4, R14, R2 ;  /* 0x0000000e04027224 */ /* 0x000fe400078e0202 */
[----:B------:R-:W-:Y:S01]  /*7090*/  IMAD.HI.U32 R16, R5, R3, RZ ;  /* 0x0000000305107227 */ /* 0x000fe200078e00ff */
[----:B------:R-:W-:-:S03]  /*70a0*/  IABS R14, R17 ;  /* 0x00000011000e7213 */ /* 0x000fc60000000000 */
[----:B------:R-:W-:Y:S02]  /*70b0*/  @!P1 IMAD.IADD R9, R9, 0x1, -R4 ;  /* 0x0000000109099824 */ /* 0x000fe400078e0a04 */
[----:B------:R-:W-:Y:S02]  /*70c0*/  IMAD.MOV.U32 R88, RZ, RZ, R12 ;  /* 0x000000ffff587224 */ /* 0x000fe400078e000c */
[----:B------:R-:W-:Y:S02]  /*70d0*/  @!P5 IMAD.IADD R8, R8, 0x1, -R4 ;  /* 0x000000010808d824 */ /* 0x000fe400078e0a04 */
[----:B------:R-:W-:Y:S02]  /*70e0*/  IMAD.MOV R16, RZ, RZ, -R16 ;  /* 0x000000ffff107224 */ /* 0x000fe400078e0a10 */
[----:B------:R-:W-:Y:S02]  /*70f0*/  IMAD.MOV.U32 R89, RZ, RZ, R6 ;  /* 0x000000ffff597224 */ /* 0x000fe400078e0006 */
[----:B------:R-:W-:Y:S01]  /*7100*/  IMAD.MOV.U32 R6, RZ, RZ, R14 ;  /* 0x000000ffff067224 */ /* 0x000fe200078e000e */
[C---:B------:R-:W-:Y:S01]  /*7110*/  ISETP.GT.U32.AND P5, PT, R4.reuse, R8, PT ;  /* 0x000000080400720c */ /* 0x040fe20003fa4070 */
[----:B------:R-:W-:Y:S01]  /*7120*/  @!P0 IMAD.MOV R88, RZ, RZ, -R88 ;  /* 0x000000ffff588224 */ /* 0x000fe200078e0a58 */
[C---:B------:R-:W-:Y:S01]  /*7130*/  ISETP.GT.U32.AND P0, PT, R4.reuse, R9, PT ;  /* 0x000000090400720c */ /* 0x040fe20003f04070 */
[C---:B------:R-:W-:Y:S01]  /*7140*/  IMAD R3, R4.reuse, R16, R3 ;  /* 0x0000001004037224 */ /* 0x040fe200078e0203 */
[----:B------:R-:W-:Y:S01]  /*7150*/  ISETP.GT.U32.AND P1, PT, R4, R11, PT ;  /* 0x0000000b0400720c */ /* 0x000fe20003f24070 */
[----:B------:R-:W-:-:S02]  /*7160*/  VIADD R16, R0, 0x3e ;  /* 0x0000003e00107836 */ /* 0x000fc40000000000 */
[----:B------:R-:W-:-:S04]  /*7170*/  IMAD.HI.U32 R12, R5, R6, RZ ;  /* 0x00000006050c7227 */ /* 0x000fc800078e00ff */
[----:B------:R-:W-:Y:S01]  /*7180*/  IMAD.MOV.U32 R87, RZ, RZ, R13 ;  /* 0x000000ffff577224 */ /* 0x000fe200078e000d */
[----:B------:R-:W-:Y:S01]  /*7190*/  IABS R23, R16 ;  /* 0x0000001000177213 */ /* 0x000fe20000000000 */
[----:B------:R-:W-:Y:S02]  /*71a0*/  IMAD.MOV R12, RZ, RZ, -R12 ;  /* 0x000000ffff0c7224 */ /* 0x000fe400078e0a0c */
[----:B------:R-:W-:Y:S01]  /*71b0*/  @!P6 IMAD.MOV R87, RZ, RZ, -R87 ;  /* 0x000000ffff57e224 */ /* 0x000fe200078e0a57 */
[C---:B------:R-:W-:Y:S01]  /*71c0*/  ISETP.GT.U32.AND P6, PT, R4.reuse, R3, PT ;  /* 0x000000030400720c */ /* 0x040fe20003fc4070 */
[----:B------:R-:W-:Y:S01]  /*71d0*/  @!P3 IMAD.MOV R89, RZ, RZ, -R89 ;  /* 0x000000ffff59b224 */ /* 0x000fe200078e0a59 */
[C---:B------:R-:W-:Y:S01]  /*71e0*/  ISETP.GT.U32.AND P3, PT, R4.reuse, R10, PT ;  /* 0x0000000a0400720c */ /* 0x040fe20003f64070 */
[----:B------:R-:W-:Y:S02]  /*71f0*/  IMAD R6, R4, R12, R6 ;  /* 0x0000000c04067224 */ /* 0x000fe400078e0206 */
[----:B------:R-:W-:-:S02]  /*7200*/  IMAD.MOV.U32 R14, RZ, RZ, R23 ;  /* 0x000000ffff0e7224 */ /* 0x000fc400078e0017 */
[--C-:B------:R-:W-:Y:S01]  /*7210*/  @!P0 IMAD.IADD R9, R9, 0x1, -R4.reuse ;  /* 0x0000000109098824 */ /* 0x100fe200078e0a04 */
[----:B------:R-:W-:Y:S01]  /*7220*/  ISETP.GE.AND P0, PT, R20, RZ, PT ;  /* 0x000000ff1400720c */ /* 0x000fe20003f06270 */
[--C-:B------:R-:W-:Y:S01]  /*7230*/  @!P5 IMAD.IADD R8, R8, 0x1, -R4.reuse ;  /* 0x000000010808d824 */ /* 0x100fe200078e0a04 */
[C---:B------:R-:W-:Y:S01]  /*7240*/  ISETP.GT.U32.AND P5, PT, R4.reuse, R6, PT ;  /* 0x000000060400720c */ /* 0x040fe20003fa4070 */
[----:B------:R-:W-:Y:S02]  /*7250*/  @!P1 IMAD.IADD R11, R11, 0x1, -R4 ;  /* 0x000000010b0b9824 */ /* 0x000fe400078e0a04 */
[----:B------:R-:W-:Y:S01]  /*7260*/  IMAD.HI.U32 R12, R5, R14, RZ ;  /* 0x0000000e050c7227 */ /* 0x000fe200078e00ff */
[----:B------:R-:W-:-:S03]  /*7270*/  ISETP.GT.U32.AND P1, PT, R4, R2, PT ;  /* 0x000000020400720c */ /* 0x000fc60003f24070 */
[----:B------:R-:W-:Y:S02]  /*7280*/  VIADD R15, R0, 0x3f ;  /* 0x0000003f000f7836 */ /* 0x000fe40000000000 */
[----:B------:R-:W-:Y:S02]  /*7290*/  IMAD.MOV R12, RZ, RZ, -R12 ;  /* 0x000000ffff0c7224 */ /* 0x000fe400078e0a0c */
[--C-:B------:R-:W-:Y:S02]  /*72a0*/  @!P6 IMAD.IADD R3, R3, 0x1, -R4.reuse ;  /* 0x000000010303e824 */ /* 0x100fe400078e0a04 */
[----:B------:R-:W-:Y:S01]  /*72b0*/  IMAD.MOV.U32 R85, RZ, RZ, R11 ;  /* 0x000000ffff557224 */ /* 0x000fe200078e000b */
[----:B------:R-:W-:Y:S01]  /*72c0*/  IABS R24, R15 ;  /* 0x0000000f00187213 */ /* 0x000fe20000000000 */
[----:B------:R-:W-:Y:S01]  /*72d0*/  @!P3 IMAD.IADD R10, R10, 0x1, -R4 ;  /* 0x000000010a0ab824 */ /* 0x000fe200078e0a04 */
[----:B------:R-:W-:Y:S01]  /*72e0*/  ISETP.GE.AND P3, PT, R22, RZ, PT ;  /* 0x000000ff1600720c */ /* 0x000fe20003f66270 */
[----:B------:R-:W-:-:S02]  /*72f0*/  IMAD R12, R4, R12, R14 ;  /* 0x0000000c040c7224 */ /* 0x000fc400078e020e */
[----:B------:R-:W-:Y:S01]  /*7300*/  @!P4 IMAD.MOV R85, RZ, RZ, -R85 ;  /* 0x000000ffff55c224 */ /* 0x000fe200078e0a55 */
[----:B------:R-:W-:Y:S01]  /*7310*/  ISETP.GT.U32.AND P4, PT, R4, R3, PT ;  /* 0x000000030400720c */ /* 0x000fe20003f84070 */
[----:B------:R-:W-:Y:S02]  /*7320*/  IMAD.MOV.U32 R55, RZ, RZ, R9 ;  /* 0x000000ffff377224 */ /* 0x000fe400078e0009 */
[----:B------:R-:W-:Y:S02]  /*7330*/  IMAD.MOV.U32 R13, RZ, RZ, R24 ;  /* 0x000000ffff0d7224 */ /* 0x000fe400078e0018 */
[----:B------:R-:W-:Y:S02]  /*7340*/  @!P5 IMAD.IADD R6, R6, 0x1, -R4 ;  /* 0x000000010606d824 */ /* 0x000fe400078e0a04 */
[----:B------:R-:W-:Y:S01]  /*7350*/  @!P0 IMAD.MOV R55, RZ, RZ, -R55 ;  /* 0x000000ffff378224 */ /* 0x000fe200078e0a37 */
[C---:B------:R-:W-:Y:S01]  /*7360*/  ISETP.GT.U32.AND P0, PT, R4.reuse, R12, PT ;  /* 0x0000000c0400720c */ /* 0x040fe20003f04070 */
[----:B------:R-:W-:Y:S01]  /*7370*/  IMAD.HI.U32 R22, R5, R13, RZ ;  /* 0x0000000d05167227 */ /* 0x000fe200078e00ff */
[----:B------:R-:W-:-:S03]  /*7380*/  ISETP.GT.U32.AND P5, PT, R4, R6, PT ;  /* 0x000000060400720c */ /* 0x000fc60003fa4070 */
[----:B------:R-:W-:Y:S01]  /*7390*/  @!P1 IMAD.IADD R2, R2, 0x1, -R4 ;  /* 0x0000000102029824 */ /* 0x000fe200078e0a04 */
[----:B------:R-:W-:Y:S01]  /*73a0*/  ISETP.GE.AND P1, PT, R18, RZ, PT ;  /* 0x000000ff1200720c */ /* 0x000fe20003f26270 */
[----:B------:R-:W-:Y:S02]  /*73b0*/  IMAD.MOV.U32 R48, RZ, RZ, R10 ;  /* 0x000000ffff307224 */ /* 0x000fe400078e000a */
[----:B------:R-:W-:Y:S02]  /*73c0*/  IMAD.MOV R20, RZ, RZ, -R22 ;  /* 0x000000ffff147224 */ /* 0x000fe400078e0a16 */
[----:B------:R-:W-:Y:S01]  /*73d0*/  @!P3 IMAD.MOV R48, RZ, RZ, -R48 ;  /* 0x000000ffff30b224 */ /* 0x000fe200078e0a30 */
[----:B------:R-:W-:Y:S01]  /*73e0*/  ISETP.GT.U32.AND P3, PT, R4, R2, PT ;  /* 0x000000020400720c */ /* 0x000fe20003f64070 */
[C---:B------:R-:W-:Y:S01]  /*73f0*/  VIADD R14, R0.reuse, 0x40 ;  /* 0x00000040000e7836 */ /* 0x040fe20000000000 */
[----:B------:R-:W-:Y:S01]  /*7400*/  ISETP.GE.AND P6, PT, R19, RZ, PT ;  /* 0x000000ff1300720c */ /* 0x000fe20003fc6270 */
[----:B------:R-:W-:-:S02]  /*7410*/  VIADD R11, R0, 0x41 ;  /* 0x00000041000b7836 */ /* 0x000fc40000000000 */
[----:B------:R-:W-:Y:S02]  /*7420*/  @!P4 IMAD.IADD R3, R3, 0x1, -R4 ;  /* 0x000000010303c824 */ /* 0x000fe400078e0a04 */
[----:B------:R-:W-:Y:S02]  /*7430*/  IMAD R13, R4, R20, R13 ;  /* 0x00000014040d7224 */ /* 0x000fe400078e020d */
[----:B------:R-:W-:Y:S01]  /*7440*/  IMAD.MOV.U32 R84, RZ, RZ, R8 ;  /* 0x000000ffff547224 */ /* 0x000fe200078e0008 */
[----:B------:R-:W-:Y:S01]  /*7450*/  IABS R8, R14 ;  /* 0x0000000e00087213 */ /* 0x000fe20000000000 */
[--C-:B------:R-:W-:Y:S01]  /*7460*/  @!P0 IMAD.IADD R12, R12, 0x1, -R4.reuse ;  /* 0x000000010c0c8824 */ /* 0x100fe200078e0a04 */
[----:B------:R-:W-:Y:S01]  /*7470*/  IABS R9, R11 ;  /* 0x0000000b00097213 */ /* 0x000fe20000000000 */
[----:B------:R-:W-:Y:S01]  /*7480*/  IMAD.MOV.U32 R83, RZ, RZ, R3 ;  /* 0x000000ffff537224 */ /* 0x000fe200078e0003 */
[----:B------:R-:W-:Y:S01]  /*7490*/  ISETP.GT.U32.AND P4, PT, R4, R13, PT ;  /* 0x0000000d0400720c */ /* 0x000fe20003f84070 */
[----:B------:R-:W-:Y:S01]  /*74a0*/  @!P5 IMAD.IADD R6, R6, 0x1, -R4 ;  /* 0x000000010606d824 */ /* 0x000fe200078e0a04 */
[----:B------:R-:W-:Y:S01]  /*74b0*/  ISETP.GE.AND P5, PT, R16, RZ, PT ;  /* 0x000000ff1000720c */ /* 0x000fe20003fa6270 */
[----:B------:R-:W-:Y:S01]  /*74c0*/  @!P1 IMAD.MOV R83, RZ, RZ, -R83 ;  /* 0x000000ffff539224 */ /* 0x000fe200078e0a53 */
[----:B------:R-:W-:Y:S01]  /*74d0*/  ISETP.GT.U32.AND P1, PT, R4, R12, PT ;  /* 0x0000000c0400720c */ /* 0x000fe20003f24070 */
[----:B------:R-:W-:-:S04]  /*74e0*/  IMAD.HI.U32 R10, R5, R8, RZ ;  /* 0x00000008050a7227 */ /* 0x000fc800078e00ff */
[----:B------:R-:W-:-:S04]  /*74f0*/  IMAD.HI.U32 R16, R5, R9, RZ ;  /* 0x0000000905107227 */ /* 0x000fc800078e00ff */
[----:B------:R-:W-:Y:S01]  /*7500*/  @!P3 IMAD.IADD R2, R2, 0x1, -R4 ;  /* 0x000000010202b824 */ /* 0x000fe200078e0a04 */
[----:B------:R-:W-:Y:S01]  /*7510*/  ISETP.GE.AND P3, PT, R17, RZ, PT ;  /* 0x000000ff1100720c */ /* 0x000fe20003f66270 */
[----:B------:R-:W-:Y:S01]  /*7520*/  @!P6 IMAD.MOV R84, RZ, RZ, -R84 ;  /* 0x000000ffff54e224 */ /* 0x000fe200078e0a54 */
[----:B------:R-:W-:Y:S01]  /*7530*/  ISETP.GE.AND P6, PT, R21, RZ, PT ;  /* 0x000000ff1500720c */ /* 0x000fe20003fc6270 */
[----:B------:R-:W-:Y:S02]  /*7540*/  IMAD.MOV R3, RZ, RZ, -R10 ;  /* 0x000000ffff037224 */ /* 0x000fe400078e0a0a */
[----:B------:R-:W-:Y:S02]  /*7550*/  IMAD.MOV R10, RZ, RZ, -R16 ;  /* 0x000000ffff0a7224 */ /* 0x000fe400078e0a10 */
[----:B------:R-:W-:Y:S02]  /*7560*/  IMAD.MOV.U32 R82, RZ, RZ, R2 ;  /* 0x000000ffff527224 */ /* 0x000fe400078e0002 */
[----:B------:R-:W-:-:S02]  /*7570*/  IMAD R3, R4, R3, R8 ;  /* 0x0000000304037224 */ /* 0x000fc400078e0208 */
[----:B------:R-:W-:Y:S02]  /*7580*/  IMAD R2, R4, R10, R9 ;  /* 0x0000000a04027224 */ /* 0x000fe400078e0209 */
[----:B------:R-:W-:Y:S02]  /*7590*/  @!P4 IMAD.IADD R13, R13, 0x1, -R4 ;  /* 0x000000010d0dc824 */ /* 0x000fe400078e0a04 */
[----:B------:R-:W-:Y:S02]  /*75a0*/  VIADD R8, R0, 0x42 ;  /* 0x0000004200087836 */ /* 0x000fe40000000000 */
[----:B------:R-:W-:Y:S02]  /*75b0*/  IMAD.MOV.U32 R81, RZ, RZ, R6 ;  /* 0x000000ffff517224 */ /* 0x000fe400078e0006 */
[----:B------:R-:W-:Y:S01]  /*75c0*/  @!P1 IMAD.IADD R12, R12, 0x1, -R4 ;  /* 0x000000010c0c9824 */ /* 0x000fe200078e0a04 */
[C---:B------:R-:W-:Y:S02]  /*75d0*/  ISETP.GT.U32.AND P1, PT, R4.reuse, R2, PT ;  /* 0x000000020400720c */ /* 0x040fe40003f24070 */
[----:B------:R-:W-:-:S02]  /*75e0*/  ISETP.GT.U32.AND P4, PT, R4, R13, PT ;  /* 0x0000000d0400720c */ /* 0x000fc40003f84070 */
[----:B------:R-:W-:Y:S01]  /*75f0*/  IABS R9, R8 ;  /* 0x0000000800097213 */ /* 0x000fe20000000000 */
[----:B------:R-:W-:Y:S01]  /*7600*/  @!P3 IMAD.MOV R81, RZ, RZ, -R81 ;  /* 0x000000ffff51b224 */ /* 0x000fe200078e0a51 */
[----:B------:R-:W-:Y:S01]  /*7610*/  ISETP.GE.AND P3, PT, R14, RZ, PT ;  /* 0x000000ff0e00720c */ /* 0x000fe20003f66270 */
[----:B------:R-:W-:Y:S01]  /*7620*/  @!P6 IMAD.MOV R82, RZ, RZ, -R82 ;  /* 0x000000ffff52e224 */ /* 0x000fe200078e0a52 */
[----:B------:R-:W-:Y:S01]  /*7630*/  ISETP.GT.U32.AND P6, PT, R4, R3, PT ;  /* 0x000000030400720c */ /* 0x000fe20003fc4070 */
[----:B------:R-:W-:Y:S02]  /*7640*/  VIADD R14, R0, 0x43 ;  /* 0x00000043000e7836 */ /* 0x000fe40000000000 */
[----:B------:R-:W-:Y:S01]  /*7650*/  IMAD.MOV.U32 R6, RZ, RZ, R9 ;  /* 0x000000ffff067224 */ /* 0x000fe200078e0009 */
[----:B------:R-:W-:Y:S01]  /*7660*/  ISETP.GE.AND P0, PT, R15, RZ, PT ;  /* 0x000000ff0f00720c */ /* 0x000fe20003f06270 */
[----:B------:R-:W-:Y:S01]  /*7670*/  IMAD.MOV.U32 R80, RZ, RZ, R12 ;  /* 0x000000ffff507224 */ /* 0x000fe200078e000c */
[----:B------:R-:W-:Y:S01]  /*7680*/  IABS R9, R14 ;  /* 0x0000000e00097213 */ /* 0x000fe20000000000 */
[----:B------:R-:W-:-:S04]  /*7690*/  IMAD.HI.U32 R10, R5, R6, RZ ;  /* 0x00000006050a7227 */ /* 0x000fc800078e00ff */
[----:B------:R-:W-:Y:S01]  /*76a0*/  @!P5 IMAD.MOV R80, RZ, RZ, -R80 ;  /* 0x000000ffff50d224 */ /* 0x000fe200078e0a50 */
[----:B------:R-:W-:Y:S01]  /*76b0*/  ISETP.GE.AND P5, PT, R8, RZ, PT ;  /* 0x000000ff0800720c */ /* 0x000fe20003fa6270 */
[--C-:B------:R-:W-:Y:S02]  /*76c0*/  @!P1 IMAD.IADD R2, R2, 0x1, -R4.reuse ;  /* 0x0000000102029824 */ /* 0x100fe400078e0a04 */
[----:B------:R-:W-:Y:S02]  /*76d0*/  @!P4 IMAD.IADD R13, R13, 0x1, -R4 ;  /* 0x000000010d0dc824 */ /* 0x000fe400078e0a04 */
[----:B------:R-:W-:Y:S02]  /*76e0*/  IMAD.MOV R10, RZ, RZ, -R10 ;  /* 0x000000ffff0a7224 */ /* 0x000fe400078e0a0a */
[----:B------:R-:W-:Y:S01]  /*76f0*/  IMAD.MOV.U32 R8, RZ, RZ, R9 ;  /* 0x000000ffff087224 */ /* 0x000fe200078e0009 */
[----:B------:R-:W-:Y:S01]  /*7700*/  ISETP.GT.U32.AND P1, PT, R4, R2, PT ;  /* 0x000000020400720c */ /* 0x000fe20003f24070 */
[----:B------:R-:W-:-:S02]  /*7710*/  @!P6 IMAD.IADD R3, R3, 0x1, -R4 ;  /* 0x000000010303e824 */ /* 0x000fc400078e0a04 */
[C---:B------:R-:W-:Y:S02]  /*7720*/  IMAD R6, R4.reuse, R10, R6 ;  /* 0x0000000a04067224 */ /* 0x040fe400078e0206 */
[----:B------:R-:W-:Y:S02]  /*7730*/  IMAD.MOV.U32 R79, RZ, RZ, R13 ;  /* 0x000000ffff4f7224 */ /* 0x000fe400078e000d */
[----:B------:R-:W-:Y:S01]  /*7740*/  IMAD.HI.U32 R12, R5, R8, RZ ;  /* 0x00000008050c7227 */ /* 0x000fe200078e00ff */
[----:B------:R-:W-:-:S03]  /*7750*/  ISETP.GT.U32.AND P6, PT, R4, R3, PT ;  /* 0x000000030400720c */ /* 0x000fc60003fc4070 */
[----:B------:R-:W-:Y:S02]  /*7760*/  VIADD R10, R0, 0x44 ;  /* 0x00000044000a7836 */ /* 0x000fe40000000000 */
[----:B------:R-:W-:Y:S01]  /*7770*/  @!P0 IMAD.MOV R79, RZ, RZ, -R79 ;  /* 0x000000ffff4f8224 */ /* 0x000fe200078e0a4f */
[----:B------:R-:W-:Y:S01]  /*7780*/  ISETP.GT.U32.AND P0, PT, R4, R6, PT ;  /* 0x000000060400720c */ /* 0x000fe20003f04070 */
[----:B------:R-:W-:Y:S01]  /*7790*/  IMAD.MOV R12, RZ, RZ, -R12 ;  /* 0x000000ffff0c7224 */ /* 0x000fe200078e0a0c */
[----:B------:R-:W-:-:S03]  /*77a0*/  IABS R9, R10 ;  /* 0x0000000a00097213 */ /* 0x000fc60000000000 */
[----:B------:R-:W-:Y:S01]  /*77b0*/  IMAD R8, R4, R12, R8 ;  /* 0x0000000c04087224 */ /* 0x000fe200078e0208 */
[----:B------:R-:W-:Y:S01]  /*77c0*/  ISETP.GE.AND P4, PT, R11, RZ, PT ;  /* 0x000000ff0b00720c */ /* 0x000fe20003f86270 */
[----:B------:R-:W-:Y:S02]  /*77d0*/  @!P1 IMAD.IADD R2, R2, 0x1, -R4 ;  /* 0x0000000102029824 */ /* 0x000fe400078e0a04 */
[----:B------:R-:W-:Y:S01]  /*77e0*/  IMAD.HI.U32 R12, R5, R9, RZ ;  /* 0x00000009050c7227 */ /* 0x000fe200078e00ff */
[----:B------:R-:W-:-:S03]  /*77f0*/  ISETP.GT.U32.AND P1, PT, R4, R8, PT ;  /* 0x000000080400720c */ /* 0x000fc60003f24070 */
[C---:B------:R-:W-:Y:S02]  /*7800*/  VIADD R11, R0.reuse, 0x45 ;  /* 0x00000045000b7836 */ /* 0x040fe40000000000 */
[----:B------:R-:W-:Y:S02]  /*7810*/  @!P6 IMAD.IADD R3, R3, 0x1, -R4 ;  /* 0x000000010303e824 */ /* 0x000fe400078e0a04 */
[----:B------:R-:W-:Y:S02]  /*7820*/  VIADD R13, R0, 0x46 ;  /* 0x00000046000d7836 */ /* 0x000fe40000000000 */
[----:B------:R-:W-:Y:S02]  /*7830*/  IMAD.MOV R12, RZ, RZ, -R12 ;  /* 0x000000ffff0c7224 */ /* 0x000fe400078e0a0c */
[----:B------:R-:W-:Y:S01]  /*7840*/  @!P0 IMAD.IADD R6, R6, 0x1, -R4 ;  /* 0x0000000106068824 */ /* 0x000fe200078e0a04 */
[----:B------:R-:W-:Y:S01]  /*7850*/  ISETP.GE.AND P6, PT, R14, RZ, PT ;  /* 0x000000ff0e00720c */ /* 0x000fe20003fc6270 */
[----:B------:R-:W-:Y:S01]  /*7860*/  IMAD.MOV.U32 R47, RZ, RZ, R3 ;  /* 0x000000ffff2f7224 */ /* 0x000fe200078e0003 */
[----:B------:R-:W-:Y:S01]  /*7870*/  IABS R14, R11 ;  /* 0x0000000b000e7213 */ /* 0x000fe20000000000 */
[C---:B------:R-:W-:Y:S01]  /*7880*/  IMAD R9, R4.reuse, R12, R9 ;  /* 0x0000000c04097224 */ /* 0x040fe200078e0209 */
[----:B------:R-:W-:Y:S01]  /*7890*/  IABS R15, R13 ;  /* 0x0000000d000f7213 */ /* 0x000fe20000000000 */
[----:B------:R-:W-:Y:S01]  /*78a0*/  IMAD.MOV.U32 R53, RZ, RZ, R2 ;  /* 0x000000ffff357224 */ /* 0x000fe200078e0002 */
[----:B------:R-:W-:Y:S01]  /*78b0*/  ISETP.GT.U32.AND P0, PT, R4, R6, PT ;  /* 0x000000060400720c */ /* 0x000fe20003f04070 */
[----:B------:R-:W-:Y:S01]  /*78c0*/  @!P3 IMAD.MOV R47, RZ, RZ, -R47 ;  /* 0x000000ffff2fb224 */ /* 0x000fe200078e0a2f */
[----:B------:R-:W-:Y:S01]  /*78d0*/  ISETP.GE.AND P3, PT, R10, RZ, PT ;  /* 0x000000ff0a00720c */ /* 0x000fe20003f66270 */
[----:B------:R-:W-:Y:S01]  /*78e0*/  @!P4 IMAD.MOV R53, RZ, RZ, -R53 ;  /* 0x000000ffff35c224 */ /* 0x000fe200078e0a35 */
[----:B------:R-:W-:Y:S01]  /*78f0*/  ISETP.GT.U32.AND P4, PT, R4, R9, PT ;  /* 0x000000090400720c */ /* 0x000fe20003f84070 */
[----:B------:R-:W-:-:S02]  /*7900*/  IMAD.MOV.U32 R3, RZ, RZ, R14 ;  /* 0x000000ffff037224 */ /* 0x000fc400078e000e */
[----:B------:R-:W-:Y:S02]  /*7910*/  @!P1 IMAD.IADD R8, R8, 0x1, -R4 ;  /* 0x0000000108089824 */ /* 0x000fe400078e0a04 */
[----:B------:R-:W-:Y:S02]  /*7920*/  IMAD.MOV.U32 R10, RZ, RZ, R15 ;  /* 0x000000ffff0a7224 */ /* 0x000fe400078e000f */
[----:B------:R-:W-:Y:S01]  /*7930*/  IMAD.HI.U32 R15, R5, R3, RZ ;  /* 0x00000003050f7227 */ /* 0x000fe200078e00ff */
[----:B------:R-:W-:-:S03]  /*7940*/  ISETP.GT.U32.AND P1, PT, R4, R8, PT ;  /* 0x000000080400720c */ /* 0x000fc60003f24070 */
[----:B------:R-:W-:-:S04]  /*7950*/  IMAD.HI.U32 R14, R5, R10, RZ ;  /* 0x0000000a050e7227 */ /* 0x000fc800078e00ff */
[----:B------:R-:W-:Y:S02]  /*7960*/  IMAD.MOV R2, RZ, RZ, -R15 ;  /* 0x000000ffff027224 */ /* 0x000fe400078e0a0f */
[----:B------:R-:W-:Y:S02]  /*7970*/  VIADD R12, R0, 0x47 ;  /* 0x00000047000c7836 */ /* 0x000fe40000000000 */
[----:B------:R-:W-:Y:S02]  /*7980*/  IMAD.MOV R14, RZ, RZ, -R14 ;  /* 0x000000ffff0e7224 */ /* 0x000fe400078e0a0e */
[----:B------:R-:W-:Y:S02]  /*7990*/  @!P0 IMAD.IADD R6, R6, 0x1, -R4 ;  /* 0x0000000106068824 */ /* 0x000fe400078e0a04 */
[C---:B------:R-:W-:Y:S01]  /*79a0*/  IMAD R3, R4.reuse, R2, R3 ;  /* 0x0000000204037224 */ /* 0x040fe200078e0203 */
[----:B------:R-:W-:Y:S01]  /*79b0*/  IABS R16, R12 ;  /* 0x0000000c00107213 */ /* 0x000fe20000000000 */
[----:B------:R-:W-:-:S02]  /*79c0*/  IMAD R2, R4, R14, R10 ;  /* 0x0000000e04027224 */ /* 0x000fc400078e020a */
[----:B------:R-:W-:Y:S02]  /*79d0*/  @!P4 IMAD.IADD R9, R9, 0x1, -R4 ;  /* 0x000000010909c824 */ /* 0x000fe400078e0a04 */
[----:B------:R-:W-:Y:S02]  /*79e0*/  IMAD.MOV.U32 R77, RZ, RZ, R6 ;  /* 0x000000ffff4d7224 */ /* 0x000fe400078e0006 */
[----:B------:R-:W-:Y:S01]  /*79f0*/  VIADD R15, R0, 0x48 ;  /* 0x00000048000f7836 */ /* 0x000fe20000000000 */
[C---:B------:R-:W-:Y:S01]  /*7a00*/  ISETP.GT.U32.AND P4, PT, R4.reuse, R9, PT ;  /* 0x000000090400720c */ /* 0x040fe20003f84070 */
[----:B------:R-:W-:Y:S01]  /*7a10*/  @!P5 IMAD.MOV R77, RZ, RZ, -R77 ;  /* 0x000000ffff4dd224 */ /* 0x000fe200078e0a4d */
[----:B------:R-:W-:Y:S01]  /*7a20*/  ISETP.GT.U32.AND P5, PT, R4, R2, PT ;  /* 0x000000020400720c */ /* 0x000fe20003fa4070 */
[----:B------:R-:W-:Y:S01]  /*7a30*/  @!P1 IMAD.IADD R8, R8, 0x1, -R4 ;  /* 0x0000000108089824 */ /* 0x000fe200078e0a04 */
[----:B------:R-:W-:Y:S01]  /*7a40*/  ISETP.GT.U32.AND P1, PT, R4, R3, PT ;  /* 0x000000030400720c */ /* 0x000fe20003f24070 */
[----:B------:R-:W-:Y:S01]  /*7a50*/  IMAD.MOV.U32 R10, RZ, RZ, R16 ;  /* 0x000000ffff0a7224 */ /* 0x000fe200078e0010 */
[----:B------:R-:W-:-:S02]  /*7a60*/  ISETP.GE.AND P0, PT, R11, RZ, PT ;  /* 0x000000ff0b00720c */ /* 0x000fc40003f06270 */
[----:B------:R-:W-:Y:S01]  /*7a70*/  IABS R11, R15 ;  /* 0x0000000f000b7213 */ /* 0x000fe20000000000 */
[----:B------:R-:W-:-:S04]  /*7a80*/  IMAD.HI.U32 R6, R5, R10, RZ ;  /* 0x0000000a05067227 */ /* 0x000fc800078e00ff */
[----:B------:R-:W-:Y:S02]  /*7a90*/  IMAD.MOV.U32 R76, RZ, RZ, R8 ;  /* 0x000000ffff4c7224 */ /* 0x000fe400078e0008 */
[----:B------:R-:W-:Y:S02]  /*7aa0*/  VIADD R14, R0, 0x49 ;  /* 0x00000049000e7836 */ /* 0x000fe40000000000 */
[----:B------:R-:W-:Y:S02]  /*7ab0*/  IMAD.MOV R8, RZ, RZ, -R6 ;  /* 0x000000ffff087224 */ /* 0x000fe400078e0a06 */
[----:B------:R-:W-:Y:S01]  /*7ac0*/  IMAD.HI.U32 R16, R5, R11, RZ ;  /* 0x0000000b05107227 */ /* 0x000fe200078e00ff */
[----:B------:R-:W-:-:S03]  /*7ad0*/  IABS R6, R14 ;  /* 0x0000000e00067213 */ /* 0x000fc60000000000 */
[----:B------:R-:W-:Y:S02]  /*7ae0*/  IMAD R8, R4, R8, R10 ;  /* 0x0000000804087224 */ /* 0x000fe400078e020a */
[--C-:B------:R-:W-:Y:S02]  /*7af0*/  @!P4 IMAD.IADD R9, R9, 0x1, -R4.reuse ;  /* 0x000000010909c824 */ /* 0x100fe400078e0a04 */
[--C-:B------:R-:W-:Y:S02]  /*7b00*/  @!P5 IMAD.IADD R2, R2, 0x1, -R4.reuse ;  /* 0x000000010202d824 */ /* 0x100fe400078e0a04 */
[----:B------:R-:W-:Y:S02]  /*7b10*/  @!P1 IMAD.IADD R3, R3, 0x1, -R4 ;  /* 0x0000000103039824 */ /* 0x000fe400078e0a04 */
[----:B------:R-:W-:Y:S01]  /*7b20*/  IMAD.MOV R10, RZ, RZ, -R16 ;  /* 0x000000ffff0a7224 */ /* 0x000fe200078e0a10 */
[C---:B------:R-:W-:Y:S01]  /*7b30*/  ISETP.GT.U32.AND P5, PT, R4.reuse, R2, PT ;  /* 0x000000020400720c */ /* 0x040fe20003fa4070 */
[----:B------:R-:W-:Y:S01]  /*7b40*/  IMAD.MOV.U32 R75, RZ, RZ, R9 ;  /* 0x000000ffff4b7224 */ /* 0x000fe200078e0009 */
[C---:B------:R-:W-:Y:S01]  /*7b50*/  ISETP.GT.U32.AND P1, PT, R4.reuse, R3, PT ;  /* 0x000000030400720c */ /* 0x040fe20003f24070 */
[C---:B------:R-:W-:Y:S01]  /*7b60*/  IMAD R9, R4.reuse, R10, R11 ;  /* 0x0000000a04097224 */ /* 0x040fe200078e020b */
[----:B------:R-:W-:Y:S01]  /*7b70*/  ISETP.GT.U32.AND P4, PT, R4, R8, PT ;  /* 0x000000080400720c */ /* 0x000fe20003f84070 */
[----:B------:R-:W-:-:S04]  /*7b80*/  IMAD.HI.U32 R10, R5, R6, RZ ;  /* 0x00000006050a7227 */ /* 0x000fc800078e00ff */
[----:B------:R-:W-:Y:S01]  /*7b90*/  @!P6 IMAD.MOV R76, RZ, RZ, -R76 ;  /* 0x000000ffff4ce224 */ /* 0x000fe200078e0a4c */
[----:B------:R-:W-:Y:S01]  /*7ba0*/  ISETP.GE.AND P6, PT, R13, RZ, PT ;  /* 0x000000ff0d00720c */ /* 0x000fe20003fc6270 */
[----:B------:R-:W-:Y:S02]  /*7bb0*/  VIADD R13, R0, 0x4a ;  /* 0x0000004a000d7836 */ /* 0x000fe40000000000 */
[----:B------:R-:W-:-:S03]  /*7bc0*/  IMAD.MOV R10, RZ, RZ, -R10 ;  /* 0x000000ffff0a7224 */ /* 0x000fc600078e0a0a */
[----:B------:R-:W-:Y:S01]  /*7bd0*/  IABS R11, R13 ;  /* 0x0000000d000b7213 */ /* 0x000fe20000000000 */
[----:B------:R-:W-:Y:S02]  /*7be0*/  IMAD R6, R4, R10, R6 ;  /* 0x0000000a04067224 */ /* 0x000fe400078e0206 */
[--C-:B------:R-:W-:Y:S02]  /*7bf0*/  @!P5 IMAD.IADD R2, R2, 0x1, -R4.reuse ;  /* 0x000000010202d824 */ /* 0x100fe400078e0a04 */
[--C-:B------:R-:W-:Y:S01]  /*7c00*/  @!P1 IMAD.IADD R3, R3, 0x1, -R4.reuse ;  /* 0x0000000103039824 */ /* 0x100fe200078e0a04 */
[----:B------:R-:W-:Y:S01]  /*7c10*/  ISETP.GT.U32.AND P5, PT, R4, R6, PT ;  /* 0x000000060400720c */ /* 0x000fe20003fa4070 */
[----:B------:R-:W-:Y:S02]  /*7c20*/  @!P4 IMAD.IADD R8, R8, 0x1, -R4 ;  /* 0x000000010808c824 */ /* 0x000fe400078e0a04 */
[----:B------:R-:W-:Y:S01]  /*7c30*/  IMAD.MOV.U32 R10, RZ, RZ, R11 ;  /* 0x000000ffff0a7224 */ /* 0x000fe200078e000b */
[C---:B------:R-:W-:Y:S01]  /*7c40*/  ISETP.GT.U32.AND P1, PT, R4.reuse, R9, PT ;  /* 0x000000090400720c */ /* 0x040fe20003f24070 */
[----:B------:R-:W-:Y:S01]  /*7c50*/  IMAD.MOV.U32 R72, RZ, RZ, R3 ;  /* 0x000000ffff487224 */ /* 0x000fe200078e0003 */
[----:B------:R-:W-:Y:S01]  /*7c60*/  ISETP.GT.U32.AND P4, PT, R4, R8, PT ;  /* 0x000000080400720c */ /* 0x000fe20003f84070 */
[----:B------:R-:W-:-:S04]  /*7c70*/  IMAD.HI.U32 R3, R5, R10, RZ ;  /* 0x0000000a05037227 */ /* 0x000fc800078e00ff */
[----:B------:R-:W-:Y:S01]  /*7c80*/  @!P3 IMAD.MOV R75, RZ, RZ, -R75 ;  /* 0x000000ffff4bb224 */ /* 0x000fe200078e0a4b */
[----:B------:R-:W-:Y:S01]  /*7c90*/  ISETP.GE.AND P3, PT, R12, RZ, PT ;  /* 0x000000ff0c00720c */ /* 0x000fe20003f66270 */
[----:B------:R-:W-:Y:S02]  /*7ca0*/  VIADD R12, R0, 0x4b ;  /* 0x0000004b000c7836 */ /* 0x000fe40000000000 */
[----:B------:R-:W-:Y:S02]  /*7cb0*/  IMAD.MOV R3, RZ, RZ, -R3 ;  /* 0x000000ffff037224 */ /* 0x000fe400078e0a03 */
[----:B------:R-:W-:Y:S01]  /*7cc0*/  @!P5 IMAD.IADD R6, R6, 0x1, -R4 ;  /* 0x000000010606d824 */ /* 0x000fe200078e0a04 */
[----:B------:R-:W-:Y:S01]  /*7cd0*/  IABS R11, R12 ;  /* 0x0000000c000b7213 */ /* 0x000fe20000000000 */
[C---:B------:R-:W-:Y:S02]  /*7ce0*/  IMAD R3, R4.reuse, R3, R10 ;  /* 0x0000000304037224 */ /* 0x040fe400078e020a */
[----:B------:R-:W-:Y:S01]  /*7cf0*/  IMAD.MOV.U32 R71, RZ, RZ, R2 ;  /* 0x000000ffff477224 */ /* 0x000fe200078e0002 */
[C---:B------:R-:W-:Y:S01]  /*7d00*/  ISETP.GT.U32.AND P5, PT, R4.reuse, R6, PT ;  /* 0x000000060400720c */ /* 0x040fe20003fa4070 */
[--C-:B------:R-:W-:Y:S01]  /*7d10*/  @!P1 IMAD.IADD R9, R9, 0x1, -R4.reuse ;  /* 0x0000000109099824 */ /* 0x100fe200078e0a04 */
[----:B------:R-:W-:Y:S01]  /*7d20*/  ISETP.GE.AND P1, PT, R15, RZ, PT ;  /* 0x000000ff0f00720c */ /* 0x000fe20003f26270 */
[----:B------:R-:W-:Y:S01]  /*7d30*/  @!P6 IMAD.MOV R71, RZ, RZ, -R71 ;  /* 0x000000ffff47e224 */ /* 0x000fe200078e0a47 */
[----:B------:R-:W-:Y:S01]  /*7d40*/  ISETP.GT.U32.AND P6, PT, R4, R3, PT ;  /* 0x000000030400720c */ /* 0x000fe20003fc4070 */
[----:B------:R-:W-:-:S02]  /*7d50*/  @!P4 IMAD.IADD R8, R8, 0x1, -R4 ;  /* 0x000000010808c824 */ /* 0x000fc400078e0a04 */
[----:B------:R-:W-:-:S04]  /*7d60*/  IMAD.HI.U32 R15, R5, R11, RZ ;  /* 0x0000000b050f7227 */ /* 0x000fc800078e00ff */
[----:B------:R-:W-:Y:S02]  /*7d70*/  IMAD.MOV.U32 R70, RZ, RZ, R8 ;  /* 0x000000ffff467224 */ /* 0x000fe400078e0008 */
[----:B------:R-:W-:Y:S02]  /*7d80*/  IMAD.MOV R2, RZ, RZ, -R15 ;  /* 0x000000ffff027224 */ /* 0x000fe400078e0a0f */
[----:B------:R-:W-:Y:S02]  /*7d90*/  VIADD R8, R0, 0x4c ;  /* 0x0000004c00087836 */ /* 0x000fe40000000000 */
[----:B------:R-:W-:Y:S01]  /*7da0*/  @!P0 IMAD.MOV R72, RZ, RZ, -R72 ;  /* 0x000000ffff488224 */ /* 0x000fe200078e0a48 */
[C---:B------:R-:W-:Y:S01]  /*7db0*/  ISETP.GT.U32.AND P0, PT, R4.reuse, R9, PT ;  /* 0x000000090400720c */ /* 0x040fe20003f04070 */
[----:B------:R-:W-:Y:S01]  /*7dc0*/  IMAD R2, R4, R2, R11 ;  /* 0x0000000204027224 */ /* 0x000fe200078e020b */
[----:B------:R-:W-:Y:S01]  /*7dd0*/  IABS R19, R8 ;  /* 0x0000000800137213 */ /* 0x000fe20000000000 */
[--C-:B------:R-:W-:Y:S01]  /*7de0*/  @!P5 IMAD.IADD R6, R6, 0x1, -R4.reuse ;  /* 0x000000010606d824 */ /* 0x100fe200078e0a04 */
[----:B------:R-:W-:Y:S01]  /*7df0*/  ISETP.GE.AND P4, PT, R14, RZ, PT ;  /* 0x000000ff0e00720c */ /* 0x000fe20003f86270 */
[----:B------:R-:W-:Y:S01]  /*7e00*/  @!P6 IMAD.IADD R3, R3, 0x1, -R4 ;  /* 0x000000010303e824 */ /* 0x000fe200078e0a04 */
[----:B------:R-:W-:-:S02]  /*7e10*/  ISETP.GT.U32.AND P5, PT, R4, R2, PT ;  /* 0x000000020400720c */ /* 0x000fc40003fa4070 */
[----:B------:R-:W-:Y:S01]  /*7e20*/  ISETP.GE.AND P6, PT, R8, RZ, PT ;  /* 0x000000ff0800720c */ /* 0x000fe20003fc6270 */
[----:B------:R-:W-:-:S04]  /*7e30*/  IMAD.HI.U32 R8, R5, R19, RZ ;  /* 0x0000001305087227 */ /* 0x000fc800078e00ff */
[C---:B------:R-:W-:Y:S02]  /*7e40*/  VIADD R10, R0.reuse, 0x4d ;  /* 0x0000004d000a7836 */ /* 0x040fe40000000000 */
[----:B------:R-:W-:Y:S02]  /*7e50*/  VIADD R11, R0, 0x4e ;  /* 0x0000004e000b7836 */ /* 0x000fe40000000000 */
[----:B------:R-:W-:Y:S01]  /*7e60*/  IMAD.MOV R8, RZ, RZ, -R8 ;  /* 0x000000ffff087224 */ /* 0x000fe200078e0a08 */
[----:B------:R-:W-:Y:S01]  /*7e70*/  STL [R1+0x734], R93 ;  /* 0x0007345d01007387 */ /* 0x000fe20000100800 */
[----:B------:R-:W-:Y:S01]  /*7e80*/  @!P0 IMAD.IADD R9, R9, 0x1, -R4 ;  /* 0x0000000109098824 */ /* 0x000fe200078e0a04 */
[----:B------:R-:W-:Y:S01]  /*7e90*/  IABS R20, R10 ;  /* 0x0000000a00147213 */ /* 0x000fe20000000000 */
[----:B------:R-:W-:Y:S01]  /*7ea0*/  IMAD R19, R4, R8, R19 ;  /* 0x0000000804137224 */ /* 0x000fe200078e0213 */
[----:B------:R-:W-:Y:S01]  /*7eb0*/  STL [R1+0x738], R92 ;  /* 0x0007385c01007387 */ /* 0x000fe20000100800 */
[----:B------:R-:W-:Y:S01]  /*7ec0*/  IMAD.MOV.U32 R46, RZ, RZ, R6 ;  /* 0x000000ffff2e7224 */ /* 0x000fe200078e0006 */
[----:B------:R-:W-:-:S02]  /*7ed0*/  IABS R21, R11 ;  /* 0x0000000b00157213 */ /* 0x000fc40000000000 */
[----:B------:R0:W-:Y:S01]  /*7ee0*/  STL [R1+0x73c], R91 ;  /* 0x00073c5b01007387 */ /* 0x0001e20000100800 */
[----:B------:R-:W-:Y:S01]  /*7ef0*/  @!P3 IMAD.MOV R70, RZ, RZ, -R70 ;  /* 0x000000ffff46b224 */ /* 0x000fe200078e0a46 */
[----:B------:R-:W-:Y:S01]  /*7f00*/  ISETP.GE.AND P3, PT, R13, RZ, PT ;  /* 0x000000ff0d00720c */ /* 0x000fe20003f66270 */
[----:B------:R-:W-:Y:S01]  /*7f10*/  @!P5 IMAD.IADD R2, R2, 0x1, -R4 ;  /* 0x000000010202d824 */ /* 0x000fe200078e0a04 */
[C---:B------:R-:W-:Y:S01]  /*7f20*/  ISETP.GT.U32.AND P5, PT, R4.reuse, R3, PT ;  /* 0x000000030400720c */ /* 0x040fe20003fa4070 */
[----:B------:R-:W-:Y:S01]  /*7f30*/  @!P4 IMAD.MOV R46, RZ, RZ, -R46 ;  /* 0x000000ffff2ec224 */ /* 0x000fe200078e0a2e */
[----:B------:R-:W-:Y:S01]  /*7f40*/  ISETP.GT.U32.AND P4, PT, R4, R19, PT ;  /* 0x000000130400720c */ /* 0x000fe20003f84070 */
[----:B------:R-:W-:-:S04]  /*7f50*/  IMAD.HI.U32 R13, R5, R21, RZ ;  /* 0x00000015050d7227 */ /* 0x000fc800078e00ff */
[----:B0-----:R-:W-:Y:S02]  /*7f60*/  IMAD.MOV.U32 R91, RZ, RZ, R27 ;  /* 0x000000ffff5b7224 */ /* 0x001fe400078e001b */
[----:B------:R-:W-:Y:S02]  /*7f70*/  IMAD.MOV.U32 R27, RZ, RZ, R9 ;  /* 0x000000ffff1b7224 */ /* 0x000fe400078e0009 */
[----:B------:R-:W-:-:S04]  /*7f80*/  IMAD.HI.U32 R9, R5, R20, RZ ;  /* 0x0000001405097227 */ /* 0x000fc800078e00ff */
[----:B------:R-:W-:Y:S02]  /*7f90*/  IMAD.MOV R6, RZ, RZ, -R9 ;  /* 0x000000ffff067224 */ /* 0x000fe400078e0a09 */
[----:B------:R-:W-:Y:S01]  /*7fa0*/  IMAD.MOV R9, RZ, RZ, -R13 ;  /* 0x000000ffff097224 */ /* 0x000fe200078e0a0d */
[----:B------:R-:W-:-:S03]  /*7fb0*/  ISETP.GE.AND P0, PT, R12, RZ, PT ;  /* 0x000000ff0c00720c */ /* 0x000fc60003f06270 */
[----:B------:R-:W-:Y:S02]  /*7fc0*/  IMAD R21, R4, R9, R21 ;  /* 0x0000000904157224 */ /* 0x000fe400078e0215 */
[----:B------:R-:W-:Y:S02]  /*7fd0*/  VIADD R12, R0, 0x4f ;  /* 0x0000004f000c7836 */ /* 0x000fe40000000000 */
[--C-:B------:R-:W-:Y:S02]  /*7fe0*/  @!P5 IMAD.IADD R3, R3, 0x1, -R4.reuse ;  /* 0x000000010303d824 */ /* 0x100fe400078e0a04 */
[----:B------:R-:W-:Y:S01]  /*7ff0*/  @!P4 IMAD.IADD R19, R19, 0x1, -R4 ;  /* 0x000000011313c824 */ /* 0x000fe200078e0a04 */
[----:B------:R-:W-:Y:S01]  /*8000*/  ISETP.GT.U32.AND P4, PT, R4, R21, PT ;  /* 0x000000150400720c */ /* 0x000fe20003f84070 */
[----:B------:R-:W-:Y:S01]  /*8010*/  IMAD.MOV.U32 R69, RZ, RZ, R3 ;  /* 0x000000ffff457224 */ /* 0x000fe200078e0003 */
[----:B------:R-:W-:Y:S01]  /*8020*/  IABS R22, R12 ;  /* 0x0000000c00167213 */ /* 0x000fe20000000000 */
[----:B------:R-:W-:-:S02]  /*8030*/  VIADD R42, R0, 0x50 ;  /* 0x00000050002a7836 */ /* 0x000fc40000000000 */
[----:B------:R-:W-:Y:S01]  /*8040*/  @!P3 IMAD.MOV R69, RZ, RZ, -R69 ;  /* 0x000000ffff45b224 */ /* 0x000fe200078e0a45 */
[----:B------:R-:W-:Y:S01]  /*8050*/  ISETP.GT.U32.AND P3, PT, R4, R19, PT ;  /* 0x000000130400720c */ /* 0x000fe20003f64070 */
[----:B------:R-:W-:Y:S01]  /*8060*/  IMAD.HI.U32 R8, R5, R22, RZ ;  /* 0x0000001605087227 */ /* 0x000fe200078e00ff */
[----:B------:R-:W-:-:S03]  /*8070*/  IABS R18, R42 ;  /* 0x0000002a00127213 */ /* 0x000fc60000000000 */
[----:B------:R-:W-:Y:S02]  /*8080*/  IMAD R20, R4, R6, R20 ;  /* 0x0000000604147224 */ /* 0x000fe400078e0214 */
[----:B------:R-:W-:Y:S02]  /*8090*/  IMAD.MOV R6, RZ, RZ, -R8 ;  /* 0x000000ffff067224 */ /* 0x000fe400078e0a08 */
[----:B------:R-:W-:Y:S02]  /*80a0*/  VIADD R41, R0, 0x51 ;  /* 0x0000005100297836 */ /* 0x000fe40000000000 */
[----:B------:R-:W-:Y:S02]  /*80b0*/  @!P4 IMAD.IADD R21, R21, 0x1, -R4 ;  /* 0x000000011515c824 */ /* 0x000fe400078e0a04 */
[C---:B------:R-:W-:Y:S01]  /*80c0*/  IMAD R22, R4.reuse, R6, R22 ;  /* 0x0000000604167224 */ /* 0x040fe200078e0216 */
[----:B------:R-:W-:Y:S01]  /*80d0*/  IABS R17, R41 ;  /* 0x0000002900117213 */ /* 0x000fe20000000000 */
[----:B------:R-:W-:Y:S01]  /*80e0*/  IMAD.HI.U32 R3, R5, R18, RZ ;  /* 0x0000001205037227 */ /* 0x000fe200078e00ff */
[----:B------:R-:W-:-:S03]  /*80f0*/  ISETP.GT.U32.AND P4, PT, R4, R21, PT ;  /* 0x000000150400720c */ /* 0x000fc60003f84070 */
[----:B------:R-:W-:Y:S01]  /*8100*/  @!P3 IMAD.IADD R19, R19, 0x1, -R4 ;  /* 0x000000011313b824 */ /* 0x000fe200078e0a04 */
[----:B------:R-:W-:Y:S01]  /*8110*/  ISETP.GT.U32.AND P3, PT, R4, R22, PT ;  /* 0x000000160400720c */ /* 0x000fe20003f64070 */
[----:B------:R-:W-:-:S04]  /*8120*/  IMAD.HI.U32 R6, R5, R17, RZ ;  /* 0x0000001105067227 */ /* 0x000fc800078e00ff */
        /* <DEDUP_REMOVED lines=9> */
[----:B------:R-:W-:-:S03]  /*81c0*/  VIADD R43, R0, 0x53 ;  /* 0x00000053002b7836 */ /* 0x000fc60000000000 */
[----:B------:R-:W-:Y:S02]  /*81d0*/  IABS R16, R40 ;  /* 0x0000002800107213 */ /* 0x000fe40000000000 */
[----:B------:R-:W-:-:S03]  /*81e0*/  IABS R15, R43 ;  /* 0x0000002b000f7213 */ /* 0x000fc60000000000 */
[----:B------:R-:W-:Y:S01]  /*81f0*/  @!P4 IMAD.IADD R18, R18, 0x1, -R4 ;  /* 0x000000011212c824 */ /* 0x000fe200078e0a04 */
[----:B------:R-:W-:Y:S01]  /*8200*/  ISETP.GT.U32.AND P4, PT, R4, R22, PT ;  /* 0x000000160400720c */ /* 0x000fe20003f84070 */
[----:B------:R-:W-:Y:S01]  /*8210*/  IMAD.HI.U32 R9, R5, R16, RZ ;  /* 0x0000001005097227 */ /* 0x000fe200078e00ff */
[----:B------:R-:W-:-:S03]  /*8220*/  ISETP.GE.AND P5, PT, R10, RZ, PT ;  /* 0x000000ff0a00720c */ /* 0x000fc60003fa6270 */
[----:B------:R-:W-:Y:S01]  /*8230*/  @!P3 IMAD.IADD R17, R17, 0x1, -R4 ;  /* 0x000000011111b824 */ /* 0x000fe200078e0a04 */
[----:B------:R-:W-:Y:S01]  /*8240*/  ISETP.GT.U32.AND P3, PT, R4, R18, PT ;  /* 0x000000120400720c */ /* 0x000fe20003f64070 */
[----:B------:R-:W-:-:S04]  /*8250*/  IMAD.HI.U32 R10, R5, R15, RZ ;  /* 0x0000000f050a7227 */ /* 0x000fc800078e00ff */
[----:B------:R-:W-:Y:S02]  /*8260*/  IMAD.MOV R3, RZ, RZ, -R9 ;  /* 0x000000ffff037224 */ /* 0x000fe400078e0a09 */
[----:B------:R-:W-:Y:S02]  /*8270*/  IMAD.MOV R6, RZ, RZ, -R10 ;  /* 0x000000ffff067224 */ /* 0x000fe400078e0a0a */
[C---:B------:R-:W-:Y:S02]  /*8280*/  IMAD R16, R4.reuse, R3, R16 ;  /* 0x0000000304107224 */ /* 0x040fe400078e0210 */
[----:B------:R-:W-:Y:S02]  /*8290*/  IMAD R15, R4, R6, R15 ;  /* 0x00000006040f7224 */ /* 0x000fe400078e020f */
[--C-:B------:R-:W-:Y:S01]  /*82a0*/  @!P4 IMAD.IADD R22, R22, 0x1, -R4.reuse ;  /* 0x000000011616c824 */ /* 0x100fe200078e0a04 */
[C---:B------:R-:W-:Y:S01]  /*82b0*/  ISETP.GT.U32.AND P4, PT, R4.reuse, R16, PT ;  /* 0x000000100400720c */ /* 0x040fe20003f84070 */
[----:B------:R-:W-:Y:S01]  /*82c0*/  @!P1 IMAD.MOV R27, RZ, RZ, -R27 ;  /* 0x000000ffff1b9224 */ /* 0x000fe200078e0a1b */
[----:B------:R-:W-:Y:S01]  /*82d0*/  ISETP.GT.U32.AND P1, PT, R4, R2, PT ;  /* 0x000000020400720c */ /* 0x000fe20003f24070 */
[----:B------:R-:W-:Y:S01]  /*82e0*/  @!P3 IMAD.IADD R18, R18, 0x1, -R4 ;  /* 0x000000011212b824 */ /* 0x000fe200078e0a04 */
[----:B------:R-:W-:Y:S01]  /*82f0*/  ISETP.GT.U32.AND P3, PT, R4, R15, PT ;  /* 0x0000000f0400720c */ /* 0x000fe20003f64070 */
[----:B------:R-:W-:-:S02]  /*8300*/  VIADD R37, R0, 0x54 ;  /* 0x0000005400257836 */ /* 0x000fc40000000000 */
[----:B------:R-:W-:-:S03]  /*8310*/  VIADD R39, R0, 0x55 ;  /* 0x0000005500277836 */ /* 0x000fc60000000000 */
[----:B------:R-:W-:Y:S02]  /*8320*/  IABS R3, R37 ;  /* 0x0000002500037213 */ /* 0x000fe40000000000 */
[----:B------:R-:W-:Y:S01]  /*8330*/  IABS R6, R39 ;  /* 0x0000002700067213 */ /* 0x000fe20000000000 */
[--C-:B------:R-:W-:Y:S02]  /*8340*/  @!P4 IMAD.IADD R16, R16, 0x1, -R4.reuse ;  /* 0x000000011010c824 */ /* 0x100fe400078e0a04 */
[--C-:B------:R-:W-:Y:S01]  /*8350*/  @!P1 IMAD.IADD R2, R2, 0x1, -R4.reuse ;  /* 0x0000000102029824 */ /* 0x100fe200078e0a04 */
[C---:B------:R-:W-:Y:S01]  /*8360*/  ISETP.GT.U32.AND P1, PT, R4.reuse, R20, PT ;  /* 0x000000140400720c */ /* 0x040fe20003f24070 */
[----:B------:R-:W-:Y:S01]  /*8370*/  @!P3 IMAD.IADD R15, R15, 0x1, -R4 ;  /* 0x000000010f0fb824 */ /* 0x000fe200078e0a04 */
[----:B------:R-:W-:Y:S01]  /*8380*/  ISETP.GT.U32.AND P4, PT, R4, R16, PT ;  /* 0x000000100400720c */ /* 0x000fe20003f84070 */
[----:B------:R-:W-:Y:S02]  /*8390*/  IMAD.MOV.U32 R66, RZ, RZ, R2 ;  /* 0x000000ffff427224 */ /* 0x000fe400078e0002 */
[----:B------:R-:W-:-:S02]  /*83a0*/  IMAD.MOV.U32 R2, RZ, RZ, R6 ;  /* 0x000000ffff027224 */ /* 0x000fc400078e0006 */
[----:B------:R-:W-:Y:S01]  /*83b0*/  IMAD.HI.U32 R9, R5, R3, RZ ;  /* 0x0000000305097227 */ /* 0x000fe200078e00ff */
[----:B------:R-:W-:-:S03]  /*83c0*/  ISETP.GT.U32.AND P3, PT, R4, R15, PT ;  /* 0x0000000f0400720c */ /* 0x000fc60003f64070 */
[----:B------:R-:W-:-:S04]  /*83d0*/  IMAD.HI.U32 R8, R5, R2, RZ ;  /* 0x0000000205087227 */ /* 0x000fc800078e00ff */
[----:B------:R-:W-:Y:S02]  /*83e0*/  IMAD.MOV R10, RZ, RZ, -R9 ;  /* 0x000000ffff0a7224 */ /* 0x000fe400078e0a09 */
[----:B------:R-:W-:Y:S02]  /*83f0*/  IMAD.MOV R9, RZ, RZ, -R8 ;  /* 0x000000ffff097224 */ /* 0x000fe400078e0a08 */
[----:B------:R-:W-:Y:S02]  /*8400*/  IMAD R3, R4, R10, R3 ;  /* 0x0000000a04037224 */ /* 0x000fe400078e0203 */
[----:B------:R-:W-:Y:S02]  /*8410*/  @!P1 IMAD.IADD R20, R20, 0x1, -R4 ;  /* 0x0000000114149824 */ /* 0x000fe400078e0a04 */
[----:B------:R-:W-:Y:S02]  /*8420*/  IMAD R2, R4, R9, R2 ;  /* 0x0000000904027224 */ /* 0x000fe400078e0202 */
[--C-:B------:R-:W-:Y:S01]  /*8430*/  @!P4 IMAD.IADD R16, R16, 0x1, -R4.reuse ;  /* 0x000000011010c824 */ /* 0x100fe200078e0a04 */
[C---:B------:R-:W-:Y:S01]  /*8440*/  ISETP.GT.U32.AND P4, PT, R4.reuse, R3, PT ;  /* 0x000000030400720c */ /* 0x040fe20003f84070 */
[----:B------:R-:W-:Y:S01]  /*8450*/  @!P3 IMAD.IADD R15, R15, 0x1, -R4 ;  /* 0x000000010f0fb824 */ /* 0x000fe200078e0a04 */
[----:B------:R-:W-:-:S02]  /*8460*/  ISETP.GT.U32.AND P1, PT, R4, R20, PT ;  /* 0x000000140400720c */ /* 0x000fc40003f24070 */
[----:B------:R-:W-:Y:S01]  /*8470*/  ISETP.GT.U32.AND P3, PT, R4, R2, PT ;  /* 0x000000020400720c */ /* 0x000fe20003f64070 */
[C---:B------:R-:W-:Y:S02]  /*8480*/  VIADD R38, R0.reuse, 0x56 ;  /* 0x0000005600267836 */ /* 0x040fe40000000000 */
[----:B------:R-:W-:-:S03]  /*8490*/  VIADD R44, R0, 0x57 ;  /* 0x00000057002c7836 */ /* 0x000fc60000000000 */
[----:B------:R-:W-:Y:S02]  /*84a0*/  IABS R14, R38 ;  /* 0x00000026000e7213 */ /* 0x000fe40000000000 */
[----:B------:R-:W-:Y:S01]  /*84b0*/  IABS R23, R44 ;  /* 0x0000002c00177213 */ /* 0x000fe20000000000 */
[--C-:B------:R-:W-:Y:S02]  /*84c0*/  @!P4 IMAD.IADD R3, R3, 0x1, -R4.reuse ;  /* 0x000000010303c824 */ /* 0x100fe400078e0a04 */
[--C-:B------:R-:W-:Y:S01]  /*84d0*/  @!P1 IMAD.IADD R20, R20, 0x1, -R4.reuse ;  /* 0x0000000114149824 */ /* 0x100fe200078e0a04 */
[----:B------:R-:W-:Y:S01]  /*84e0*/  ISETP.GE.AND P1, PT, R11, RZ, PT ;  /* 0x000000ff0b00720c */ /* 0x000fe20003f26270 */
[----:B------:R-:W-:Y:S01]  /*84f0*/  @!P3 IMAD.IADD R2, R2, 0x1, -R4 ;  /* 0x000000010202b824 */ /* 0x000fe200078e0a04 */
[C---:B------:R-:W-:Y:S01]  /*8500*/  ISETP.GT.U32.AND P4, PT, R4.reuse, R3, PT ;  /* 0x000000030400720c */ /* 0x040fe20003f84070 */
[C---:B------:R-:W-:Y:S01]  /*8510*/  IMAD.HI.U32 R6, R5.reuse, R14, RZ ;  /* 0x0000000e05067227 */ /* 0x040fe200078e00ff */
[----:B------:R-:W-:Y:S03]  /*8520*/  STL [R1+0x740], R90 ;  /* 0x0007405a01007387 */ /* 0x000fe60000100800 */
[----:B------:R-:W-:Y:S01]  /*8530*/  IMAD.HI.U32 R11, R5, R23, RZ ;  /* 0x00000017050b7227 */ /* 0x000fe200078e00ff */
[----:B------:R0:W-:Y:S01]  /*8540*/  STL [R1+0x744], R89 ;  /* 0x0007445901007387 */ /* 0x0001e20000100800 */
[----:B------:R-:W-:-:S02]  /*8550*/  ISETP.GT.U32.AND P3, PT, R4, R2, PT ;  /* 0x000000020400720c */ /* 0x000fc40003f64070 */
[----:B------:R-:W-:Y:S01]  /*8560*/  @!P0 IMAD.MOV R66, RZ, RZ, -R66 ;  /* 0x000000ffff428224 */ /* 0x000fe200078e0a42 */
[----:B------:R-:W-:Y:S01]  /*8570*/  ISETP.GT.U32.AND P0, PT, R4, R17, PT ;  /* 0x000000110400720c */ /* 0x000fe20003f04070 */
[----:B------:R-:W-:Y:S02]  /*8580*/  IMAD.MOV R8, RZ, RZ, -R6 ;  /* 0x000000ffff087224 */ /* 0x000fe400078e0a06 */
[----:B------:R-:W-:Y:S02]  /*8590*/  IMAD.MOV R6, RZ, RZ, -R11 ;  /* 0x000000ffff067224 */ /* 0x000fe400078e0a0b */
[----:B0-----:R-:W-:Y:S02]  /*85a0*/  IMAD.MOV.U32 R89, RZ, RZ, R30 ;  /* 0x000000ffff597224 */ /* 0x001fe400078e001e */
[----:B------:R-:W-:Y:S02]  /*85b0*/  VIADD R30, R0, 0x58 ;  /* 0x00000058001e7836 */ /* 0x000fe40000000000 */
[----:B------:R-:W-:-:S02]  /*85c0*/  IMAD.MOV.U32 R90, RZ, RZ, R31 ;  /* 0x000000ffff5a7224 */ /* 0x000fc400078e001f */
[C---:B------:R-:W-:Y:S02]  /*85d0*/  IMAD R14, R4.reuse, R8, R14 ;  /* 0x00000008040e7224 */ /* 0x040fe400078e020e */
[----:B------:R-:W-:Y:S01]  /*85e0*/  IMAD R23, R4, R6, R23 ;  /* 0x0000000604177224 */ /* 0x000fe200078e0217 */
[----:B------:R-:W-:Y:S01]  /*85f0*/  IABS R6, R30 ;  /* 0x0000001e00067213 */ /* 0x000fe20000000000 */
[----:B------:R-:W-:Y:S02]  /*8600*/  VIADD R31, R0, 0x59 ;  /* 0x00000059001f7836 */ /* 0x000fe40000000000 */
[----:B------:R-:W-:Y:S01]  /*8610*/  @!P4 IMAD.IADD R3, R3, 0x1, -R4 ;  /* 0x000000010303c824 */ /* 0x000fe200078e0a04 */
[----:B------:R-:W-:Y:S01]  /*8620*/  ISETP.GT.U32.AND P4, PT, R4, R14, PT ;  /* 0x0000000e0400720c */ /* 0x000fe20003f84070 */
[----:B------:R-:W-:Y:S01]  /*8630*/  IMAD.HI.U32 R10, R5, R6, RZ ;  /* 0x00000006050a7227 */ /* 0x000fe200078e00ff */
[----:B------:R-:W-:-:S03]  /*8640*/  IABS R8, R31 ;  /* 0x0000001f00087213 */ /* 0x000fc60000000000 */
[--C-:B------:R-:W-:Y:S01]  /*8650*/  @!P0 IMAD.IADD R17, R17, 0x1, -R4.reuse ;  /* 0x0000000111118824 */ /* 0x100fe200078e0a04 */
[----:B------:R-:W-:Y:S01]  /*8660*/  ISETP.GE.AND P0, PT, R12, RZ, PT ;  /* 0x000000ff0c00720c */ /* 0x000fe20003f06270 */
[----:B------:R-:W-:Y:S01]  /*8670*/  @!P3 IMAD.IADD R2, R2, 0x1, -R4 ;  /* 0x000000010202b824 */ /* 0x000fe200078e0a04 */
[----:B------:R-:W-:Y:S01]  /*8680*/  ISETP.GT.U32.AND P3, PT, R4, R23, PT ;  /* 0x000000170400720c */ /* 0x000fe20003f64070 */
[C---:B------:R-:W-:Y:S02]  /*8690*/  VIADD R32, R0.reuse, 0x61 ;  /* 0x0000006100207836 */ /* 0x040fe40000000000 */
[C---:B------:R-:W-:Y:S02]  /*86a0*/  VIADD R45, R0.reuse, 0x5a ;  /* 0x0000005a002d7836 */ /* 0x040fe40000000000 */
[----:B------:R-:W-:Y:S02]  /*86b0*/  VIADD R33, R0, 0x60 ;  /* 0x0000006000217836 */ /* 0x000fe40000000000 */
[----:B------:R-:W-:-:S02]  /*86c0*/  IMAD.MOV R10, RZ, RZ, -R10 ;  /* 0x000000ffff0a7224 */ /* 0x000fc400078e0a0a */
[----:B------:R-:W-:Y:S01]  /*86d0*/  IMAD.HI.U32 R12, R5, R8, RZ ;  /* 0x00000008050c7227 */ /* 0x000fe200078e00ff */
[----:B------:R-:W-:Y:S02]  /*86e0*/  IABS R11, R32 ;  /* 0x00000020000b7213 */ /* 0x000fe40000000000 */
[----:B------:R-:W-:Y:S01]  /*86f0*/  IABS R24, R45 ;  /* 0x0000002d00187213 */ /* 0x000fe20000000000 */
[----:B------:R-:W-:Y:S01]  /*8700*/  IMAD R6, R4, R10, R6 ;  /* 0x0000000a04067224 */ /* 0x000fe200078e0206 */
[----:B------:R-:W-:Y:S01]  /*8710*/  IABS R9, R33 ;  /* 0x0000002100097213 */ /* 0x000fe20000000000 */
[----:B------:R-:W-:Y:S02]  /*8720*/  IMAD.MOV R12, RZ, RZ, -R12 ;  /* 0x000000ffff0c7224 */ /* 0x000fe400078e0a0c */
[----:B------:R-:W-:Y:S01]  /*8730*/  @!P4 IMAD.IADD R14, R14, 0x1, -R4 ;  /* 0x000000010e0ec824 */ /* 0x000fe200078e0a04 */
[C---:B------:R-:W-:Y:S01]  /*8740*/  ISETP.GT.U32.AND P4, PT, R4.reuse, R6, PT ;  /* 0x000000060400720c */ /* 0x040fe20003f84070 */
[----:B------:R-:W-:-:S02]  /*8750*/  IMAD R8, R4, R12, R8 ;  /* 0x0000000c04087224 */ /* 0x000fc400078e0208 */
[----:B------:R-:W-:Y:S02]  /*8760*/  IMAD.MOV.U32 R10, RZ, RZ, R11 ;  /* 0x000000ffff0a7224 */ /* 0x000fe400078e000b */
[----:B------:R-:W-:-:S04]  /*8770*/  IMAD.HI.U32 R11, R5, R24, RZ ;  /* 0x00000018050b7227 */ /* 0x000fc800078e00ff */
[----:B------:R-:W-:-:S04]  /*8780*/  IMAD.HI.U32 R13, R5, R9, RZ ;  /* 0x00000009050d7227 */ /* 0x000fc800078e00ff */
[----:B------:R-:W-:Y:S01]  /*8790*/  @!P3 IMAD.IADD R23, R23, 0x1, -R4 ;  /* 0x000000011717b824 */ /* 0x000fe200078e0a04 */
[----:B------:R-:W-:Y:S01]  /*87a0*/  ISETP.GT.U32.AND P3, PT, R4, R8, PT ;  /* 0x000000080400720c */ /* 0x000fe20003f64070 */
[----:B------:R-:W-:Y:S02]  /*87b0*/  IMAD.MOV R11, RZ, RZ, -R11 ;  /* 0x000000ffff0b7224 */ /* 0x000fe400078e0a0b */
[----:B------:R-:W-:Y:S02]  /*87c0*/  IMAD.MOV R13, RZ, RZ, -R13 ;  /* 0x000000ffff0d7224 */ /* 0x000fe400078e0a0d */
[----:B------:R-:W-:Y:S01]  /*87d0*/  IMAD.HI.U32 R25, R5, R10, RZ ;  /* 0x0000000a05197227 */ /* 0x000fe200078e00ff */
[----:B------:R0:W-:Y:S03]  /*87e0*/  STL [R1+0x748], R88 ;  /* 0x0007485801007387 */ /* 0x0001e60000100800 */
[----:B------:R-:W-:-:S02]  /*87f0*/  IMAD.MOV.U32 R93, RZ, RZ, R29 ;  /* 0x000000ffff5d7224 */ /* 0x000fc400078e001d */
[C---:B------:R-:W-:Y:S02]  /*8800*/  IMAD R24, R4.reuse, R11, R24 ;  /* 0x0000000b04187224 */ /* 0x040fe400078e0218 */
[----:B------:R-:W-:Y:S02]  /*8810*/  IMAD R9, R4, R13, R9 ;  /* 0x0000000d04097224 */ /* 0x000fe400078e0209 */
[----:B------:R-:W-:Y:S02]  /*8820*/  IMAD.MOV R11, RZ, RZ, -R25 ;  /* 0x000000ffff0b7224 */ /* 0x000fe400078e0a19 */
[----:B0-----:R-:W-:Y:S02]  /*8830*/  IMAD.MOV.U32 R88, RZ, RZ, R28 ;  /* 0x000000ffff587224 */ /* 0x001fe400078e001c */
[C---:B------:R-:W-:Y:S02]  /*8840*/  VIADD R28, R0.reuse, 0x68 ;  /* 0x00000068001c7836 */ /* 0x040fe40000000000 */
[----:B------:R-:W-:-:S02]  /*8850*/  VIADD R29, R0, 0x69 ;  /* 0x00000069001d7836 */ /* 0x000fc40000000000 */
[----:B------:R-:W-:Y:S01]  /*8860*/  @!P4 IMAD.IADD R6, R6, 0x1, -R4 ;  /* 0x000000010606c824 */ /* 0x000fe200078e0a04 */
[C---:B------:R-:W-:Y:S01]  /*8870*/  ISETP.GT.U32.AND P4, PT, R4.reuse, R9, PT ;  /* 0x000000090400720c */ /* 0x040fe20003f84070 */
[----:B------:R-:W-:Y:S01]  /*8880*/  IMAD R10, R4, R11, R10 ;  /* 0x0000000b040a7224 */ /* 0x000fe200078e020a */
[----:B------:R-:W-:Y:S01]  /*8890*/  IABS R11, R28 ;  /* 0x0000001c000b7213 */ /* 0x000fe20000000000 */
[----:B------:R-:W-:Y:S01]  /*88a0*/  VIADD R36, R0, 0x70 ;  /* 0x0000007000247836 */ /* 0x000fe20000000000 */
[----:B------:R-:W-:Y:S01]  /*88b0*/  IABS R12, R29 ;  /* 0x0000001d000c7213 */ /* 0x000fe20000000000 */
[----:B------:R-:W-:Y:S01]  /*88c0*/  @!P3 IMAD.IADD R8, R8, 0x1, -R4 ;  /* 0x000000010808b824 */ /* 0x000fe200078e0a04 */
[----:B------:R-:W-:Y:S01]  /*88d0*/  ISETP.GT.U32.AND P3, PT, R4, R14, PT ;  /* 0x0000000e0400720c */ /* 0x000fe20003f64070 */
[C---:B------:R-:W-:Y:S01]  /*88e0*/  VIADD R35, R0.reuse, 0x71 ;  /* 0x0000007100237836 */ /* 0x040fe20000000000 */
[----:B------:R-:W-:Y:S01]  /*88f0*/  IABS R13, R36 ;  /* 0x00000024000d7213 */ /* 0x000fe20000000000 */
[----:B------:R-:W-:-:S02]  /*8900*/  VIADD R34, R0, 0x78 ;  /* 0x0000007800227836 */ /* 0x000fc40000000000 */
[----:B------:R-:W-:Y:S02]  /*8910*/  IMAD.MOV.U32 R61, RZ, RZ, R21 ;  /* 0x000000ffff3d7224 */ /* 0x000fe400078e0015 */
[----:B------:R-:W-:-:S04]  /*8920*/  IMAD.HI.U32 R49, R5, R11, RZ ;  /* 0x0000000b05317227 */ /* 0x000fc800078e00ff */
[----:B------:R-:W-:Y:S01]  /*8930*/  IMAD.HI.U32 R25, R5, R12, RZ ;  /* 0x0000000c05197227 */ /* 0x000fe200078e00ff */
[----:B------:R-:W-:-:S03]  /*8940*/  IABS R51, R34 ;  /* 0x0000002200337213 */ /* 0x000fc60000000000 */
[----:B------:R-:W-:Y:S01]  /*8950*/  IMAD.MOV.U32 R92, RZ, RZ, R26 ;  /* 0x000000ffff5c7224 */ /* 0x000fe200078e001a */
[----:B------:R-:W-:Y:S01]  /*8960*/  IABS R26, R35 ;  /* 0x00000023001a7213 */ /* 0x000fe20000000000 */
[----:B------:R-:W-:Y:S02]  /*8970*/  IMAD.MOV.U32 R62, RZ, RZ, R20 ;  /* 0x000000ffff3e7224 */ /* 0x000fe400078e0014 */
[----:B------:R-:W-:Y:S01]  /*8980*/  @!P1 IMAD.MOV R61, RZ, RZ, -R61 ;  /* 0x000000ffff3d9224 */ /* 0x000fe200078e0a3d */
[----:B------:R-:W-:Y:S01]  /*8990*/  ISETP.GT.U32.AND P1, PT, R4, R8, PT ;  /* 0x000000080400720c */ /* 0x000fe20003f24070 */
[----:B------:R-:W-:-:S04]  /*89a0*/  IMAD.HI.U32 R50, R5, R13, RZ ;  /* 0x0000000d05327227 */ /* 0x000fc800078e00ff */
[----:B------:R-:W-:Y:S02]  /*89b0*/  IMAD.MOV R49, RZ, RZ, -R49 ;  /* 0x000000ffff317224 */ /* 0x000fe400078e0a31 */
[----:B------:R-:W-:Y:S02]  /*89c0*/  IMAD.MOV R25, RZ, RZ, -R25 ;  /* 0x000000ffff197224 */ /* 0x000fe400078e0a19 */
[----:B------:R-:W-:Y:S01]  /*89d0*/  @!P5 IMAD.MOV R62, RZ, RZ, -R62 ;  /* 0x000000ffff3ed224 */ /* 0x000fe200078e0a3e */
[C---:B------:R-:W-:Y:S01]  /*89e0*/  ISETP.GT.U32.AND P5, PT, R4.reuse, R23, PT ;  /* 0x000000170400720c */ /* 0x040fe20003fa4070 */
[----:B------:R-:W-:Y:S01]  /*89f0*/  @!P4 IMAD.IADD R9, R9, 0x1, -R4 ;  /* 0x000000010909c824 */ /* 0x000fe200078e0a04 */
[C---:B------:R-:W-:Y:S01]  /*8a00*/  ISETP.GT.U32.AND P4, PT, R4.reuse, R24, PT ;  /* 0x000000180400720c */ /* 0x040fe20003f84070 */
[----:B------:R-:W-:Y:S02]  /*8a10*/  IMAD.MOV R50, RZ, RZ, -R50 ;  /* 0x000000ffff327224 */ /* 0x000fe400078e0a32 */
[----:B------:R-:W-:-:S02]  /*8a20*/  IMAD R11, R4, R49, R11 ;  /* 0x00000031040b7224 */ /* 0x000fc400078e020b */
[----:B------:R-:W-:Y:S02]  /*8a30*/  IMAD R12, R4, R25, R12 ;  /* 0x00000019040c7224 */ /* 0x000fe400078e020c */
[----:B------:R-:W-:Y:S02]  /*8a40*/  IMAD.MOV.U32 R25, RZ, RZ, R51 ;  /* 0x000000ffff197224 */ /* 0x000fe400078e0033 */
[----:B------:R-:W-:-:S04]  /*8a50*/  IMAD.HI.U32 R49, R5, R26, RZ ;  /* 0x0000001a05317227 */ /* 0x000fc800078e00ff */
[----:B------:R-:W-:Y:S01]  /*8a60*/  @!P3 IMAD.IADD R14, R14, 0x1, -R4 ;  /* 0x000000010e0eb824 */ /* 0x000fe200078e0a04 */
[C---:B------:R-:W-:Y:S01]  /*8a70*/  ISETP.GT.U32.AND P3, PT, R4.reuse, R10, PT ;  /* 0x0000000a0400720c */ /* 0x040fe20003f64070 */
[----:B------:R-:W-:Y:S02]  /*8a80*/  IMAD R13, R4, R50, R13 ;  /* 0x00000032040d7224 */ /* 0x000fe400078e020d */
[----:B------:R-:W-:Y:S02]  /*8a90*/  IMAD.MOV.U32 R63, RZ, RZ, R19 ;  /* 0x000000ffff3f7224 */ /* 0x000fe400078e0013 */
[----:B------:R-:W-:-:S04]  /*8aa0*/  IMAD.HI.U32 R50, R5, R25, RZ ;  /* 0x0000001905327227 */ /* 0x000fc800078e00ff */
[----:B------:R-:W-:Y:S02]  /*8ab0*/  IMAD.MOV R19, RZ, RZ, -R49 ;  /* 0x000000ffff137224 */ /* 0x000fe400078e0a31 */
[----:B------:R-:W-:Y:S02]  /*8ac0*/  IMAD.MOV R20, RZ, RZ, -R50 ;  /* 0x000000ffff147224 */ /* 0x000fe400078e0a32 */
[----:B------:R-:W-:Y:S02]  /*8ad0*/  IMAD R19, R4, R19, R26 ;  /* 0x0000001304137224 */ /* 0x000fe400078e021a */
[--C-:B------:R-:W-:Y:S01]  /*8ae0*/  @!P1 IMAD.IADD R8, R8, 0x1, -R4.reuse ;  /* 0x0000000108089824 */ /* 0x100fe200078e0a04 */
[C---:B------:R-:W-:Y:S01]  /*8af0*/  ISETP.GT.U32.AND P1, PT, R4.reuse, R13, PT ;  /* 0x0000000d0400720c */ /* 0x040fe20003f24070 */
[----:B------:R-:W-:Y:S01]  /*8b00*/  @!P6 IMAD.MOV R63, RZ, RZ, -R63 ;  /* 0x000000ffff3fe224 */ /* 0x000fe200078e0a3f */
[C---:B------:R-:W-:Y:S01]  /*8b10*/  ISETP.GT.U32.AND P6, PT, R4.reuse, R6, PT ;  /* 0x000000060400720c */ /* 0x040fe20003fc4070 */
[----:B------:R-:W-:Y:S01]  /*8b20*/  @!P5 IMAD.IADD R23, R23, 0x1, -R4 ;  /* 0x000000011717d824 */ /* 0x000fe200078e0a04 */
[C---:B------:R-:W-:Y:S01]  /*8b30*/  ISETP.GT.U32.AND P5, PT, R4.reuse, R11, PT ;  /* 0x0000000b0400720c */ /* 0x040fe20003fa4070 */
[----:B------:R-:W-:-:S02]  /*8b40*/  IMAD R20, R4, R20, R25 ;  /* 0x0000001404147224 */ /* 0x000fc400078e0219 */
[--C-:B------:R-:W-:Y:S01]  /*8b50*/  @!P4 IMAD.IADD R24, R24, 0x1, -R4.reuse ;  /* 0x000000011818c824 */ /* 0x100fe200078e0a04 */
[----:B------:R-:W-:Y:S01]  /*8b60*/  ISETP.GT.U32.AND P4, PT, R4, R19, PT ;  /* 0x000000130400720c */ /* 0x000fe20003f84070 */
[----:B------:R-:W-:Y:S01]  /*8b70*/  @!P3 IMAD.IADD R10, R10, 0x1, -R4 ;  /* 0x000000010a0ab824 */ /* 0x000fe200078e0a04 */
[----:B------:R-:W-:-:S03]  /*8b80*/  ISETP.GT.U32.AND P3, PT, R4, R20, PT ;  /* 0x000000140400720c */ /* 0x000fc60003f64070 */
[--C-:B------:R-:W-:Y:S01]  /*8b90*/  @!P1 IMAD.IADD R13, R13, 0x1, -R4.reuse ;  /* 0x000000010d0d9824 */ /* 0x100fe200078e0a04 */
[----:B------:R-:W-:Y:S01]  /*8ba0*/  ISETP.GE.AND P1, PT, R43, RZ, PT ;  /* 0x000000ff2b00720c */ /* 0x000fe20003f26270 */
[----:B------:R0:W-:Y:S01]  /*8bb0*/  STL [R1+0x74c], R87 ;  /* 0x00074c5701007387 */ /* 0x0001e20000100800 */
[--C-:B------:R-:W-:Y:S01]  /*8bc0*/  @!P6 IMAD.IADD R6, R6, 0x1, -R4.reuse ;  /* 0x000000010606e824 */ /* 0x100fe200078e0a04 */
[----:B------:R-:W-:Y:S01]  /*8bd0*/  ISETP.GT.U32.AND P6, PT, R4, R12, PT ;  /* 0x0000000c0400720c */ /* 0x000fe20003fc4070 */
[----:B------:R-:W-:-:S03]  /*8be0*/  @!P5 IMAD.IADD R11, R11, 0x1, -R4 ;  /* 0x000000010b0bd824 */ /* 0x000fc600078e0a04 */
[--C-:B------:R-:W-:Y:S01]  /*8bf0*/  @!P4 IMAD.IADD R19, R19, 0x1, -R4.reuse ;  /* 0x000000011313c824 */ /* 0x100fe200078e0a04 */
[----:B------:R-:W-:Y:S01]  /*8c00*/  ISETP.GE.AND P4, PT, R37, RZ, PT ;  /* 0x000000ff2500720c */ /* 0x000fe20003f86270 */
[----:B0-----:R-:W0:Y:S01]  /*8c10*/  S2R R87, SR_TID.X ;  /* 0x0000000000577919 */ /* 0x001e220000002100 */
[----:B------:R-:W-:Y:S01]  /*8c20*/  @!P3 IMAD.IADD R20, R20, 0x1, -R4 ;  /* 0x000000011414b824 */ /* 0x000fe200078e0a04 */
[C---:B------:R-:W-:Y:S01]  /*8c30*/  ISETP.GT.U32.AND P3, PT, R4.reuse, R11, PT ;  /* 0x0000000b0400720c */ /* 0x040fe20003f64070 */
[----:B------:R-:W-:Y:S01]  /*8c40*/  IMAD.MOV.U32 R60, RZ, RZ, R22 ;  /* 0x000000ffff3c7224 */ /* 0x000fe200078e0016 */
[----:B------:R-:W-:Y:S01]  /*8c50*/  IABS R21, R0 ;  /* 0x0000000000157213 */ /* 0x000fe20000000000 */
[----:B------:R-:W-:Y:S02]  /*8c60*/  IMAD.MOV.U32 R50, RZ, RZ, R15 ;  /* 0x000000ffff327224 */ /* 0x000fe400078e000f */
[----:B------:R-:W-:Y:S01]  /*8c70*/  @!P0 IMAD.MOV R60, RZ, RZ, -R60 ;  /* 0x000000ffff3c8224 */ /* 0x000fe200078e0a3c */
[----:B------:R-:W-:Y:S01]  /*8c80*/  ISETP.GT.U32.AND P0, PT, R4, R9, PT ;  /* 0x000000090400720c */ /* 0x000fe20003f04070 */
[----:B------:R-:W-:-:S02]  /*8c90*/  IMAD.MOV.U32 R49, RZ, RZ, R3 ;  /* 0x000000ffff317224 */ /* 0x000fc400078e0003 */
[----:B------:R-:W-:Y:S01]  /*8ca0*/  @!P1 IMAD.MOV R50, RZ, RZ, -R50 ;  /* 0x000000ffff329224 */ /* 0x000fe200078e0a32 */
[----:B------:R-:W-:Y:S01]  /*8cb0*/  ISETP.GT.U32.AND P1, PT, R4, R13, PT ;  /* 0x0000000d0400720c */ /* 0x000fe20003f24070 */
[----:B------:R-:W-:-:S04]  /*8cc0*/  IMAD.HI.U32 R25, R5, R21, RZ ;  /* 0x0000001505197227 */ /* 0x000fc800078e00ff */
[--C-:B------:R-:W-:Y:S01]  /*8cd0*/  @!P6 IMAD.IADD R12, R12, 0x1, -R4.reuse ;  /* 0x000000010c0ce824 */ /* 0x100fe200078e0a04 */
[----:B------:R-:W-:Y:S01]  /*8ce0*/  ISETP.GE.AND P6, PT, R40, RZ, PT ;  /* 0x000000ff2800720c */ /* 0x000fe20003fc6270 */
[----:B------:R-:W-:Y:S01]  /*8cf0*/  @!P4 IMAD.MOV R49, RZ, RZ, -R49 ;  /* 0x000000ffff31c224 */ /* 0x000fe200078e0a31 */
[----:B------:R-:W-:Y:S01]  /*8d00*/  ISETP.GT.U32.AND P4, PT, R4, R20, PT ;  /* 0x000000140400720c */ /* 0x000fe20003f84070 */
[----:B------:R-:W-:Y:S02]  /*8d10*/  IMAD.MOV R15, RZ, RZ, -R25 ;  /* 0x000000ffff0f7224 */ /* 0x000fe400078e0a19 */
[----:B------:R-:W-:Y:S01]  /*8d20*/  @!P3 IMAD.IADD R11, R11, 0x1, -R4 ;  /* 0x000000010b0bb824 */ /* 0x000fe200078e0a04 */
[----:B------:R-:W-:Y:S01]  /*8d30*/  ISETP.GE.AND P3, PT, R38, RZ, PT ;  /* 0x000000ff2600720c */ /* 0x000fe20003f66270 */
[----:B------:R-:W-:Y:S02]  /*8d40*/  IMAD R15, R4, R15, R21 ;  /* 0x0000000f040f7224 */ /* 0x000fe400078e0215 */
[----:B------:R-:W-:-:S02]  /*8d50*/  IMAD.MOV.U32 R51, RZ, RZ, R16 ;  /* 0x000000ffff337224 */ /* 0x000fc400078e0010 */
[--C-:B------:R-:W-:Y:S01]  /*8d60*/  @!P0 IMAD.IADD R9, R9, 0x1, -R4.reuse ;  /* 0x0000000109098824 */ /* 0x100fe200078e0a04 */
[----:B------:R-:W-:Y:S01]  /*8d70*/  ISETP.GE.AND P0, PT, R42, RZ, PT ;  /* 0x000000ff2a00720c */ /* 0x000fe20003f06270 */
[--C-:B------:R-:W-:Y:S01]  /*8d80*/  @!P1 IMAD.IADD R13, R13, 0x1, -R4.reuse ;  /* 0x000000010d0d9824 */ /* 0x100fe200078e0a04 */
[C---:B------:R-:W-:Y:S01]  /*8d90*/  ISETP.GT.U32.AND P1, PT, R4.reuse, R15, PT ;  /* 0x0000000f0400720c */ /* 0x040fe20003f24070 */
[----:B------:R-:W-:Y:S01]  /*8da0*/  @!P6 IMAD.MOV R51, RZ, RZ, -R51 ;  /* 0x000000ffff33e224 */ /* 0x000fe200078e0a33 */
[----:B------:R-:W-:Y:S01]  /*8db0*/  ISETP.GT.U32.AND P6, PT, R4, R19, PT ;  /* 0x000000130400720c */ /* 0x000fe20003fc4070 */
[----:B------:R-:W-:Y:S01]  /*8dc0*/  @!P4 IMAD.IADD R20, R20, 0x1, -R4 ;  /* 0x000000011414c824 */ /* 0x000fe200078e0a04 */
[----:B------:R-:W-:Y:S01]  /*8dd0*/  ISETP.GE.AND P4, PT, R31, RZ, PT ;  /* 0x000000ff1f00720c */ /* 0x000fe20003f86270 */
[----:B------:R-:W-:Y:S01]  /*8de0*/  IMAD.MOV.U32 R42, RZ, RZ, R14 ;  /* 0x000000ffff2a7224 */ /* 0x000fe200078e000e */
[----:B0-----:R-:W-:-:S03]  /*8df0*/  LOP3.LUT R87, R87, 0x7f, RZ, 0xc0, !PT ;  /* 0x0000007f57577812 */ /* 0x001fc600078ec0ff */
[----:B------:R-:W-:Y:S01]  /*8e00*/  @!P3 IMAD.MOV R42, RZ, RZ, -R42 ;  /* 0x000000ffff2ab224 */ /* 0x000fe200078e0a2a */
[----:B------:R-:W-:Y:S01]  /*8e10*/  ISETP.GE.AND P3, PT, R28, RZ, PT ;  /* 0x000000ff1c00720c */ /* 0x000fe20003f66270 */
[----:B------:R-:W-:Y:S02]  /*8e20*/  IMAD.MOV.U32 R22, RZ, RZ, R17 ;  /* 0x000000ffff167224 */ /* 0x000fe400078e0011 */
[----:B------:R-:W-:Y:S02]  /*8e30*/  IMAD R16, R87, UR13, RZ ;  /* 0x0000000d57107c24 */ /* 0x000fe4000f8e02ff */
[----:B------:R-:W-:Y:S01]  /*8e40*/  @!P0 IMAD.MOV R18, RZ, RZ, -R18 ;  /* 0x000000ffff128224 */ /* 0x000fe200078e0a12 */
[----:B------:R-:W-:Y:S01]  /*8e50*/  ISETP.GT.U32.AND P0, PT, R4, R10, PT ;  /* 0x0000000a0400720c */ /* 0x000fe20003f04070 */
[----:B------:R-:W-:Y:S02]  /*8e60*/  @!P1 IMAD.IADD R15, R15, 0x1, -R4 ;  /* 0x000000010f0f9824 */ /* 0x000fe400078e0a04 */
[----:B------:R-:W-:-:S02]  /*8e70*/  IMAD.MOV.U32 R17, RZ, RZ, R8 ;  /* 0x000000ffff117224 */ /* 0x000fc400078e0008 */
[----:B------:R-:W-:Y:S01]  /*8e80*/  @!P6 IMAD.IADD R19, R19, 0x1, -R4 ;  /* 0x000000011313e824 */ /* 0x000fe200078e0a04 */
[----:B------:R-:W-:Y:S01]  /*8e90*/  IADD3 R3, P6, PT, R16, UR18, RZ ;  /* 0x0000001210037c10 */ /* 0x000fe2000ffde0ff */
[----:B------:R-:W-:Y:S01]  /*8ea0*/  @!P4 IMAD.MOV R17, RZ, RZ, -R17 ;  /* 0x000000ffff11c224 */ /* 0x000fe200078e0a11 */
[----:B------:R-:W-:Y:S01]  /*8eb0*/  ISETP.GT.U32.AND P4, PT, R4, R15, PT ;  /* 0x0000000f0400720c */ /* 0x000fe20003f84070 */
[----:B------:R-:W-:Y:S01]  /*8ec0*/  IMAD.MOV.U32 R43, RZ, RZ, R2 ;  /* 0x000000ffff2b7224 */ /* 0x000fe200078e0002 */
[----:B------:R-:W-:Y:S01]  /*8ed0*/  LEA.HI.X.SX32 R2, R16, UR19, 0x1, P6 ;  /* 0x0000001310027c11 */ /* 0x000fe2000b0f0eff */
[----:B------:R-:W-:Y:S01]  /*8ee0*/  @!P3 IMAD.MOV R11, RZ, RZ, -R11 ;  /* 0x000000ffff0bb224 */ /* 0x000fe200078e0a0b */
[----:B------:R-:W-:Y:S02]  /*8ef0*/  ISETP.GE.AND P6, PT, R32, RZ, PT ;  /* 0x000000ff2000720c */ /* 0x000fe40003fc6270 */
[----:B------:R-:W-:Y:S01]  /*8f00*/  ISETP.GE.AND P3, PT, R0, RZ, PT ;  /* 0x000000ff0000720c */ /* 0x000fe20003f66270 */
[----:B------:R-:W-:-:S04]  /*8f10*/  @!P0 IMAD.IADD R10, R10, 0x1, -R4 ;  /* 0x000000010a0a8824 */ /* 0x000fc800078e0a04 */
[----:B------:R-:W-:Y:S02]  /*8f20*/  IMAD.MOV.U32 R16, RZ, RZ, R10 ;  /* 0x000000ffff107224 */ /* 0x000fe400078e000a */
[----:B------:R-:W-:Y:S01]  /*8f30*/  @!P4 IMAD.IADD R15, R15, 0x1, -R4 ;  /* 0x000000010f0fc824 */ /* 0x000fe200078e0a04 */
[----:B------:R-:W-:Y:S02]  /*8f40*/  ISETP.NE.AND P4, PT, R7, RZ, PT ;  /* 0x000000ff0700720c */ /* 0x000fe40003f85270 */
[----:B------:R-:W-:Y:S01]  /*8f50*/  LOP3.LUT R10, RZ, R7, RZ, 0x33, !PT ;  /* 0x00000007ff0a7212 */ /* 0x000fe200078e33ff */
[----:B------:R-:W-:Y:S01]  /*8f60*/  @!P6 IMAD.MOV R16, RZ, RZ, -R16 ;  /* 0x000000ffff10e224 */ /* 0x000fe200078e0a10 */
[----:B------:R-:W-:Y:S01]  /*8f70*/  ISETP.GE.AND P6, PT, R35, RZ, PT ;  /* 0x000000ff2300720c */ /* 0x000fe20003fc6270 */
[----:B------:R-:W-:Y:S01]  /*8f80*/  @!P3 IMAD.MOV R15, RZ, RZ, -R15 ;  /* 0x000000ffff0fb224 */ /* 0x000fe200078e0a0f */
[----:B------:R-:W-:-:S04]  /*8f90*/  PLOP3.LUT P3, PT, PT, PT, UP1, 0x80, 0x8 ;  /* 0x000000000008781c */ /* 0x000fc80003f6f018 */
[----:B------:R-:W-:Y:S02]  /*8fa0*/  SEL R15, R10, R15, !P4 ;  /* 0x0000000f0a0f7207 */ /* 0x000fe40006000000 */
[----:B------:R-:W-:-:S03]  /*8fb0*/  ISETP.LT.AND P3, PT, R87, UR15, P3 ;  /* 0x0000000f57007c0c */ /* 0x000fc60009f61270 */
[----:B------:R-:W-:Y:S02]  /*8fc0*/  IMAD R21, R15, UR14, RZ ;  /* 0x0000000e0f157c24 */ /* 0x000fe4000f8e02ff */
[----:B------:R-:W-:Y:S01]  /*8fd0*/  @!P6 IMAD.MOV R19, RZ, RZ, -R19 ;  /* 0x000000ffff13e224 */ /* 0x000fe200078e0a13 */
[----:B------:R-:W-:Y:S02]  /*8fe0*/  ISETP.GE.AND P5, PT, R41, RZ, PT ;  /* 0x000000ff2900720c */ /* 0x000fe40003fa6270 */
[----:B------:R-:W-:Y:S02]  /*8ff0*/  IADD3 R28, P6, PT, R21, R3, RZ ;  /* 0x00000003151c7210 */ /* 0x000fe40007fde0ff */
[----:B------:R-:W-:Y:S02]  /*9000*/  ISETP.GE.AND P1, PT, R29, RZ, PT ;  /* 0x000000ff1d00720c */ /* 0x000fe40003f26270 */
[----:B------:R-:W-:Y:S02]  /*9010*/  PRMT R41, RZ, 0x7610, R41 ;  /* 0x00007610ff297816 */ /* 0x000fe40000000029 */
[----:B------:R-:W-:-:S05]  /*9020*/  LEA.HI.X.SX32 R29, R21, R2, 0x1, P6 ;  /* 0x00000002151d7211 */ /* 0x000fca00030f0eff */
[----:B------:R0:W2:Y:S01]  /*9030*/  @P3 LDG.E.U8 R41, desc[UR22][R28.64] ;  /* 0x000000161c293981 */ /* 0x0000a2000c1e1100 */
[----:B------:R-:W-:Y:S01]  /*9040*/  @!P5 IMAD.MOV R22, RZ, RZ, -R22 ;  /* 0x000000ffff16d224 */ /* 0x000fe200078e0a16 */
[----:B------:R-:W-:Y:S02]  /*9050*/  ISETP.GT.U32.AND P5, PT, R4, R12, PT ;  /* 0x0000000c0400720c */ /* 0x000fe40003fa4070 */
[----:B------:R-:W-:-:S11]  /*9060*/  ISETP.GE.AND P0, PT, R39, RZ, PT ;  /* 0x000000ff2700720c */ /* 0x000fd60003f06270 */
[----:B------:R-:W-:Y:S01]  /*9070*/  @!P5 IMAD.IADD R12, R12, 0x1, -R4 ;  /* 0x000000010c0cd824 */ /* 0x000fe200078e0a04 */
[----:B------:R-:W-:-:S03]  /*9080*/  ISETP.GE.AND P5, PT, R30, RZ, PT ;  /* 0x000000ff1e00720c */ /* 0x000fc60003fa6270 */
[----:B------:R-:W-:Y:S01]  /*9090*/  @!P1 IMAD.MOV R12, RZ, RZ, -R12 ;  /* 0x000000ffff0c9224 */ /* 0x000fe200078e0a0c */
[----:B------:R-:W-:Y:S02]  /*90a0*/  ISETP.GE.AND P1, PT, R34, RZ, PT ;  /* 0x000000ff2200720c */ /* 0x000fe40003f26270 */
[----:B------:R-:W-:Y:S01]  /*90b0*/  SEL R15, R10, R74, !P4 ;  /* 0x0000004a0a0f7207 */ /* 0x000fe20006000000 */
[----:B------:R-:W-:Y:S01]  /*90c0*/  @!P0 IMAD.MOV R43, RZ, RZ, -R43 ;  /* 0x000000ffff2b8224 */ /* 0x000fe200078e0a2b */
[----:B------:R-:W-:Y:S01]  /*90d0*/  ISETP.GE.AND P0, PT, R33, RZ, PT ;  /* 0x000000ff2100720c */ /* 0x000fe20003f06270 */
[----:B------:R-:W-:Y:S02]  /*90e0*/  IMAD.MOV.U32 R14, RZ, RZ, R6 ;  /* 0x000000ffff0e7224 */ /* 0x000fe400078e0006 */
[----:B------:R-:W-:Y:S02]  /*90f0*/  VIADD R8, R0, 0x5b ;  /* 0x0000005b00087836 */ /* 0x000fe40000000000 */
[----:B------:R-:W-:Y:S01]  /*9100*/  IMAD R25, R15, UR14, RZ ;  /* 0x0000000e0f197c24 */ /* 0x000fe2000f8e02ff */
[----:B------:R-:W-:Y:S01]  /*9110*/  STL [R1+0x750], R85 ;  /* 0x0007505501007387 */ /* 0x000fe20000100800 */
[----:B------:R-:W-:Y:S01]  /*9120*/  @!P5 IMAD.MOV R14, RZ, RZ, -R14 ;  /* 0x000000ffff0ed224 */ /* 0x000fe200078e0a0e */
[----:B------:R-:W-:Y:S01]  /*9130*/  ISETP.GE.AND P5, PT, R36, RZ, PT ;  /* 0x000000ff2400720c */ /* 0x000fe20003fa6270 */
[----:B------:R-:W-:Y:S01]  /*9140*/  @!P1 IMAD.MOV R20, RZ, RZ, -R20 ;  /* 0x000000ffff149224 */ /* 0x000fe200078e0a14 */
[----:B------:R-:W-:Y:S01]  /*9150*/  IABS R6, R8 ;  /* 0x0000000800067213 */ /* 0x000fe20000000000 */
[----:B------:R1:W-:Y:S01]  /*9160*/  STL [R1+0x754], R84 ;  /* 0x0007545401007387 */ /* 0x0003e20000100800 */
[----:B------:R-:W-:-:S02]  /*9170*/  ISETP.GE.AND P1, PT, R8, RZ, PT ;  /* 0x000000ff0800720c */ /* 0x000fc40003f26270 */
[----:B------:R-:W-:Y:S01]  /*9180*/  SEL R8, R10, R67, !P4 ;  /* 0x000000430a087207 */ /* 0x000fe20006000000 */
[----:B------:R0:W-:Y:S01]  /*9190*/  STL [R1+0xc4], R28 ;  /* 0x0000c41c01007387 */ /* 0x0001e20000100800 */
[----:B-1----:R-:W-:-:S03]  /*91a0*/  IADD3 R84, P6, PT, R25, R3, RZ ;  /* 0x0000000319547210 */ /* 0x002fc60007fde0ff */
[----:B------:R-:W-:Y:S01]  /*91b0*/  IMAD R15, R8, UR14, RZ ;  /* 0x0000000e080f7c24 */ /* 0x000fe2000f8e02ff */
[----:B------:R1:W-:Y:S01]  /*91c0*/  STL [R1+0xc0], R29 ;  /* 0x0000c01d01007387 */ /* 0x0003e20000100800 */
[----:B0-----:R-:W-:Y:S01]  /*91d0*/  LEA.HI.X.SX32 R28, R25, R2, 0x1, P6 ;  /* 0x00000002191c7211 */ /* 0x001fe200030f0eff */
[----:B------:R-:W-:Y:S02]  /*91e0*/  @!P0 IMAD.MOV R9, RZ, RZ, -R9 ;  /* 0x000000ffff098224 */ /* 0x000fe400078e0a09 */
[----:B------:R-:W-:Y:S01]  /*91f0*/  STL [R1+0x4bc], R84 ;  /* 0x0004bc5401007387 */ /* 0x000fe20000100800 */
[----:B------:R-:W-:Y:S02]  /*9200*/  ISETP.GE.AND P0, PT, R44, RZ, PT ;  /* 0x000000ff2c00720c */ /* 0x000fe40003f06270 */
[----:B------:R-:W-:Y:S01]  /*9210*/  PRMT R44, RZ, 0x7610, R44 ;  /* 0x00007610ff2c7816 */ /* 0x000fe2000000002c */
[----:B------:R-:W-:Y:S02]  /*9220*/  @!P5 IMAD.MOV R13, RZ, RZ, -R13 ;  /* 0x000000ffff0dd224 */ /* 0x000fe400078e0a0d */
[----:B-1----:R-:W-:Y:S01]  /*9230*/  @P3 IMAD.MOV.U32 R29, RZ, RZ, R28 ;  /* 0x000000ffff1d3224 */ /* 0x002fe200078e001c */
[----:B------:R-:W-:-:S02]  /*9240*/  ISETP.GE.AND P5, PT, R45, RZ, PT ;  /* 0x000000ff2d00720c */ /* 0x000fc40003fa6270 */
[----:B------:R-:W-:Y:S01]  /*9250*/  PRMT R39, RZ, 0x7610, R39 ;  /* 0x00007610ff277816 */ /* 0x000fe20000000027 */
[----:B--2---:R0:W-:Y:S04]  /*9260*/  STL [R1+0x1e8], R41 ;  /* 0x0001e82901007387 */ /* 0x0041e80000100800 */
[----:B------:R1:W-:Y:S01]  /*9270*/  STL [R1+0x4b8], R28 ;  /* 0x0004b81c01007387 */ /* 0x0003e20000100800 */
[----:B0-----:R-:W-:Y:S01]  /*9280*/  IADD3 R41, P6, PT, R15, R3, RZ ;  /* 0x000000030f297210 */ /* 0x001fe20007fde0ff */
[----:B-1----:R-:W-:-:S03]  /*9290*/  @P3 IMAD.MOV.U32 R28, RZ, RZ, R84 ;  /* 0x000000ffff1c3224 */ /* 0x002fc600078e0054 */
[----:B------:R-:W-:Y:S02]  /*92a0*/  LEA.HI.X.SX32 R45, R15, R2, 0x1, P6 ;  /* 0x000000020f2d7211 */ /* 0x000fe400030f0eff */
[----:B------:R0:W2:Y:S02]  /*92b0*/  @P3 LDG.E.U8 R44, desc[UR22][R28.64] ;  /* 0x000000161c2c3981 */ /* 0x0000a4000c1e1100 */
[----:B0-----:R-:W-:Y:S02]  /*92c0*/  @P3 IMAD.MOV.U32 R28, RZ, RZ, R41 ;  /* 0x000000ffff1c3224 */ /* 0x001fe400078e0029 */
[----:B------:R-:W-:-:S05]  /*92d0*/  @P3 IMAD.MOV.U32 R29, RZ, RZ, R45 ;  /* 0x000000ffff1d3224 */ /* 0x000fca00078e002d */
[----:B------:R0:W3:Y:S01]  /*92e0*/  @P3 LDG.E.U8 R39, desc[UR22][R28.64] ;  /* 0x000000161c273981 */ /* 0x0000e2000c1e1100 */
[----:B------:R-:W-:-:S04]  /*92f0*/  IMAD.HI.U32 R7, R5, R6, RZ ;  /* 0x0000000605077227 */ /* 0x000fc800078e00ff */
[----:B------:R-:W-:-:S04]  /*9300*/  IMAD.MOV R7, RZ, RZ, -R7 ;  /* 0x000000ffff077224 */ /* 0x000fc800078e0a07 */
[----:B------:R-:W-:Y:S01]  /*9310*/  IMAD R6, R4, R7, R6 ;  /* 0x0000000704067224 */ /* 0x000fe200078e0206 */
[C---:B------:R-:W-:Y:S01]  /*9320*/  SEL R7, R10.reuse, R64, !P4 ;  /* 0x000000400a077207 */ /* 0x040fe20006000000 */
[----:B------:R-:W-:Y:S01]  /*9330*/  STL [R1+0x104], R41 ;  /* 0x0001042901007387 */ /* 0x000fe20000100800 */
[----:B------:R-:W-:-:S03]  /*9340*/  SEL R8, R10, R59, !P4 ;  /* 0x0000003b0a087207 */ /* 0x000fc60006000000 */
[----:B------:R-:W-:Y:S01]  /*9350*/  IMAD R21, R7, UR14, RZ ;  /* 0x0000000e07157c24 */ /* 0x000fe2000f8e02ff */
[----:B------:R-:W-:Y:S01]  /*9360*/  STL [R1+0x100], R45 ;  /* 0x0001002d01007387 */ /* 0x000fe20000100800 */
[----:B------:R-:W-:Y:S01]  /*9370*/  IMAD R15, R8, UR14, RZ ;  /* 0x0000000e080f7c24 */ /* 0x000fe2000f8e02ff */
[----:B------:R-:W-:Y:S02]  /*9380*/  PRMT R40, RZ, 0x7610, R40 ;  /* 0x00007610ff287816 */ /* 0x000fe40000000028 */
[----:B------:R-:W-:Y:S01]  /*9390*/  PRMT R37, RZ, 0x7610, R37 ;  /* 0x00007610ff257816 */ /* 0x000fe20000000025 */
[----:B--2---:R1:W-:Y:S02]  /*93a0*/  STL [R1+0x2c0], R44 ;  /* 0x0002c02c01007387 */ /* 0x0043e40000100800 */
[----:B-1----:R-:W-:-:S04]  /*93b0*/  IADD3 R44, P6, PT, R21, R3, RZ ;  /* 0x00000003152c7210 */ /* 0x002fc80007fde0ff */
[----:B------:R-:W-:Y:S01]  /*93c0*/  LEA.HI.X.SX32 R45, R21, R2, 0x1, P6 ;  /* 0x00000002152d7211 */ /* 0x000fe200030f0eff */
[----:B------:R-:W-:Y:S01]  /*93d0*/  STL [R1+0x144], R44 ;  /* 0x0001442c01007387 */ /* 0x000fe20000100800 */
[----:B0-----:R-:W-:-:S03]  /*93e0*/  @P3 IMAD.MOV.U32 R28, RZ, RZ, R44 ;  /* 0x000000ffff1c3224 */ /* 0x001fc600078e002c */
[----:B---3--:R0:W-:Y:S01]  /*93f0*/  STL [R1+0x1c4], R39 ;  /* 0x0001c42701007387 */ /* 0x0081e20000100800 */
[----:B------:R-:W-:-:S05]  /*9400*/  @P3 IMAD.MOV.U32 R29, RZ, RZ, R45 ;  /* 0x000000ffff1d3224 */ /* 0x000fca00078e002d */
[----:B------:R1:W2:Y:S01]  /*9410*/  @P3 LDG.E.U8 R40, desc[UR22][R28.64] ;  /* 0x000000161c283981 */ /* 0x0002a2000c1e1100 */
[----:B0-----:R-:W-:-:S04]  /*9420*/  IADD3 R39, P6, PT, R15, R3, RZ ;  /* 0x000000030f277210 */ /* 0x001fc80007fde0ff */
[----:B------:R-:W-:Y:S01]  /*9430*/  LEA.HI.X.SX32 R41, R15, R2, 0x1, P6 ;  /* 0x000000020f297211 */ /* 0x000fe200030f0eff */
[----:B-1----:R-:W-:-:S04]  /*9440*/  @P3 IMAD.MOV.U32 R28, RZ, RZ, R39 ;  /* 0x000000ffff1c3224 */ /* 0x002fc800078e0027 */
[----:B------:R-:W-:-:S05]  /*9450*/  @P3 IMAD.MOV.U32 R29, RZ, RZ, R41 ;  /* 0x000000ffff1d3224 */ /* 0x000fca00078e0029 */
[----:B------:R0:W3:Y:S01]  /*9460*/  @P3 LDG.E.U8 R37, desc[UR22][R28.64] ;  /* 0x000000161c253981 */ /* 0x0000e2000c1e1100 */
[----:B------:R-:W-:-:S03]  /*9470*/  SEL R7, R10, R56, !P4 ;  /* 0x000000380a077207 */ /* 0x000fc60006000000 */
[----:B------:R-:W-:Y:S02]  /*9480*/  STL [R1+0x140], R45 ;  /* 0x0001402d01007387 */ /* 0x000fe40000100800 */
[----:B------:R-:W-:Y:S01]  /*9490*/  IMAD R21, R7, UR14, RZ ;  /* 0x0000000e07157c24 */ /* 0x000fe2000f8e02ff */
[----:B------:R-:W-:Y:S01]  /*94a0*/  SEL R8, R10, R54, !P4 ;  /* 0x000000360a087207 */ /* 0x000fe20006000000 */
[----:B------:R-:W-:Y:S04]  /*94b0*/  STL [R1+0x18c], R39 ;  /* 0x00018c2701007387 */ /* 0x000fe80000100800 */
[----:B------:R-:W-:Y:S01]  /*94c0*/  STL [R1+0x188], R41 ;  /* 0x0001882901007387 */ /* 0x000fe20000100800 */
[----:B------:R-:W-:Y:S01]  /*94d0*/  IMAD R15, R8, UR14, RZ ;  /* 0x0000000e080f7c24 */ /* 0x000fe2000f8e02ff */
[----:B------:R-:W-:-:S02]  /*94e0*/  PRMT R26, RZ, 0x7610, R26 ;  /* 0x00007610ff1a7816 */ /* 0x000fc4000000001a */
[----:B------:R-:W-:Y:S01]  /*94f0*/  PRMT R35, RZ, 0x7610, R35 ;  /* 0x00007610ff237816 */ /* 0x000fe20000000023 */
[----:B--2---:R1:W-:Y:S02]  /*9500*/  STL [R1+0x1c0], R40 ;  /* 0x0001c02801007387 */ /* 0x0043e40000100800 */
[----:B-1----:R-:W-:-:S04]  /*9510*/  IADD3 R40, P6, PT, R21, R3, RZ ;  /* 0x0000000315287210 */ /* 0x002fc80007fde0ff */
[----:B0-----:R-:W-:Y:S01]  /*9520*/  LEA.HI.X.SX32 R28, R21, R2, 0x1, P6 ;  /* 0x00000002151c7211 */ /* 0x001fe200030f0eff */
[----:B------:R-:W-:Y:S04]  /*9530*/  STL [R1+0x1cc], R40 ;  /* 0x0001cc2801007387 */ /* 0x000fe80000100800 */
[----:B---3--:R0:W-:Y:S01]  /*9540*/  STL [R1+0x160], R37 ;  /* 0x0001602501007387 */ /* 0x0081e20000100800 */
[----:B------:R-:W-:-:S03]  /*9550*/  @P3 IMAD.MOV.U32 R29, RZ, RZ, R28 ;  /* 0x000000ffff1d3224 */ /* 0x000fc600078e001c */
[----:B------:R1:W-:Y:S01]  /*9560*/  STL [R1+0x1c8], R28 ;  /* 0x0001c81c01007387 */ /* 0x0003e20000100800 */
[----:B0-----:R-:W-:Y:S01]  /*9570*/  IADD3 R37, P6, PT, R15, R3, RZ ;  /* 0x000000030f257210 */ /* 0x001fe20007fde0ff */
[----:B-1----:R-:W-:-:S03]  /*9580*/  @P3 IMAD.MOV.U32 R28, RZ, RZ, R40 ;  /* 0x000000ffff1c3224 */ /* 0x002fc600078e0028 */
[----:B------:R-:W-:Y:S02]  /*9590*/  LEA.HI.X.SX32 R39, R15, R2, 0x1, P6 ;  /* 0x000000020f277211 */ /* 0x000fe400030f0eff */
[----:B------:R0:W2:Y:S02]  /*95a0*/  @P3 LDG.E.U8 R26, desc[UR22][R28.64] ;  /* 0x000000161c1a3981 */ /* 0x0000a4000c1e1100 */
[----:B0-----:R-:W-:Y:S02]  /*95b0*/  @P3 IMAD.MOV.U32 R28, RZ, RZ, R37 ;  /* 0x000000ffff1c3224 */ /* 0x001fe400078e0025 */
[----:B------:R-:W-:-:S05]  /*95c0*/  @P3 IMAD.MOV.U32 R29, RZ, RZ, R39 ;  /* 0x000000ffff1d3224 */ /* 0x000fca00078e0027 */
[----:B------:R-:W3:Y:S01]  /*95d0*/  @P3 LDG.E.U8 R35, desc[UR22][R28.64] ;  /* 0x000000161c233981 */ /* 0x000ee2000c1e1100 */
[C---:B------:R-:W-:Y:S02]  /*95e0*/  SEL R7, R10.reuse, R52, !P4 ;  /* 0x000000340a077207 */ /* 0x040fe40006000000 */
[----:B------:R-:W-:Y:S01]  /*95f0*/  SEL R8, R10, R48, !P4 ;  /* 0x000000300a087207 */ /* 0x000fe20006000000 */
[----:B------:R-:W-:Y:S02]  /*9600*/  STL [R1+0x20c], R37 ;  /* 0x00020c2501007387 */ /* 0x000fe40000100800 */
[----:B------:R-:W-:Y:S02]  /*9610*/  IMAD R21, R7, UR14, RZ ;  /* 0x0000000e07157c24 */ /* 0x000fe4000f8e02ff */
[----:B------:R-:W-:Y:S01]  /*9620*/  STL [R1+0x208], R39 ;  /* 0x0002082701007387 */ /* 0x000fe20000100800 */
[----:B------:R-:W-:Y:S01]  /*9630*/  IMAD R15, R8, UR14, RZ ;  /* 0x0000000e080f7c24 */ /* 0x000fe2000f8e02ff */
[----:B------:R-:W-:-:S02]  /*9640*/  PRMT R38, RZ, 0x7610, R38 ;  /* 0x00007610ff267816 */ /* 0x000fc40000000026 */
[----:B------:R-:W-:Y:S02]  /*9650*/  SEL R8, R10, R27, !P4 ;  /* 0x0000001b0a087207 */ /* 0x000fe40006000000 */
[----:B------:R-:W-:Y:S01]  /*9660*/  PRMT R34, RZ, 0x7610, R34 ;  /* 0x00007610ff227816 */ /* 0x000fe20000000022 */
[----:B--2---:R0:W-:Y:S02]  /*9670*/  STL [R1+0x1ac], R26 ;  /* 0x0001ac1a01007387 */ /* 0x0041e40000100800 */
[----:B0-----:R-:W-:-:S04]  /*9680*/  IADD3 R26, P6, PT, R21, R3, RZ ;  /* 0x00000003151a7210 */ /* 0x001fc80007fde0ff */
[----:B------:R-:W-:Y:S01]  /*9690*/  LEA.HI.X.SX32 R39, R21, R2, 0x1, P6 ;  /* 0x0000000215277211 */ /* 0x000fe200030f0eff */
[----:B------:R-:W-:Y:S04]  /*96a0*/  STL [R1+0x24c], R26 ;  /* 0x00024c1a01007387 */ /* 0x000fe80000100800 */
[----:B---3--:R0:W-:Y:S01]  /*96b0*/  STL [R1+0x1a8], R35 ;  /* 0x0001a82301007387 */ /* 0x0081e20000100800 */
[----:B------:R-:W-:-:S05]  /*96c0*/  @P3 IMAD.MOV.U32 R27, RZ, RZ, R39 ;  /* 0x000000ffff1b3224 */ /* 0x000fca00078e0027 */
[----:B------:R1:W2:Y:S01]  /*96d0*/  @P3 LDG.E.U8 R38, desc[UR22][R26.64] ;  /* 0x000000161a263981 */ /* 0x0002a2000c1e1100 */
[----:B0-----:R-:W-:-:S04]  /*96e0*/  IADD3 R35, P6, PT, R15, R3, RZ ;  /* 0x000000030f237210 */ /* 0x001fc80007fde0ff */
[----:B------:R-:W-:Y:S01]  /*96f0*/  LEA.HI.X.SX32 R37, R15, R2, 0x1, P6 ;  /* 0x000000020f257211 */ /* 0x000fe200030f0eff */
[----:B-1----:R-:W-:-:S04]  /*9700*/  @P3 IMAD.MOV.U32 R26, RZ, RZ, R35 ;  /* 0x000000ffff1a3224 */ /* 0x002fc800078e0023 */
[----:B------:R-:W-:-:S05]  /*9710*/  @P3 IMAD.MOV.U32 R27, RZ, RZ, R37 ;  /* 0x000000ffff1b3224 */ /* 0x000fca00078e0025 */
[----:B------:R-:W3:Y:S01]  /*9720*/  @P3 LDG.E.U8 R34, desc[UR22][R26.64] ;  /* 0x000000161a223981 */ /* 0x000ee2000c1e1100 */
[----:B------:R-:W-:-:S05]  /*9730*/  SEL R7, R10, R47, !P4 ;  /* 0x0000002f0a077207 */ /* 0x000fca0006000000 */
[----:B------:R-:W-:Y:S01]  /*9740*/  IMAD R7, R7, UR14, RZ ;  /* 0x0000000e07077c24 */ /* 0x000fe2000f8e02ff */
[----:B------:R-:W-:Y:S01]  /*9750*/  STL [R1+0x248], R39 ;  /* 0x0002482701007387 */ /* 0x000fe20000100800 */
[----:B------:R-:W-:-:S03]  /*9760*/  IMAD R8, R8, UR14, RZ ;  /* 0x0000000e08087c24 */ /* 0x000fc6000f8e02ff */
[----:B------:R-:W-:Y:S01]  /*9770*/  IADD3 R15, P6, PT, R7, R3, RZ ;  /* 0x00000003070f7210 */ /* 0x000fe20007fde0ff */
[----:B------:R-:W-:Y:S04]  /*9780*/  STL [R1+0x28c], R35 ;  /* 0x00028c2301007387 */ /* 0x000fe80000100800 */
[----:B------:R0:W-:Y:S04]  /*9790*/  STL [R1+0x288], R37 ;  /* 0x0002882501007387 */ /* 0x0001e80000100800 */
[----:B------:R1:W-:Y:S01]  /*97a0*/  STL [R1+0x2cc], R15 ;  /* 0x0002cc0f01007387 */ /* 0x0003e20000100800 */
[----:B------:R-:W-:-:S02]  /*97b0*/  PRMT R36, RZ, 0x7610, R36 ;  /* 0x00007610ff247816 */ /* 0x000fc40000000024 */
[----:B0-----:R-:W-:Y:S02]  /*97c0*/  LEA.HI.X.SX32 R37, R7, R2, 0x1, P6 ;  /* 0x0000000207257211 */ /* 0x001fe400030f0eff */
[----:B------:R-:W-:Y:S01]  /*97d0*/  SEL R7, R10, R14, !P4 ;  /* 0x0000000e0a077207 */ /* 0x000fe20006000000 */
[----:B------:R-:W-:Y:S02]  /*97e0*/  @P3 IMAD.MOV.U32 R14, RZ, RZ, R15 ;  /* 0x000000ffff0e3224 */ /* 0x000fe400078e000f */
[----:B-1----:R-:W-:Y:S01]  /*97f0*/  @P3 IMAD.MOV.U32 R15, RZ, RZ, R37 ;  /* 0x000000ffff0f3224 */ /* 0x002fe200078e0025 */
[----:B------:R-:W-:-:S04]  /*9800*/  PRMT R31, RZ, 0x7610, R31 ;  /* 0x00007610ff1f7816 */ /* 0x000fc8000000001f */
[----:B------:R0:W4:Y:S04]  /*9810*/  @P3 LDG.E.U8 R36, desc[UR22][R14.64] ;  /* 0x000000160e243981 */ /* 0x000128000c1e1100 */
[----:B---3--:R1:W-:Y:S02]  /*9820*/  STL [R1+0x1b8], R34 ;  /* 0x0001b82201007387 */ /* 0x0083e40000100800 */
[----:B-1----:R-:W-:-:S04]  /*9830*/  IADD3 R34, P6, PT, R8, R3, RZ ;  /* 0x0000000308227210 */ /* 0x002fc80007fde0ff */
[----:B------:R-:W-:Y:S01]  /*9840*/  LEA.HI.X.SX32 R35, R8, R2, 0x1, P6 ;  /* 0x0000000208237211 */ /* 0x000fe200030f0eff */
[----:B0-----:R-:W-:-:S04]  /*9850*/  @P3 IMAD.MOV.U32 R14, RZ, RZ, R34 ;  /* 0x000000ffff0e3224 */ /* 0x001fc800078e0022 */
[----:B------:R-:W-:-:S05]  /*9860*/  @P3 IMAD.MOV.U32 R15, RZ, RZ, R35 ;  /* 0x000000ffff0f3224 */ /* 0x000fca00078e0023 */
[----:B------:R0:W3:Y:S01]  /*9870*/  @P3 LDG.E.U8 R31, desc[UR22][R14.64] ;  /* 0x000000160e1f3981 */ /* 0x0000e2000c1e1100 */
[----:B------:R-:W-:-:S05]  /*9880*/  SEL R18, R10, R18, !P4 ;  /* 0x000000120a127207 */ /* 0x000fca0006000000 */
[----:B------:R-:W-:Y:S01]  /*9890*/  IMAD R18, R18, UR14, RZ ;  /* 0x0000000e12127c24 */ /* 0x000fe2000f8e02ff */
[----:B------:R-:W-:Y:S01]  /*98a0*/  STL [R1+0x2c8], R37 ;  /* 0x0002c82501007387 */ /* 0x000fe20000100800 */
[----:B------:R-:W-:-:S03]  /*98b0*/  SEL R9, R10, R9, !P4 ;  /* 0x000000090a097207 */ /* 0x000fc60006000000 */
[----:B------:R-:W-:Y:S01]  /*98c0*/  IADD3 R8, P6, PT, R18, R3, RZ ;  /* 0x0000000312087210 */ /* 0x000fe20007fde0ff */
[----:B------:R-:W-:Y:S01]  /*98d0*/  STL [R1+0x30c], R34 ;  /* 0x00030c2201007387 */ /* 0x000fe20000100800 */
[----:B------:R-:W-:-:S03]  /*98e0*/  IMAD R7, R7, UR14, RZ ;  /* 0x0000000e07077c24 */ /* 0x000fc6000f8e02ff */
[----:B------:R1:W-:Y:S01]  /*98f0*/  STL [R1+0x308], R35 ;  /* 0x0003082301007387 */ /* 0x0003e20000100800 */
[----:B------:R-:W-:Y:S01]  /*9900*/  PRMT R33, RZ, 0x7610, R33 ;  /* 0x00007610ff217816 */ /* 0x000fe20000000021 */
[----:B0-----:R-:W-:Y:S02]  /*9910*/  IMAD R14, R9, UR14, RZ ;  /* 0x0000000e090e7c24 */ /* 0x001fe4000f8e02ff */
[----:B--2---:R-:W-:Y:S01]  /*9920*/  STL [R1+0x1bc], R38 ;  /* 0x0001bc2601007387 */ /* 0x004fe20000100800 */
[----:B-1----:R-:W-:-:S03]  /*9930*/  LEA.HI.X.SX32 R35, R18, R2, 0x1, P6 ;  /* 0x0000000212237211 */ /* 0x002fc600030f0eff */
[----:B------:R-:W-:Y:S02]  /*9940*/  STL [R1+0x34c], R8 ;  /* 0x00034c0801007387 */ /* 0x000fe40000100800 */
[----:B------:R-:W-:Y:S01]  /*9950*/  @P3 IMAD.MOV.U32 R9, RZ, RZ, R35 ;  /* 0x000000ffff093224 */ /* 0x000fe200078e0023 */
[----:B------:R-:W-:-:S04]  /*9960*/  PRMT R29, RZ, 0x7610, R29 ;  /* 0x00007610ff1d7816 */ /* 0x000fc8000000001d */
[----:B------:R0:W2:Y:S04]  /*9970*/  @P3 LDG.E.U8 R33, desc[UR22][R8.64] ;  /* 0x0000001608213981 */ /* 0x0000a8000c1e1100 */
[----:B---3--:R1:W-:Y:S02]  /*9980*/  STL [R1+0x1b0], R31 ;  /* 0x0001b01f01007387 */ /* 0x0083e40000100800 */
[----:B-1----:R-:W-:-:S04]  /*9990*/  IADD3 R31, P6, PT, R7, R3, RZ ;  /* 0x00000003071f7210 */ /* 0x002fc80007fde0ff */
[----:B------:R-:W-:Y:S01]  /*99a0*/  LEA.HI.X.SX32 R34, R7, R2, 0x1, P6 ;  /* 0x0000000207227211 */ /* 0x000fe200030f0eff */
[----:B0-----:R-:W-:-:S04]  /*99b0*/  @P3 IMAD.MOV.U32 R8, RZ, RZ, R31 ;  /* 0x000000ffff083224 */ /* 0x001fc800078e001f */
[----:B------:R-:W-:-:S05]  /*99c0*/  @P3 IMAD.MOV.U32 R9, RZ, RZ, R34 ;  /* 0x000000ffff093224 */ /* 0x000fca00078e0022 */
[----:B------:R0:W3:Y:S04]  /*99d0*/  @P3 LDG.E.U8 R29, desc[UR22][R8.64] ;  /* 0x00000016081d3981 */ /* 0x0000e8000c1e1100 */
[----:B------:R-:W-:Y:S04]  /*99e0*/  STL [R1+0x348], R35 ;  /* 0x0003482301007387 */ /* 0x000fe80000100800 */
[----:B------:R-:W-:Y:S04]  /*99f0*/  STL [R1+0x38c], R31 ;  /* 0x00038c1f01007387 */ /* 0x000fe80000100800 */
[----:B------:R-:W-:Y:S04]  /*9a00*/  STL [R1+0x388], R34 ;  /* 0x0003882201007387 */ /* 0x000fe80000100800 */
[----:B--2---:R1:W-:Y:S01]  /*9a10*/  STL [R1+0x184], R33 ;  /* 0x0001842101007387 */ /* 0x0043e20000100800 */
[----:B------:R-:W-:-:S02]  /*9a20*/  PRMT R32, RZ, 0x7610, R32 ;  /* 0x00007610ff207816 */ /* 0x000fc40000000020 */
[----:B-1----:R-:W-:-:S04]  /*9a30*/  IADD3 R33, P6, PT, R14, R3, RZ ;  /* 0x000000030e217210 */ /* 0x002fc80007fde0ff */
[----:B0-----:R-:W-:Y:S01]  /*9a40*/  LEA.HI.X.SX32 R8, R14, R2, 0x1, P6 ;  /* 0x000000020e087211 */ /* 0x001fe200030f0eff */
[----:B------:R-:W-:Y:S04]  /*9a50*/  STL [R1+0x484], R33 ;  /* 0x0004842101007387 */ /* 0x000fe80000100800 */
[----:B----4-:R-:W-:Y:S01]  /*9a60*/  STL [R1+0x1b4], R36 ;  /* 0x0001b42401007387 */ /* 0x010fe20000100800 */
[----:B------:R-:W-:-:S03]  /*9a70*/  @P3 IMAD.MOV.U32 R9, RZ, RZ, R8 ;  /* 0x000000ffff093224 */ /* 0x000fc600078e0008 */
[----:B---3--:R-:W-:Y:S04]  /*9a80*/  STL [R1+0x180], R29 ;  /* 0x0001801d01007387 */ /* 0x008fe80000100800 */
[----:B------:R0:W-:Y:S02]  /*9a90*/  STL [R1+0x480], R8 ;  /* 0x0004800801007387 */ /* 0x0001e40000100800 */
[----:B0-----:R-:W-:-:S05]  /*9aa0*/  @P3 IMAD.MOV.U32 R8, RZ, RZ, R33 ;  /* 0x000000ffff083224 */ /* 0x001fca00078e0021 */
[----:B------:R0:W2:Y:S01]  /*9ab0*/  @P3 LDG.E.U8 R32, desc[UR22][R8.64] ;  /* 0x0000001608203981 */ /* 0x0000a2000c1e1100 */
[----:B------:R-:W-:-:S05]  /*9ac0*/  SEL R11, R10, R11, !P4 ;  /* 0x0000000b0a0b7207 */ /* 0x000fca0006000000 */
[----:B------:R-:W-:Y:S01]  /*9ad0*/  IMAD R11, R11, UR14, RZ ;  /* 0x0000000e0b0b7c24 */ /* 0x000fe2000f8e02ff */
[----:B------:R-:W-:-:S04]  /*9ae0*/  SEL R13, R10, R13, !P4 ;  /* 0x0000000d0a0d7207 */ /* 0x000fc80006000000 */
[----:B------:R-:W-:Y:S01]  /*9af0*/  IADD3 R29, P6, PT, R11, R3, RZ ;  /* 0x000000030b1d7210 */ /* 0x000fe20007fde0ff */
[----:B------:R-:W-:-:S03]  /*9b00*/  IMAD R13, R13, UR14, RZ ;  /* 0x0000000e0d0d7c24 */ /* 0x000fc6000f8e02ff */
[----:B------:R-:W-:Y:S01]  /*9b10*/  LEA.HI.X.SX32 R31, R11, R2, 0x1, P6 ;  /* 0x000000020b1f7211 */ /* 0x000fe200030f0eff */
[----:B------:R-:W-:Y:S01]  /*9b20*/  STL [R1+0x494], R29 ;  /* 0x0004941d01007387 */ /* 0x000fe20000100800 */
[----:B------:R-:W-:Y:S01]  /*9b30*/  PRMT R7, RZ, 0x7610, R7 ;  /* 0x00007610ff077816 */ /* 0x000fe20000000007 */
[----:B0-----:R-:W-:Y:S01]  /*9b40*/  @P3 IMAD.MOV.U32 R8, RZ, RZ, R29 ;  /* 0x000000ffff083224 */ /* 0x001fe200078e001d */
[----:B------:R-:W-:Y:S01]  /*9b50*/  SEL R20, R10, R20, !P4 ;  /* 0x000000140a147207 */ /* 0x000fe20006000000 */
[----:B------:R-:W-:Y:S01]  /*9b60*/  STL [R1+0x490], R31 ;  /* 0x0004901f01007387 */ /* 0x000fe20000100800 */
[----:B------:R-:W-:-:S03]  /*9b70*/  @P3 IMAD.MOV.U32 R9, RZ, RZ, R31 ;  /* 0x000000ffff093224 */ /* 0x000fc600078e001f */
[----:B------:R-:W-:Y:S02]  /*9b80*/  IMAD R20, R20, UR14, RZ ;  /* 0x0000000e14147c24 */ /* 0x000fe4000f8e02ff */
[----:B------:R0:W3:Y:S01]  /*9b90*/  @P3 LDG.E.U8 R7, desc[UR22][R8.64] ;  /* 0x0000001608073981 */ /* 0x0000e2000c1e1100 */
[----:B------:R-:W-:Y:S02]  /*9ba0*/  PRMT R30, RZ, 0x7610, R30 ;  /* 0x00007610ff1e7816 */ /* 0x000fe4000000001e */
[----:B------:R-:W-:Y:S01]  /*9bb0*/  PRMT R27, RZ, 0x7610, R27 ;  /* 0x00007610ff1b7816 */ /* 0x000fe2000000001b */
[----:B--2---:R1:W-:Y:S02]  /*9bc0*/  STL [R1+0x17c], R32 ;  /* 0x00017c2001007387 */ /* 0x0043e40000100800 */
[----:B-1----:R-:W-:-:S04]  /*9bd0*/  IADD3 R32, P6, PT, R13, R3, RZ ;  /* 0x000000030d207210 */ /* 0x002fc80007fde0ff */
[----:B------:R-:W-:Y:S01]  /*9be0*/  LEA.HI.X.SX32 R13, R13, R2, 0x1, P6 ;  /* 0x000000020d0d7211 */ /* 0x000fe200030f0eff */
[----:B0-----:R-:W-:Y:S01]  /*9bf0*/  @P3 IMAD.MOV.U32 R8, RZ, RZ, R32 ;  /* 0x000000ffff083224 */ /* 0x001fe200078e0020 */
[----:B------:R-:W-:-:S03]  /*9c00*/  IADD3 R29, P6, PT, R20, R3, RZ ;  /* 0x00000003141d7210 */ /* 0x000fc60007fde0ff */
[----:B------:R-:W-:Y:S01]  /*9c10*/  @P3 IMAD.MOV.U32 R9, RZ, RZ, R13 ;  /* 0x000000ffff093224 */ /* 0x000fe200078e000d */
[----:B------:R-:W-:-:S04]  /*9c20*/  LEA.HI.X.SX32 R31, R20, R2, 0x1, P6 ;  /* 0x00000002141f7211 */ /* 0x000fc800030f0eff */
[----:B------:R0:W2:Y:S02]  /*9c30*/  @P3 LDG.E.U8 R30, desc[UR22][R8.64] ;  /* 0x00000016081e3981 */ /* 0x0000a4000c1e1100 */
[----:B0-----:R-:W-:Y:S02]  /*9c40*/  @P3 IMAD.MOV.U32 R8, RZ, RZ, R29 ;  /* 0x000000ffff083224 */ /* 0x001fe400078e001d */
[----:B------:R-:W-:-:S05]  /*9c50*/  @P3 IMAD.MOV.U32 R9, RZ, RZ, R31 ;  /* 0x000000ffff093224 */ /* 0x000fca00078e001f */
[----:B------:R0:W4:Y:S04]  /*9c60*/  @P3 LDG.E.U8 R27, desc[UR22][R8.64] ;  /* 0x00000016081b3981 */ /* 0x000128000c1e1100 */
[----:B------:R-:W-:Y:S04]  /*9c70*/  STL [R1+0x4a4], R32 ;  /* 0x0004a42001007387 */ /* 0x000fe80000100800 */
[----:B---3--:R1:W-:Y:S04]  /*9c80*/  STL [R1+0x178], R7 ;  /* 0x0001780701007387 */ /* 0x0083e80000100800 */
[----:B------:R3:W-:Y:S01]  /*9c90*/  STL [R1+0x4a0], R13 ;  /* 0x0004a00d01007387 */ /* 0x0007e20000100800 */
[----:B-1----:R-:W-:-:S03]  /*9ca0*/  SEL R7, R10, R86, !P4 ;  /* 0x000000560a077207 */ /* 0x002fc60006000000 */
[----:B------:R-:W-:Y:S02]  /*9cb0*/  STL [R1+0x4b4], R29 ;  /* 0x0004b41d01007387 */ /* 0x000fe40000100800 */
[----:B------:R-:W-:Y:S02]  /*9cc0*/  IMAD R14, R7, UR14, RZ ;  /* 0x0000000e070e7c24 */ /* 0x000fe4000f8e02ff */
[----:B------:R-:W-:Y:S01]  /*9cd0*/  STL [R1+0x4b0], R31 ;  /* 0x0004b01f01007387 */ /* 0x000fe20000100800 */
[----:B------:R-:W-:-:S05]  /*9ce0*/  SEL R11, R10, R78, !P4 ;  /* 0x0000004e0a0b7207 */ /* 0x000fca0006000000 */
[----:B---3--:R-:W-:Y:S01]  /*9cf0*/  IMAD R13, R11, UR14, RZ ;  /* 0x0000000e0b0d7c24 */ /* 0x008fe2000f8e02ff */
[----:B------:R-:W-:Y:S02]  /*9d00*/  PRMT R28, RZ, 0x7610, R28 ;  /* 0x00007610ff1c7816 */ /* 0x000fe4000000001c */
[----:B------:R-:W-:Y:S01]  /*9d10*/  PRMT R25, RZ, 0x7610, R25 ;  /* 0x00007610ff197816 */ /* 0x000fe20000000019 */
[----:B--2---:R1:W-:Y:S02]  /*9d20*/  STL [R1+0x174], R30 ;  /* 0x0001741e01007387 */ /* 0x0043e40000100800 */
[----:B-1----:R-:W-:-:S04]  /*9d30*/  IADD3 R30, P6, PT, R14, R3, RZ ;  /* 0x000000030e1e7210 */ /* 0x002fc80007fde0ff */
[----:B0-----:R-:W-:Y:S01]  /*9d40*/  LEA.HI.X.SX32 R8, R14, R2, 0x1, P6 ;  /* 0x000000020e087211 */ /* 0x001fe200030f0eff */
[----:B------:R-:W-:Y:S04]  /*9d50*/  STL [R1+0xcc], R30 ;  /* 0x0000cc1e01007387 */ /* 0x000fe80000100800 */
[----:B----4-:R0:W-:Y:S01]  /*9d60*/  STL [R1+0x170], R27 ;  /* 0x0001701b01007387 */ /* 0x0101e20000100800 */
        /* <DEDUP_REMOVED lines=9> */
[----:B------:R-:W-:-:S03]  /*9e00*/  SEL R7, R10, R73, !P4 ;  /* 0x000000490a077207 */ /* 0x000fc60006000000 */
[----:B------:R-:W-:Y:S02]  /*9e10*/  STL [R1+0x10c], R27 ;  /* 0x00010c1b01007387 */ /* 0x000fe40000100800 */
[----:B------:R-:W-:Y:S01]  /*9e20*/  IMAD R14, R7, UR14, RZ ;  /* 0x0000000e070e7c24 */ /* 0x000fe2000f8e02ff */
[----:B------:R-:W-:Y:S01]  /*9e30*/  SEL R11, R10, R68, !P4 ;  /* 0x000000440a0b7207 */ /* 0x000fe20006000000 */
[----:B------:R-:W-:Y:S04]  /*9e40*/  STL [R1+0x108], R29 ;  /* 0x0001081d01007387 */ /* 0x000fe80000100800 */
        /* <DEDUP_REMOVED lines=18> */
[----:B------:R-:W-:Y:S02]  /*9f70*/  IMAD R14, R7, UR14, RZ ;  /* 0x0000000e070e7c24 */ /* 0x000fe4000f8e02ff */
[----:B------:R-:W-:Y:S04]  /*9f80*/  STL [R1+0x194], R25 ;  /* 0x0001941901007387 */ /* 0x000fe80000100800 */
[----:B------:R-:W-:Y:S01]  /*9f90*/  STL [R1+0x190], R27 ;  /* 0x0001901b01007387 */ /* 0x000fe20000100800 */
[----:B------:R-:W-:Y:S02]  /*9fa0*/  SEL R11, R10, R58, !P4 ;  /* 0x0000003a0a0b7207 */ /* 0x000fe40006000000 */
[----:B------:R-:W-:-:S03]  /*9fb0*/  PRMT R20, RZ, 0x7610, R20 ;  /* 0x00007610ff147816 */ /* 0x000fc60000000014 */
[----:B------:R-:W-:Y:S01]  /*9fc0*/  IMAD R13, R11, UR14, RZ ;  /* 0x0000000e0b0d7c24 */ /* 0x000fe2000f8e02ff */
        /* <DEDUP_REMOVED lines=15> */
[C---:B------:R-:W-:Y:S02]  /*a0c0*/  SEL R7, R10.reuse, R57, !P4 ;  /* 0x000000390a077207 */ /* 0x040fe40006000000 */
[C---:B------:R-:W-:Y:S01]  /*a0d0*/  SEL R11, R10.reuse, R55, !P4 ;  /* 0x000000370a0b7207 */ /* 0x040fe20006000000 */
[----:B------:R-:W-:Y:S02]  /*a0e0*/  STL [R1+0x214], R21 ;  /* 0x0002141501007387 */ /* 0x000fe40000100800 */
[----:B------:R-:W-:Y:S02]  /*a0f0*/  IMAD R14, R7, UR14, RZ ;  /* 0x0000000e070e7c24 */ /* 0x000fe4000f8e02ff */
[----:B------:R-:W-:Y:S01]  /*a100*/  STL [R1+0x210], R25 ;  /* 0x0002101901007387 */ /* 0x000fe20000100800 */
[----:B------:R-:W-:Y:S01]  /*a110*/  IMAD R11, R11, UR14, RZ ;  /* 0x0000000e0b0b7c24 */ /* 0x000fe2000f8e02ff */
[----:B------:R-:W-:-:S02]  /*a120*/  SEL R7, R10, R53, !P4 ;  /* 0x000000350a077207 */ /* 0x000fc40006000000 */
[----:B------:R-:W-:-:S03]  /*a130*/  PRMT R18, RZ, 0x7610, R18 ;  /* 0x00007610ff127816 */ /* 0x000fc60000000012 */
[----:B------:R-:W-:Y:S01]  /*a140*/  IMAD R7, R7, UR14, RZ ;  /* 0x0000000e07077c24 */ /* 0x000fe2000f8e02ff */
[----:B------:R-:W-:Y:S02]  /*a150*/  PRMT R86, RZ, 0x7610, R86 ;  /* 0x00007610ff567816 */ /* 0x000fe40000000056 */
[----:B------:R-:W-:Y:S01]  /*a160*/  PRMT R78, RZ, 0x7610, R78 ;  /* 0x00007610ff4e7816 */ /* 0x000fe2000000004e */
[----:B--2---:R1:W-:Y:S02]  /*a170*/  STL [R1+0x130], R20 ;  /* 0x0001301401007387 */ /* 0x0043e40000100800 */
[----:B-1----:R-:W-:-:S04]  /*a180*/  IADD3 R20, P6, PT, R14, R3, RZ ;  /* 0x000000030e147210 */ /* 0x002fc80007fde0ff */
[----:B------:R-:W-:Y:S02]  /*a190*/  LEA.HI.X.SX32 R14, R14, R2, 0x1, P6 ;  /* 0x000000020e0e7211 */ /* 0x000fe400030f0eff */
[----:B------:R-:W-:Y:S01]  /*a1a0*/  IADD3 R13, P6, PT, R11, R3, RZ ;  /* 0x000000030b0d7210 */ /* 0x000fe20007fde0ff */
[----:B------:R-:W-:Y:S01]  /*a1b0*/  STL [R1+0x254], R20 ;  /* 0x0002541401007387 */ /* 0x000fe20000100800 */
[----:B0-----:R-:W-:-:S03]  /*a1c0*/  @P3 IMAD.MOV.U32 R8, RZ, RZ, R20 ;  /* 0x000000ffff083224 */ /* 0x001fc600078e0014 */
[----:B------:R-:W-:Y:S01]  /*a1d0*/  STL [R1+0x250], R14 ;  /* 0x0002500e01007387 */ /* 0x000fe20000100800 */
[----:B------:R-:W-:-:S03]  /*a1e0*/  @P3 IMAD.MOV.U32 R9, RZ, RZ, R14 ;  /* 0x000000ffff093224 */ /* 0x000fc600078e000e */
[----:B------:R-:W-:Y:S04]  /*a1f0*/  STL [R1+0x294], R13 ;  /* 0x0002940d01007387 */ /* 0x000fe80000100800 */
[----:B---3--:R0:W-:Y:S04]  /*a200*/  STL [R1+0x12c], R15 ;  /* 0x00012c0f01007387 */ /* 0x0081e80000100800 */
[----:B------:R1:W2:Y:S01]  /*a210*/  @P3 LDG.E.U8 R18, desc[UR22][R8.64] ;  /* 0x0000001608123981 */ /* 0x0002a2000c1e1100 */
[----:B0-----:R-:W-:Y:S02]  /*a220*/  LEA.HI.X.SX32 R15, R11, R2, 0x1, P6 ;  /* 0x000000020b0f7211 */ /* 0x001fe400030f0eff */
[----:B------:R-:W-:Y:S01]  /*a230*/  IADD3 R11, P6, PT, R7, R3, RZ ;  /* 0x00000003070b7210 */ /* 0x000fe20007fde0ff */
[----:B-1----:R-:W-:-:S02]  /*a240*/  @P3 IMAD.MOV.U32 R8, RZ, RZ, R13 ;  /* 0x000000ffff083224 */ /* 0x002fc400078e000d */
[----:B------:R-:W-:Y:S01]  /*a250*/  @P3 IMAD.MOV.U32 R9, RZ, RZ, R15 ;  /* 0x000000ffff093224 */ /* 0x000fe200078e000f */
[----:B------:R-:W-:-:S04]  /*a260*/  LEA.HI.X.SX32 R7, R7, R2, 0x1, P6 ;  /* 0x0000000207077211 */ /* 0x000fc800030f0eff */
[----:B------:R0:W3:Y:S02]  /*a270*/  @P3 LDG.E.U8 R86, desc[UR22][R8.64] ;  /* 0x0000001608563981 */ /* 0x0000e4000c1e1100 */
[----:B0-----:R-:W-:Y:S02]  /*a280*/  @P3 IMAD.MOV.U32 R8, RZ, RZ, R11 ;  /* 0x000000ffff083224 */ /* 0x001fe400078e000b */
[----:B------:R-:W-:-:S05]  /*a290*/  @P3 IMAD.MOV.U32 R9, RZ, RZ, R7 ;  /* 0x000000ffff093224 */ /* 0x000fca00078e0007 */
[----:B------:R0:W4:Y:S01]  /*a2a0*/  @P3 LDG.E.U8 R78, desc[UR22][R8.64] ;  /* 0x00000016084e3981 */ /* 0x000122000c1e1100 */
[----:B------:R-:W-:-:S05]  /*a2b0*/  SEL R46, R10, R46, !P4 ;  /* 0x0000002e0a2e7207 */ /* 0x000fca0006000000 */
[----:B------:R-:W-:Y:S01]  /*a2c0*/  IMAD R46, R46, UR14, RZ ;  /* 0x0000000e2e2e7c24 */ /* 0x000fe2000f8e02ff */
[----:B------:R-:W-:-:S04]  /*a2d0*/  SEL R22, R10, R22, !P4 ;  /* 0x000000160a167207 */ /* 0x000fc80006000000 */
[----:B------:R-:W-:-:S04]  /*a2e0*/  IADD3 R13, P6, PT, R46, R3, RZ ;  /* 0x000000032e0d7210 */ /* 0x000fc80007fde0ff */
[----:B------:R-:W-:Y:S01]  /*a2f0*/  LEA.HI.X.SX32 R14, R46, R2, 0x1, P6 ;  /* 0x000000022e0e7211 */ /* 0x000fe200030f0eff */
[----:B------:R-:W-:Y:S01]  /*a300*/  IMAD R22, R22, UR14, RZ ;  /* 0x0000000e16167c24 */ /* 0x000fe2000f8e02ff */
[----:B------:R-:W-:Y:S01]  /*a310*/  PRMT R74, RZ, 0x7610, R74 ;  /* 0x00007610ff4a7816 */ /* 0x000fe2000000004a */
[----:B0-----:R-:W-:Y:S02]  /*a320*/  @P3 IMAD.MOV.U32 R8, RZ, RZ, R13 ;  /* 0x000000ffff083224 */ /* 0x001fe400078e000d */
[----:B------:R-:W-:Y:S01]  /*a330*/  @P3 IMAD.MOV.U32 R9, RZ, RZ, R14 ;  /* 0x000000ffff093224 */ /* 0x000fe200078e000e */
[----:B------:R-:W-:Y:S04]  /*a340*/  STL [R1+0x290], R15 ;  /* 0x0002900f01007387 */ /* 0x000fe80000100800 */
[----:B------:R0:W-:Y:S04]  /*a350*/  STL [R1+0x2d4], R11 ;  /* 0x0002d40b01007387 */ /* 0x0001e80000100800 */
[----:B------:R1:W2:Y:S01]  /*a360*/  @P3 LDG.E.U8 R74, desc[UR22][R8.64] ;  /* 0x00000016084a3981 */ /* 0x0002a2000c1e1100 */
[----:B0-----:R-:W-:-:S02]  /*a370*/  IADD3 R11, P6, PT, R22, R3, RZ ;  /* 0x00000003160b7210 */ /* 0x001fc40007fde0ff */
[----:B------:R-:W-:-:S03]  /*a380*/  PRMT R73, RZ, 0x7610, R73 ;  /* 0x00007610ff497816 */ /* 0x000fc60000000049 */
[----:B-1----:R-:W-:Y:S01]  /*a390*/  @P3 IMAD.MOV.U32 R8, RZ, RZ, R11 ;  /* 0x000000ffff083224 */ /* 0x002fe200078e000b */
[----:B---3--:R-:W-:Y:S04]  /*a3a0*/  STL [R1+0x724], R86 ;  /* 0x0007245601007387 */ /* 0x008fe80000100800 */
[----:B------:R-:W-:Y:S04]  /*a3b0*/  STL [R1+0x2d0], R7 ;  /* 0x0002d00701007387 */ /* 0x000fe80000100800 */
[----:B------:R-:W-:Y:S04]  /*a3c0*/  STL [R1+0x314], R13 ;  /* 0x0003140d01007387 */ /* 0x000fe80000100800 */
[----:B----4-:R-:W-:Y:S04]  /*a3d0*/  STL [R1+0x728], R78 ;  /* 0x0007284e01007387 */ /* 0x010fe80000100800 */
[----:B------:R0:W-:Y:S02]  /*a3e0*/  STL [R1+0x310], R14 ;  /* 0x0003100e01007387 */ /* 0x0001e40000100800 */
[----:B0-----:R-:W-:-:S05]  /*a3f0*/  LEA.HI.X.SX32 R14, R22, R2, 0x1, P6 ;  /* 0x00000002160e7211 */ /* 0x001fca00030f0eff */
[----:B------:R-:W-:-:S05]  /*a400*/  @P3 IMAD.MOV.U32 R9, RZ, RZ, R14 ;  /* 0x000000ffff093224 */ /* 0x000fca00078e000e */
[----:B------:R0:W3:Y:S01]  /*a410*/  @P3 LDG.E.U8 R73, desc[UR22][R8.64] ;  /* 0x0000001608493981 */ /* 0x0000e2000c1e1100 */
[C---:B------:R-:W-:Y:S02]  /*a420*/  SEL R17, R10.reuse, R17, !P4 ;  /* 0x000000110a117207 */ /* 0x040fe40006000000 */
[----:B------:R-:W-:-:S03]  /*a430*/  SEL R16, R10, R16, !P4 ;  /* 0x000000100a107207 */ /* 0x000fc60006000000 */
[----:B------:R-:W-:Y:S02]  /*a440*/  IMAD R17, R17, UR14, RZ ;  /* 0x0000000e11117c24 */ /* 0x000fe4000f8e02ff */
[----:B------:R-:W-:-:S03]  /*a450*/  IMAD R16, R16, UR14, RZ ;  /* 0x0000000e10107c24 */ /* 0x000fc6000f8e02ff */
[C---:B------:R-:W-:Y:S01]  /*a460*/  IADD3 R7, P6, PT, R17.reuse, R3, RZ ;  /* 0x0000000311077210 */ /* 0x040fe20007fde0ff */
[----:B--2---:R-:W-:Y:S01]  /*a470*/  STL [R1+0x128], R18 ;  /* 0x0001281201007387 */ /* 0x004fe20000100800 */
[----:B------:R-:W-:Y:S02]  /*a480*/  SEL R12, R10, R12, !P4 ;  /* 0x0000000c0a0c7207 */ /* 0x000fe40006000000 */
[----:B------:R-:W-:Y:S01]  /*a490*/  LEA.HI.X.SX32 R13, R17, R2, 0x1, P6 ;  /* 0x00000002110d7211 */ /* 0x000fe200030f0eff */
[----:B------:R-:W-:Y:S01]  /*a4a0*/  STL [R1+0x72c], R74 ;  /* 0x00072c4a01007387 */ /* 0x000fe20000100800 */
[----:B------:R-:W-:-:S03]  /*a4b0*/  PRMT R67, RZ, 0x7610, R67 ;  /* 0x00007610ff437816 */ /* 0x000fc60000000043 */
[----:B------:R1:W-:Y:S01]  /*a4c0*/  STL [R1+0x354], R11 ;  /* 0x0003540b01007387 */ /* 0x0003e20000100800 */
[----:B------:R-:W-:Y:S01]  /*a4d0*/  IMAD R12, R12, UR14, RZ ;  /* 0x0000000e0c0c7c24 */ /* 0x000fe2000f8e02ff */
[----:B------:R-:W-:Y:S01]  /*a4e0*/  SEL R19, R10, R19, !P4 ;  /* 0x000000130a137207 */ /* 0x000fe20006000000 */
[----:B0-----:R-:W-:Y:S01]  /*a4f0*/  @P3 IMAD.MOV.U32 R8, RZ, RZ, R7 ;  /* 0x000000ffff083224 */ /* 0x001fe200078e0007 */
[----:B------:R-:W-:Y:S01]  /*a500*/  STL [R1+0x350], R14 ;  /* 0x0003500e01007387 */ /* 0x000fe20000100800 */
[----:B------:R-:W-:Y:S01]  /*a510*/  @P3 IMAD.MOV.U32 R9, RZ, RZ, R13 ;  /* 0x000000ffff093224 */ /* 0x000fe200078e000d */
[C---:B-1----:R-:W-:Y:S02]  /*a520*/  IADD3 R11, P6, PT, R16.reuse, R3, RZ ;  /* 0x00000003100b7210 */ /* 0x042fe40007fde0ff */
[----:B------:R-:W-:Y:S02]  /*a530*/  STL [R1+0x474], R7 ;  /* 0x0004740701007387 */ /* 0x000fe40000100800 */
[----:B------:R-:W-:-:S02]  /*a540*/  LEA.HI.X.SX32 R15, R16, R2, 0x1, P6 ;  /* 0x00000002100f7211 */ /* 0x000fc400030f0eff */
[----:B------:R0:W-:Y:S01]  /*a550*/  STL [R1+0x390], R13 ;  /* 0x0003900d01007387 */ /* 0x0001e20000100800 */
[----:B------:R-:W-:Y:S01]  /*a560*/  IMAD R19, R19, UR14, RZ ;  /* 0x0000000e13137c24 */ /* 0x000fe2000f8e02ff */
[----:B------:R-:W-:Y:S02]  /*a570*/  PRMT R65, RZ, 0x7610, R65 ;  /* 0x00007610ff417816 */ /* 0x000fe40000000041 */
[----:B------:R1:W2:Y:S01]  /*a580*/  @P3 LDG.E.U8 R67, desc[UR22][R8.64] ;  /* 0x0000001608433981 */ /* 0x0002a2000c1e1100 */
[----:B0-----:R-:W-:Y:S01]  /*a590*/  IADD3 R13, P6, PT, R12, R3, RZ ;  /* 0x000000030c0d7210 */ /* 0x001fe20007fde0ff */
[----:B------:R-:W-:Y:S02]  /*a5a0*/  VIADD R7, R0, 0x5c ;  /* 0x0000005c00077836 */ /* 0x000fe40000000000 */
[----:B-1----:R-:W-:Y:S02]  /*a5b0*/  @P3 IMAD.MOV.U32 R8, RZ, RZ, R11 ;  /* 0x000000ffff083224 */ /* 0x002fe400078e000b */
[----:B------:R-:W-:Y:S01]  /*a5c0*/  @P3 IMAD.MOV.U32 R9, RZ, RZ, R15 ;  /* 0x000000ffff093224 */ /* 0x000fe200078e000f */
[----:B------:R-:W-:-:S02]  /*a5d0*/  LEA.HI.X.SX32 R14, R12, R2, 0x1, P6 ;  /* 0x000000020c0e7211 */ /* 0x000fc400030f0eff */
[----:B------:R-:W-:Y:S02]  /*a5e0*/  IADD3 R12, P6, PT, R19, R3, RZ ;  /* 0x00000003130c7210 */ /* 0x000fe40007fde0ff */
[----:B------:R0:W4:Y:S01]  /*a5f0*/  @P3 LDG.E.U8 R65, desc[UR22][R8.64] ;  /* 0x0000001608413981 */ /* 0x000122000c1e1100 */
[----:B------:R-:W-:Y:S01]  /*a600*/  PRMT R64, RZ, 0x7610, R64 ;  /* 0x00007610ff407816 */ /* 0x000fe20000000040 */
[----:B------:R-:W-:Y:S02]  /*a610*/  IMAD.MOV.U32 R38, RZ, RZ, R23 ;  /* 0x000000ffff267224 */ /* 0x000fe400078e0017 */
[----:B0-----:R-:W-:Y:S02]  /*a620*/  @P3 IMAD.MOV.U32 R8, RZ, RZ, R13 ;  /* 0x000000ffff083224 */ /* 0x001fe400078e000d */
[----:B------:R-:W-:Y:S02]  /*a630*/  @P3 IMAD.MOV.U32 R9, RZ, RZ, R14 ;  /* 0x000000ffff093224 */ /* 0x000fe400078e000e */
[----:B------:R-:W-:-:S03]  /*a640*/  @!P0 IMAD.MOV R38, RZ, RZ, -R38 ;  /* 0x000000ffff268224 */ /* 0x000fc600078e0a26 */
[----:B------:R0:W2:Y:S01]  /*a650*/  @P3 LDG.E.U8 R64, desc[UR22][R8.64] ;  /* 0x0000001608403981 */ /* 0x0000a2000c1e1100 */
[----:B------:R-:W-:Y:S02]  /*a660*/  ISETP.GT.U32.AND P0, PT, R4, R6, PT ;  /* 0x000000060400720c */ /* 0x000fe40003f04070 */
[----:B------:R-:W-:-:S11]  /*a670*/  PRMT R59, RZ, 0x7610, R59 ;  /* 0x00007610ff3b7816 */ /* 0x000fd6000000003b */
[----:B------:R-:W-:-:S05]  /*a680*/  @!P0 IMAD.IADD R6, R6, 0x1, -R4 ;  /* 0x0000000106068824 */ /* 0x000fca00078e0a04 */
[----:B------:R-:W-:-:S13]  /*a690*/  ISETP.GT.U32.AND P0, PT, R4, R6, PT ;  /* 0x000000060400720c */ /* 0x000fda0003f04070 */
[----:B------:R-:W-:-:S04]  /*a6a0*/  @!P0 IMAD.IADD R6, R6, 0x1, -R4 ;  /* 0x0000000106068824 */ /* 0x000fc800078e0a04 */
[----:B------:R-:W-:-:S04]  /*a6b0*/  IMAD.MOV.U32 R35, RZ, RZ, R6 ;  /* 0x000000ffff237224 */ /* 0x000fc800078e0006 */
[----:B------:R-:W-:Y:S01]  /*a6c0*/  @!P1 IMAD.MOV R35, RZ, RZ, -R35 ;  /* 0x000000ffff239224 */ /* 0x000fe200078e0a23 */
[----:B---3--:R-:W-:Y:S04]  /*a6d0*/  STL [R1+0x730], R73 ;  /* 0x0007304901007387 */ /* 0x008fe80000100800 */
[----:B------:R1:W-:Y:S04]  /*a6e0*/  STL [R1+0x48c], R11 ;  /* 0x00048c0b01007387 */ /* 0x0003e80000100800 */
[----:B------:R-:W-:Y:S04]  /*a6f0*/  STL [R1+0x488], R15 ;  /* 0x0004880f01007387 */ /* 0x000fe80000100800 */
[----:B------:R3:W-:Y:S01]  /*a700*/  STL [R1+0x49c], R13 ;  /* 0x00049c0d01007387 */ /* 0x0007e20000100800 */
[----:B-1----:R-:W-:-:S02]  /*a710*/  IABS R11, R7 ;  /* 0x00000007000b7213 */ /* 0x002fc40000000000 */
[----:B---3--:R-:W-:Y:S02]  /*a720*/  LEA.HI.X.SX32 R13, R19, R2, 0x1, P6 ;  /* 0x00000002130d7211 */ /* 0x008fe400030f0eff */
[----:B------:R-:W-:Y:S01]  /*a730*/  ISETP.GT.U32.AND P6, PT, R4, R24, PT ;  /* 0x000000180400720c */ /* 0x000fe20003fc4070 */
[----:B0-----:R-:W-:Y:S01]  /*a740*/  IMAD.MOV.U32 R9, RZ, RZ, R11 ;  /* 0x000000ffff097224 */ /* 0x001fe200078e000b */
[----:B------:R-:W-:Y:S03]  /*a750*/  STL [R1+0x498], R14 ;  /* 0x0004980e01007387 */ /* 0x000fe60000100800 */
[----:B------:R-:W-:Y:S01]  /*a760*/  IMAD.HI.U32 R11, R5, R9, RZ ;  /* 0x00000009050b7227 */ /* 0x000fe200078e00ff */
[----:B------:R0:W-:Y:S03]  /*a770*/  STL [R1+0x4ac], R12 ;  /* 0x0004ac0c01007387 */ /* 0x0001e60000100800 */
[----:B------:R-:W-:Y:S01]  /*a780*/  IMAD.MOV R11, RZ, RZ, -R11 ;  /* 0x000000ffff0b7224 */ /* 0x000fe200078e0a0b */
[----:B------:R0:W3:Y:S03]  /*a790*/  @P3 LDG.E.U8 R59, desc[UR22][R12.64] ;  /* 0x000000160c3b3981 */ /* 0x0000e6000c1e1100 */
[----:B------:R-:W-:Y:S01]  /*a7a0*/  @!P6 IMAD.IADD R24, R24, 0x1, -R4 ;  /* 0x000000011818e824 */ /* 0x000fe200078e0a04 */
[----:B------:R-:W-:Y:S01]  /*a7b0*/  ISETP.GE.AND P6, PT, R7, RZ, PT ;  /* 0x000000ff0700720c */ /* 0x000fe20003fc6270 */
[----:B------:R-:W-:-:S02]  /*a7c0*/  IMAD R7, R4, R11, R9 ;  /* 0x0000000b04077224 */ /* 0x000fc400078e0209 */
[----:B------:R-:W-:Y:S02]  /*a7d0*/  IMAD.MOV.U32 R37, RZ, RZ, R24 ;  /* 0x000000ffff257224 */ /* 0x000fe400078e0018 */
[----:B0-----:R-:W-:Y:S02]  /*a7e0*/  VIADD R12, R0, 0x5d ;  /* 0x0000005d000c7836 */ /* 0x001fe40000000000 */
[----:B------:R-:W-:Y:S01]  /*a7f0*/  @!P5 IMAD.MOV R37, RZ, RZ, -R37 ;  /* 0x000000ffff25d224 */ /* 0x000fe200078e0a25 */
[----:B------:R-:W-:Y:S02]  /*a800*/  ISETP.GT.U32.AND P5, PT, R4, R7, PT ;  /* 0x000000070400720c */ /* 0x000fe40003fa4070 */
[----:B------:R-:W-:-:S05]  /*a810*/  IABS R8, R12 ;  /* 0x0000000c00087213 */ /* 0x000fca0000000000 */
[----:B------:R-:W-:-:S04]  /*a820*/  IMAD.HI.U32 R9, R5, R8, RZ ;  /* 0x0000000805097227 */ /* 0x000fc800078e00ff */
[----:B------:R-:W-:Y:S02]  /*a830*/  IMAD.MOV R9, RZ, RZ, -R9 ;  /* 0x000000ffff097224 */ /* 0x000fe400078e0a09 */
[----:B------:R-:W-:Y:S02]  /*a840*/  VIADD R11, R0, 0x5e ;  /* 0x0000005e000b7836 */ /* 0x000fe40000000000 */
[C---:B------:R-:W-:Y:S02]  /*a850*/  IMAD R8, R4.reuse, R9, R8 ;  /* 0x0000000904087224 */ /* 0x040fe400078e0208 */
[----:B------:R-:W-:Y:S01]  /*a860*/  @!P5 IMAD.IADD R7, R7, 0x1, -R4 ;  /* 0x000000010707d824 */ /* 0x000fe200078e0a04 */
[----:B------:R-:W-:Y:S01]  /*a870*/  IABS R9, R11 ;  /* 0x0000000b00097213 */ /* 0x000fe20000000000 */
[----:B------:R0:W-:Y:S01]  /*a880*/  STL [R1+0x4a8], R13 ;  /* 0x0004a80d01007387 */ /* 0x0001e20000100800 */
[C---:B------:R-:W-:Y:S02]  /*a890*/  ISETP.GT.U32.AND P0, PT, R4.reuse, R8, PT ;  /* 0x000000080400720c */ /* 0x040fe40003f04070 */
[----:B------:R-:W-:Y:S01]  /*a8a0*/  ISETP.GT.U32.AND P5, PT, R4, R7, PT ;  /* 0x000000070400720c */ /* 0x000fe20003fa4070 */
[----:B0-----:R-:W-:-:S04]  /*a8b0*/  IMAD.HI.U32 R13, R5, R9, RZ ;  /* 0x00000009050d7227 */ /* 0x001fc800078e00ff */
[----:B------:R-:W-:-:S04]  /*a8c0*/  IMAD.MOV R6, RZ, RZ, -R13 ;  /* 0x000000ffff067224 */ /* 0x000fc800078e0a0d */
[----:B------:R-:W-:Y:S02]  /*a8d0*/  IMAD R6, R4, R6, R9 ;  /* 0x0000000604067224 */ /* 0x000fe400078e0209 */
[--C-:B------:R-:W-:Y:S02]  /*a8e0*/  @!P0 IMAD.IADD R8, R8, 0x1, -R4.reuse ;  /* 0x0000000108088824 */ /* 0x100fe400078e0a04 */
[----:B------:R-:W-:Y:S01]  /*a8f0*/  @!P5 IMAD.IADD R7, R7, 0x1, -R4 ;  /* 0x000000010707d824 */ /* 0x000fe200078e0a04 */
[----:B------:R-:W-:Y:S01]  /*a900*/  ISETP.GT.U32.AND P5, PT, R4, R6, PT ;  /* 0x000000060400720c */ /* 0x000fe20003fa4070 */
[----:B------:R-:W-:Y:S01]  /*a910*/  VIADD R9, R0, 0x5f ;  /* 0x0000005f00097836 */ /* 0x000fe20000000000 */
[----:B------:R-:W-:Y:S02]  /*a920*/  ISETP.GT.U32.AND P0, PT, R4, R8, PT ;  /* 0x000000080400720c */ /* 0x000fe40003f04070 */
[----:B------:R-:W-:Y:S02]  /*a930*/  ISETP.GE.AND P1, PT, R12, RZ, PT ;  /* 0x000000ff0c00720c */ /* 0x000fe40003f26270 */
[----:B------:R-:W-:Y:S01]  /*a940*/  IABS R12, R9 ;  /* 0x00000009000c7213 */ /* 0x000fe20000000000 */
[----:B------:R-:W-:-:S04]  /*a950*/  IMAD.MOV.U32 R34, RZ, RZ, R7 ;  /* 0x000000ffff227224 */ /* 0x000fc800078e0007 */
[----:B------:R-:W-:Y:S02]  /*a960*/  IMAD.MOV.U32 R7, RZ, RZ, R12 ;  /* 0x000000ffff077224 */ /* 0x000fe400078e000c */
[----:B------:R-:W-:Y:S01]  /*a970*/  @!P6 IMAD.MOV R34, RZ, RZ, -R34 ;  /* 0x000000ffff22e224 */ /* 0x000fe200078e0a22 */
[----:B------:R-:W-:Y:S01]  /*a980*/  ISETP.GE.AND P6, PT, R11, RZ, PT ;  /* 0x000000ff0b00720c */ /* 0x000fe20003fc6270 */
[----:B------:R-:W-:Y:S02]  /*a990*/  @!P5 IMAD.IADD R6, R6, 0x1, -R4 ;  /* 0x000000010606d824 */ /* 0x000fe400078e0a04 */
[----:B------:R-:W-:-:S04]  /*a9a0*/  IMAD.HI.U32 R11, R5, R7, RZ ;  /* 0x00000007050b7227 */ /* 0x000fc800078e00ff */
[----:B------:R-:W-:Y:S01]  /*a9b0*/  @!P0 IMAD.IADD R8, R8, 0x1, -R4 ;  /* 0x0000000108088824 */ /* 0x000fe200078e0a04 */
[----:B------:R-:W-:Y:S01]  /*a9c0*/  ISETP.GE.AND P0, PT, R9, RZ, PT ;  /* 0x000000ff0900720c */ /* 0x000fe20003f06270 */
[----:B------:R-:W-:Y:S01]  /*a9d0*/  IMAD.MOV R9, RZ, RZ, -R11 ;  /* 0x000000ffff097224 */ /* 0x000fe200078e0a0b */
[C---:B------:R-:W-:Y:S01]  /*a9e0*/  ISETP.GT.U32.AND P5, PT, R4.reuse, R6, PT ;  /* 0x000000060400720c */ /* 0x040fe20003fa4070 */
[----:B------:R-:W-:Y:S02]  /*a9f0*/  IMAD.MOV.U32 R31, RZ, RZ, R8 ;  /* 0x000000ffff1f7224 */ /* 0x000fe400078e0008 */
[----:B------:R-:W-:Y:S02]  /*aa00*/  IMAD R7, R4, R9, R7 ;  /* 0x0000000904077224 */ /* 0x000fe400078e0207 */
[----:B------:R-:W-:Y:S02]  /*aa10*/  VIADD R9, R0, 0x62 ;  /* 0x0000006200097836 */ /* 0x000fe40000000000 */
[----:B------:R-:W-:Y:S01]  /*aa20*/  @!P1 IMAD.MOV R31, RZ, RZ, -R31 ;  /* 0x000000ffff1f9224 */ /* 0x000fe200078e0a1f */
[----:B------:R-:W-:-:S02]  /*aa30*/  ISETP.GT.U32.AND P1, PT, R4, R7, PT ;  /* 0x000000070400720c */ /* 0x000fc40003f24070 */
[----:B------:R-:W-:-:S03]  /*aa40*/  IABS R8, R9 ;  /* 0x0000000900087213 */ /* 0x000fc60000000000 */
[----:B------:R-:W-:Y:S01]  /*aa50*/  @!P5 IMAD.IADD R6, R6, 0x1, -R4 ;  /* 0x000000010606d824 */ /* 0x000fe200078e0a04 */
[----:B------:R-:W-:Y:S01]  /*aa60*/  ISETP.GE.AND P5, PT, R9, RZ, PT ;  /* 0x000000ff0900720c */ /* 0x000fe20003fa6270 */
[----:B------:R-:W-:-:S04]  /*aa70*/  IMAD.HI.U32 R9, R5, R8, RZ ;  /* 0x0000000805097227 */ /* 0x000fc800078e00ff */
[----:B------:R-:W-:Y:S02]  /*aa80*/  IMAD.MOV R9, RZ, RZ, -R9 ;  /* 0x000000ffff097224 */ /* 0x000fe400078e0a09 */
[----:B------:R-:W-:Y:S02]  /*aa90*/  @!P1 IMAD.IADD R7, R7, 0x1, -R4 ;  /* 0x0000000107079824 */ /* 0x000fe400078e0a04 */
[C---:B------:R-:W-:Y:S02]  /*aaa0*/  IMAD R8, R4.reuse, R9, R8 ;  /* 0x0000000904087224 */ /* 0x040fe400078e0208 */
[----:B------:R-:W-:Y:S01]  /*aab0*/  IMAD.MOV.U32 R30, RZ, RZ, R6 ;  /* 0x000000ffff1e7224 */ /* 0x000fe200078e0006 */
[----:B------:R-:W-:-:S03]  /*aac0*/  ISETP.GT.U32.AND P1, PT, R4, R7, PT ;  /* 0x000000070400720c */ /* 0x000fc60003f24070 */
[----:B------:R-:W-:Y:S01]  /*aad0*/  @!P6 IMAD.MOV R30, RZ, RZ, -R30 ;  /* 0x000000ffff1ee224 */ /* 0x000fe200078e0a1e */
[----:B------:R-:W-:Y:S01]  /*aae0*/  ISETP.GT.U32.AND P6, PT, R4, R8, PT ;  /* 0x000000080400720c */ /* 0x000fe20003fc4070 */
[----:B------:R-:W-:-:S05]  /*aaf0*/  VIADD R9, R0, 0x63 ;  /* 0x0000006300097836 */ /* 0x000fca0000000000 */
[----:B------:R-:W-:-:S03]  /*ab00*/  IABS R6, R9 ;  /* 0x0000000900067213 */ /* 0x000fc60000000000 */
[----:B------:R-:W-:Y:S01]  /*ab10*/  @!P1 IMAD.IADD R7, R7, 0x1, -R4 ;  /* 0x0000000107079824 */ /* 0x000fe200078e0a04 */
[----:B------:R-:W-:Y:S01]  /*ab20*/  ISETP.GE.AND P1, PT, R9, RZ, PT ;  /* 0x000000ff0900720c */ /* 0x000fe20003f26270 */
[----:B------:R-:W-:-:S04]  /*ab30*/  IMAD.HI.U32 R9, R5, R6, RZ ;  /* 0x0000000605097227 */ /* 0x000fc800078e00ff */
[----:B------:R-:W-:Y:S02]  /*ab40*/  @!P6 IMAD.IADD R8, R8, 0x1, -R4 ;  /* 0x000000010808e824 */ /* 0x000fe400078e0a04 */
[----:B------:R-:W-:-:S03]  /*ab50*/  IMAD.MOV R9, RZ, RZ, -R9 ;  /* 0x000000ffff097224 */ /* 0x000fc600078e0a09 */
[C---:B------:R-:W-:Y:S01]  /*ab60*/  ISETP.GT.U32.AND P6, PT, R4.reuse, R8, PT ;  /* 0x000000080400720c */ /* 0x040fe20003fc4070 */
[----:B------:R-:W-:Y:S02]  /*ab70*/  IMAD R6, R4, R9, R6 ;  /* 0x0000000904067224 */ /* 0x000fe400078e0206 */
[----:B------:R-:W-:Y:S02]  /*ab80*/  VIADD R9, R0, 0x64 ;  /* 0x0000006400097836 */ /* 0x000fe40000000000 */
[----:B------:R-:W-:-:S03]  /*ab90*/  IMAD.MOV.U32 R29, RZ, RZ, R7 ;  /* 0x000000ffff1d7224 */ /* 0x000fc600078e0007 */
[----:B------:R-:W-:Y:S01]  /*aba0*/  IABS R7, R9 ;  /* 0x0000000900077213 */ /* 0x000fe20000000000 */
[----:B------:R-:W-:Y:S01]  /*abb0*/  @!P0 IMAD.MOV R29, RZ, RZ, -R29 ;  /* 0x000000ffff1d8224 */ /* 0x000fe200078e0a1d */
[----:B------:R-:W-:-:S03]  /*abc0*/  ISETP.GT.U32.AND P0, PT, R4, R6, PT ;  /* 0x000000060400720c */ /* 0x000fc60003f04070 */
[----:B------:R-:W-:Y:S01]  /*abd0*/  @!P6 IMAD.IADD R8, R8, 0x1, -R4 ;  /* 0x000000010808e824 */ /* 0x000fe200078e0a04 */
[----:B------:R-:W-:Y:S01]  /*abe0*/  ISETP.GE.AND P6, PT, R9, RZ, PT ;  /* 0x000000ff0900720c */ /* 0x000fe20003fc6270 */
[----:B------:R-:W-:-:S04]  /*abf0*/  IMAD.HI.U32 R9, R5, R7, RZ ;  /* 0x0000000705097227 */ /* 0x000fc800078e00ff */
[----:B------:R-:W-:Y:S02]  /*ac00*/  IMAD.MOV R9, RZ, RZ, -R9 ;  /* 0x000000ffff097224 */ /* 0x000fe400078e0a09 */
[----:B------:R-:W-:Y:S02]  /*ac10*/  IMAD.MOV.U32 R28, RZ, RZ, R8 ;  /* 0x000000ffff1c7224 */ /* 0x000fe400078e0008 */
[----:B------:R-:W-:Y:S02]  /*ac20*/  IMAD R7, R4, R9, R7 ;  /* 0x0000000904077224 */ /* 0x000fe400078e0207 */
[----:B------:R-:W-:Y:S02]  /*ac30*/  @!P0 IMAD.IADD R6, R6, 0x1, -R4 ;  /* 0x0000000106068824 */ /* 0x000fe400078e0a04 */
[----:B------:R-:W-:Y:S01]  /*ac40*/  @!P5 IMAD.MOV R28, RZ, RZ, -R28 ;  /* 0x000000ffff1cd224 */ /* 0x000fe200078e0a1c */
[----:B------:R-:W-:Y:S01]  /*ac50*/  ISETP.GT.U32.AND P5, PT, R4, R7, PT ;  /* 0x000000070400720c */ /* 0x000fe20003fa4070 */
[----:B------:R-:W-:Y:S01]  /*ac60*/  VIADD R11, R0, 0x65 ;  /* 0x00000065000b7836 */ /* 0x000fe20000000000 */
[----:B------:R-:W-:-:S04]  /*ac70*/  ISETP.GT.U32.AND P0, PT, R4, R6, PT ;  /* 0x000000060400720c */ /* 0x000fc80003f04070 */
[----:B------:R-:W-:-:S05]  /*ac80*/  IABS R9, R11 ;  /* 0x0000000b00097213 */ /* 0x000fca0000000000 */
[----:B------:R-:W-:-:S04]  /*ac90*/  IMAD.HI.U32 R8, R5, R9, RZ ;  /* 0x0000000905087227 */ /* 0x000fc800078e00ff */
[--C-:B------:R-:W-:Y:S02]  /*aca0*/  @!P5 IMAD.IADD R7, R7, 0x1, -R4.reuse ;  /* 0x000000010707d824 */ /* 0x100fe400078e0a04 */
[----:B------:R-:W-:Y:S02]  /*acb0*/  @!P0 IMAD.IADD R6, R6, 0x1, -R4 ;  /* 0x0000000106068824 */ /* 0x000fe400078e0a04 */
[----:B------:R-:W-:Y:S01]  /*acc0*/  IMAD.MOV R8, RZ, RZ, -R8 ;  /* 0x000000ffff087224 */ /* 0x000fe200078e0a08 */
[C---:B------:R-:W-:Y:S01]  /*acd0*/  ISETP.GT.U32.AND P5, PT, R4.reuse, R7, PT ;  /* 0x000000070400720c */ /* 0x040fe20003fa4070 */
[----:B------:R-:W-:Y:S02]  /*ace0*/  IMAD.MOV.U32 R27, RZ, RZ, R6 ;  /* 0x000000ffff1b7224 */ /* 0x000fe400078e0006 */
[----:B------:R-:W-:Y:S02]  /*acf0*/  IMAD R9, R4, R8, R9 ;  /* 0x0000000804097224 */ /* 0x000fe400078e0209 */
[----:B------:R-:W-:-:S02]  /*ad00*/  VIADD R8, R0, 0x66 ;  /* 0x0000006600087836 */ /* 0x000fc40000000000 */
[----:B------:R-:W-:Y:S01]  /*ad10*/  @!P1 IMAD.MOV R27, RZ, RZ, -R27 ;  /* 0x000000ffff1b9224 */ /* 0x000fe200078e0a1b */
[----:B------:R-:W-:Y:S02]  /*ad20*/  ISETP.GT.U32.AND P1, PT, R4, R9, PT ;  /* 0x000000090400720c */ /* 0x000fe40003f24070 */
[----:B------:R-:W-:-:S03]  /*ad30*/  IABS R6, R8 ;  /* 0x0000000800067213 */ /* 0x000fc60000000000 */
[----:B------:R-:W-:Y:S01]  /*ad40*/  @!P5 IMAD.IADD R7, R7, 0x1, -R4 ;  /* 0x000000010707d824 */ /* 0x000fe200078e0a04 */
[----:B------:R-:W-:Y:S01]  /*ad50*/  ISETP.GE.AND P5, PT, R8, RZ, PT ;  /* 0x000000ff0800720c */ /* 0x000fe20003fa6270 */
[----:B------:R-:W-:-:S04]  /*ad60*/  IMAD.HI.U32 R8, R5, R6, RZ ;  /* 0x0000000605087227 */ /* 0x000fc800078e00ff */
[----:B------:R-:W-:Y:S02]  /*ad70*/  IMAD.MOV R8, RZ, RZ, -R8 ;  /* 0x000000ffff087224 */ /* 0x000fe400078e0a08 */
[----:B------:R-:W-:Y:S01]  /*ad80*/  @!P1 IMAD.IADD R9, R9, 0x1, -R4 ;  /* 0x0000000109099824 */ /* 0x000fe200078e0a04 */
[----:B------:R-:W-:Y:S01]  /*ad90*/  ISETP.GE.AND P0, PT, R11, RZ, PT ;  /* 0x000000ff0b00720c */ /* 0x000fe20003f06270 */
[C---:B------:R-:W-:Y:S02]  /*ada0*/  IMAD R6, R4.reuse, R8, R6 ;  /* 0x0000000804067224 */ /* 0x040fe400078e0206 */
[----:B------:R-:W-:Y:S01]  /*adb0*/  IMAD.MOV.U32 R26, RZ, RZ, R7 ;  /* 0x000000ffff1a7224 */ /* 0x000fe200078e0007 */
[----:B------:R-:W-:Y:S01]  /*adc0*/  ISETP.GT.U32.AND P1, PT, R4, R9, PT ;  /* 0x000000090400720c */ /* 0x000fe20003f24070 */
[----:B------:R-:W-:Y:S02]  /*add0*/  VIADD R11, R0, 0x67 ;  /* 0x00000067000b7836 */ /* 0x000fe40000000000 */
[----:B------:R-:W-:Y:S01]  /*ade0*/  @!P6 IMAD.MOV R26, RZ, RZ, -R26 ;  /* 0x000000ffff1ae224 */ /* 0x000fe200078e0a1a */
[----:B------:R-:W-:-:S02]  /*adf0*/  ISETP.GT.U32.AND P6, PT, R4, R6, PT ;  /* 0x000000060400720c */ /* 0x000fc40003fc4070 */
[----:B------:R-:W-:-:S05]  /*ae00*/  IABS R8, R11 ;  /* 0x0000000b00087213 */ /* 0x000fca0000000000 */
[----:B------:R-:W-:-:S04]  /*ae10*/  IMAD.HI.U32 R7, R5, R8, RZ ;  /* 0x0000000805077227 */ /* 0x000fc800078e00ff */
[--C-:B------:R-:W-:Y:S02]  /*ae20*/  @!P1 IMAD.IADD R9, R9, 0x1, -R4.reuse ;  /* 0x0000000109099824 */ /* 0x100fe400078e0a04 */
        /* <DEDUP_REMOVED lines=11> */
[----:B------:R-:W-:Y:S01]  /*aee0*/  IMAD.HI.U32 R7, R5, R9, RZ ;  /* 0x0000000905077227 */ /* 0x000fe200078e00ff */
[----:B------:R-:W-:-:S03]  /*aef0*/  ISETP.GE.AND P1, PT, R11, RZ, PT ;  /* 0x000000ff0b00720c */ /* 0x000fc60003f26270 */
[----:B------:R-:W-:Y:S02]  /*af00*/  @!P0 IMAD.IADD R8, R8, 0x1, -R4 ;  /* 0x0000000108088824 */ /* 0x000fe400078e0a04 */
[----:B------:R-:W-:Y:S02]  /*af10*/  IMAD.MOV R7, RZ, RZ, -R7 ;  /* 0x000000ffff077224 */ /* 0x000fe400078e0a07 */
[----:B------:R-:W-:Y:S01]  /*af20*/  VIADD R11, R0, 0x6b ;  /* 0x0000006b000b7836 */ /* 0x000fe20000000000 */
[C---:B------:R-:W-:Y:S01]  /*af30*/  ISETP.GT.U32.AND P0, PT, R4.reuse, R8, PT ;  /* 0x000000080400720c */ /* 0x040fe20003f04070 */
[----:B------:R-:W-:-:S03]  /*af40*/  IMAD R9, R4, R7, R9 ;  /* 0x0000000704097224 */ /* 0x000fc600078e0209 */
[----:B------:R-:W-:Y:S01]  /*af50*/  IABS R7, R11 ;  /* 0x0000000b00077213 */ /* 0x000fe20000000000 */
[----:B------:R-:W-:-:S04]  /*af60*/  IMAD.MOV.U32 R24, RZ, RZ, R6 ;  /* 0x000000ffff187224 */ /* 0x000fc800078e0006 */
[----:B------:R-:W-:-:S04]  /*af70*/  IMAD.HI.U32 R6, R5, R7, RZ ;  /* 0x0000000705067227 */ /* 0x000fc800078e00ff */
[----:B------:R-:W-:Y:S01]  /*af80*/  @!P5 IMAD.MOV R24, RZ, RZ, -R24 ;  /* 0x000000ffff18d224 */ /* 0x000fe200078e0a18 */
[----:B------:R-:W-:Y:S01]  /*af90*/  ISETP.GT.U32.AND P5, PT, R4, R9, PT ;  /* 0x000000090400720c */ /* 0x000fe20003fa4070 */
[----:B------:R-:W-:Y:S02]  /*afa0*/  @!P0 IMAD.IADD R8, R8, 0x1, -R4 ;  /* 0x0000000108088824 */ /* 0x000fe400078e0a04 */
[----:B------:R-:W-:Y:S02]  /*afb0*/  IMAD.MOV R6, RZ, RZ, -R6 ;  /* 0x000000ffff067224 */ /* 0x000fe400078e0a06 */
[----:B------:R-:W-:Y:S02]  /*afc0*/  IMAD.MOV.U32 R23, RZ, RZ, R8 ;  /* 0x000000ffff177224 */ /* 0x000fe400078e0008 */
[----:B------:R-:W-:Y:S02]  /*afd0*/  IMAD R7, R4, R6, R7 ;  /* 0x0000000604077224 */ /* 0x000fe400078e0207 */
[----:B------:R-:W-:-:S03]  /*afe0*/  @!P1 IMAD.MOV R23, RZ, RZ, -R23 ;  /* 0x000000ffff179224 */ /* 0x000fc600078e0a17 */
[----:B------:R-:W-:Y:S01]  /*aff0*/  ISETP.GT.U32.AND P1, PT, R4, R7, PT ;  /* 0x000000070400720c */ /* 0x000fe20003f24070 */
[----:B------:R-:W-:Y:S01]  /*b000*/  @!P5 IMAD.IADD R9, R9, 0x1, -R4 ;  /* 0x000000010909d824 */ /* 0x000fe200078e0a04 */
[----:B------:R-:W-:Y:S01]  /*b010*/  ISETP.GE.AND P0, PT, R11, RZ, PT ;  /* 0x000000ff0b00720c */ /* 0x000fe20003f06270 */
[----:B------:R-:W-:-:S03]  /*b020*/  VIADD R11, R0, 0x6c ;  /* 0x0000006c000b7836 */ /* 0x000fc60000000000 */
[----:B------:R-:W-:Y:S02]  /*b030*/  ISETP.GT.U32.AND P5, PT, R4, R9, PT ;  /* 0x000000090400720c */ /* 0x000fe40003fa4070 */
[----:B------:R-:W-:-:S05]  /*b040*/  IABS R6, R11 ;  /* 0x0000000b00067213 */ /* 0x000fca0000000000 */
[----:B------:R-:W-:Y:S02]  /*b050*/  @!P1 IMAD.IADD R7, R7, 0x1, -R4 ;  /* 0x0000000107079824 */ /* 0x000fe400078e0a04 */
[----:B------:R-:W-:-:S03]  /*b060*/  IMAD.HI.U32 R8, R5, R6, RZ ;  /* 0x0000000605087227 */ /* 0x000fc600078e00ff */
[C---:B------:R-:W-:Y:S01]  /*b070*/  ISETP.GT.U32.AND P1, PT, R4.reuse, R7, PT ;  /* 0x000000070400720c */ /* 0x040fe20003f24070 */
[----:B------:R-:W-:Y:S02]  /*b080*/  IMAD.MOV R8, RZ, RZ, -R8 ;  /* 0x000000ffff087224 */ /* 0x000fe400078e0a08 */
[----:B------:R-:W-:Y:S02]  /*b090*/  @!P5 IMAD.IADD R9, R9, 0x1, -R4 ;  /* 0x000000010909d824 */ /* 0x000fe400078e0a04 */
[----:B------:R-:W-:Y:S02]  /*b0a0*/  IMAD R6, R4, R8, R6 ;  /* 0x0000000804067224 */ /* 0x000fe400078e0206 */
[----:B------:R-:W-:Y:S02]  /*b0b0*/  VIADD R8, R0, 0x6d ;  /* 0x0000006d00087836 */ /* 0x000fe40000000000 */
[----:B------:R-:W-:-:S03]  /*b0c0*/  IMAD.MOV.U32 R22, RZ, RZ, R9 ;  /* 0x000000ffff167224 */ /* 0x000fc600078e0009 */
[----:B------:R-:W-:Y:S01]  /*b0d0*/  IABS R9, R8 ;  /* 0x0000000800097213 */ /* 0x000fe20000000000 */
[----:B------:R-:W-:Y:S01]  /*b0e0*/  @!P6 IMAD.MOV R22, RZ, RZ, -R22 ;  /* 0x000000ffff16e224 */ /* 0x000fe200078e0a16 */
[----:B------:R-:W-:Y:S01]  /*b0f0*/  ISETP.GT.U32.AND P6, PT, R4, R6, PT ;  /* 0x000000060400720c */ /* 0x000fe20003fc4070 */
        /* <DEDUP_REMOVED lines=8> */
[----:B------:R-:W-:Y:S02]  /*b180*/  ISETP.GT.U32.AND P0, PT, R4, R9, PT ;  /* 0x000000090400720c */ /* 0x000fe40003f04070 */
[----:B------:R-:W-:Y:S01]  /*b190*/  ISETP.GE.AND P5, PT, R11, RZ, PT ;  /* 0x000000ff0b00720c */ /* 0x000fe20003fa6270 */
[----:B------:R-:W-:Y:S01]  /*b1a0*/  VIADD R11, R0, 0x6e ;  /* 0x0000006e000b7836 */ /* 0x000fe20000000000 */
[----:B------:R-:W-:-:S04]  /*b1b0*/  ISETP.GT.U32.AND P6, PT, R4, R6, PT ;  /* 0x000000060400720c */ /* 0x000fc80003fc4070 */
[----:B------:R-:W-:-:S05]  /*b1c0*/  IABS R8, R11 ;  /* 0x0000000b00087213 */ /* 0x000fca0000000000 */
[----:B------:R-:W-:-:S04]  /*b1d0*/  IMAD.HI.U32 R7, R5, R8, RZ ;  /* 0x0000000805077227 */ /* 0x000fc800078e00ff */
[--C-:B------:R-:W-:Y:S02]  /*b1e0*/  @!P0 IMAD.IADD R9, R9, 0x1, -R4.reuse ;  /* 0x0000000109098824 */ /* 0x100fe400078e0a04 */
[----:B------:R-:W-:Y:S01]  /*b1f0*/  @!P6 IMAD.IADD R6, R6, 0x1, -R4 ;  /* 0x000000010606e824 */ /* 0x000fe200078e0a04 */
[----:B------:R-:W-:Y:S01]  /*b200*/  ISETP.GE.AND P6, PT, R11, RZ, PT ;  /* 0x000000ff0b00720c */ /* 0x000fe20003fc6270 */
[----:B------:R-:W-:Y:S01]  /*b210*/  IMAD.MOV R7, RZ, RZ, -R7 ;  /* 0x000000ffff077224 */ /* 0x000fe200078e0a07 */
[----:B------:R-:W-:Y:S01]  /*b220*/  ISETP.GT.U32.AND P0, PT, R4, R9, PT ;  /* 0x000000090400720c */ /* 0x000fe20003f04070 */
[----:B------:R-:W-:Y:S02]  /*b230*/  VIADD R11, R0, 0x6f ;  /* 0x0000006f000b7836 */ /* 0x000fe40000000000 */
[----:B------:R-:W-:Y:S02]  /*b240*/  IMAD R8, R4, R7, R8 ;  /* 0x0000000704087224 */ /* 0x000fe400078e0208 */
[----:B------:R-:W-:Y:S01]  /*b250*/  IMAD.MOV.U32 R20, RZ, RZ, R6 ;  /* 0x000000ffff147224 */ /* 0x000fe200078e0006 */
[----:B------:R-:W-:-:S03]  /*b260*/  IABS R7, R11 ;  /* 0x0000000b00077213 */ /* 0x000fc60000000000 */
[----:B------:R-:W-:Y:S01]  /*b270*/  @!P5 IMAD.MOV R20, RZ, RZ, -R20 ;  /* 0x000000ffff14d224 */ /* 0x000fe200078e0a14 */
[----:B------:R-:W-:Y:S01]  /*b280*/  ISETP.GT.U32.AND P5, PT, R4, R8, PT ;  /* 0x000000080400720c */ /* 0x000fe20003fa4070 */
[----:B------:R-:W-:-:S04]  /*b290*/  IMAD.HI.U32 R6, R5, R7, RZ ;  /* 0x0000000705067227 */ /* 0x000fc800078e00ff */
[----:B------:R-:W-:Y:S02]  /*b2a0*/  @!P0 IMAD.IADD R9, R9, 0x1, -R4 ;  /* 0x0000000109098824 */ /* 0x000fe400078e0a04 */
[----:B------:R-:W-:Y:S02]  /*b2b0*/  IMAD.MOV R6, RZ, RZ, -R6 ;  /* 0x000000ffff067224 */ /* 0x000fe400078e0a06 */
[----:B------:R-:W-:Y:S02]  /*b2c0*/  IMAD.MOV.U32 R19, RZ, RZ, R9 ;  /* 0x000000ffff137224 */ /* 0x000fe400078e0009 */
[----:B------:R-:W-:Y:S02]  /*b2d0*/  IMAD R7, R4, R6, R7 ;  /* 0x0000000604077224 */ /* 0x000fe400078e0207 */
[----:B------:R-:W-:Y:S02]  /*b2e0*/  @!P5 IMAD.IADD R8, R8, 0x1, -R4 ;  /* 0x000000010808d824 */ /* 0x000fe400078e0a04 */
[----:B------:R-:W-:Y:S01]  /*b2f0*/  @!P1 IMAD.MOV R19, RZ, RZ, -R19 ;  /* 0x000000ffff139224 */ /* 0x000fe200078e0a13 */
[----:B------:R-:W-:-:S02]  /*b300*/  ISETP.GT.U32.AND P1, PT, R4, R7, PT ;  /* 0x000000070400720c */ /* 0x000fc40003f24070 */
[----:B------:R-:W-:Y:S01]  /*b310*/  ISETP.GT.U32.AND P5, PT, R4, R8, PT ;  /* 0x000000080400720c */ /* 0x000fe20003fa4070 */
[----:B------:R-:W-:-:S05]  /*b320*/  VIADD R6, R0, 0x72 ;  /* 0x0000007200067836 */ /* 0x000fca0000000000 */
[----:B------:R-:W-:-:S05]  /*b330*/  IABS R9, R6 ;  /* 0x0000000600097213 */ /* 0x000fca0000000000 */
[--C-:B------:R-:W-:Y:S02]  /*b340*/  @!P1 IMAD.IADD R7, R7, 0x1, -R4.reuse ;  /* 0x0000000107079824 */ /* 0x100fe400078e0a04 */
[----:B------:R-:W-:Y:S01]  /*b350*/  @!P5 IMAD.IADD R8, R8, 0x1, -R4 ;  /* 0x000000010808d824 */ /* 0x000fe200078e0a04 */
[----:B------:R-:W-:Y:S01]  /*b360*/  ISETP.GE.AND P5, PT, R6, RZ, PT ;  /* 0x000000ff0600720c */ /* 0x000fe20003fa6270 */
[----:B------:R-:W-:Y:S01]  /*b370*/  IMAD.HI.U32 R6, R5, R9, RZ ;  /* 0x0000000905067227 */ /* 0x000fe200078e00ff */
[----:B------:R-:W-:-:S03]  /*b380*/  ISETP.GT.U32.AND P1, PT, R4, R7, PT ;  /* 0x000000070400720c */ /* 0x000fc60003f24070 */
[----:B------:R-:W-:-:S04]  /*b390*/  IMAD.MOV R6, RZ, RZ, -R6 ;  /* 0x000000ffff067224 */ /* 0x000fc800078e0a06 */
[----:B------:R-:W-:-:S06]  /*b3a0*/  IMAD R6, R4, R6, R9 ;  /* 0x0000000604067224 */ /* 0x000fcc00078e0209 */
[----:B------:R-:W-:Y:S01]  /*b3b0*/  @!P1 IMAD.IADD R7, R7, 0x1, -R4 ;  /* 0x0000000107079824 */ /* 0x000fe200078e0a04 */
[----:B------:R-:W-:Y:S01]  /*b3c0*/  ISETP.GT.U32.AND P1, PT, R4, R6, PT ;  /* 0x000000060400720c */ /* 0x000fe20003f24070 */
[----:B------:R-:W-:Y:S01]  /*b3d0*/  VIADD R9, R0, 0x73 ;  /* 0x0000007300097836 */ /* 0x000fe20000000000 */
[----:B------:R-:W-:Y:S01]  /*b3e0*/  ISETP.GE.AND P0, PT, R11, RZ, PT ;  /* 0x000000ff0b00720c */ /* 0x000fe20003f06270 */
[----:B------:R-:W-:-:S03]  /*b3f0*/  IMAD.MOV.U32 R18, RZ, RZ, R8 ;  /* 0x000000ffff127224 */ /* 0x000fc600078e0008 */
[----:B------:R-:W-:Y:S01]  /*b400*/  IABS R11, R9 ;  /* 0x00000009000b7213 */ /* 0x000fe20000000000 */
[----:B------:R-:W-:Y:S01]  /*b410*/  @!P6 IMAD.MOV R18, RZ, RZ, -R18 ;  /* 0x000000ffff12e224 */ /* 0x000fe200078e0a12 */
[----:B------:R-:W-:-:S05]  /*b420*/  ISETP.GE.AND P6, PT, R9, RZ, PT ;  /* 0x000000ff0900720c */ /* 0x000fca0003fc6270 */
[----:B------:R-:W-:Y:S02]  /*b430*/  @!P1 IMAD.IADD R6, R6, 0x1, -R4 ;  /* 0x0000000106069824 */ /* 0x000fe400078e0a04 */
[----:B------:R-:W-:-:S03]  /*b440*/  IMAD.HI.U32 R9, R5, R11, RZ ;  /* 0x0000000b05097227 */ /* 0x000fc600078e00ff */
[----:B------:R-:W-:Y:S01]  /*b450*/  ISETP.GT.U32.AND P1, PT, R4, R6, PT ;  /* 0x000000060400720c */ /* 0x000fe20003f24070 */
[----:B------:R-:W-:Y:S02]  /*b460*/  VIADD R8, R0, 0x74 ;  /* 0x0000007400087836 */ /* 0x000fe40000000000 */
[----:B------:R-:W-:Y:S02]  /*b470*/  IMAD.MOV.U32 R17, RZ, RZ, R7 ;  /* 0x000000ffff117224 */ /* 0x000fe400078e0007 */
[----:B------:R-:W-:Y:S01]  /*b480*/  IMAD.MOV R7, RZ, RZ, -R9 ;  /* 0x000000ffff077224 */ /* 0x000fe200078e0a09 */
[----:B------:R-:W-:Y:S01]  /*b490*/  IABS R12, R8 ;  /* 0x00000008000c7213 */ /* 0x000fe20000000000 */
[----:B------:R-:W-:Y:S01]  /*b4a0*/  @!P0 IMAD.MOV R17, RZ, RZ, -R17 ;  /* 0x000000ffff118224 */ /* 0x000fe200078e0a11 */
[----:B------:R-:W-:Y:S01]  /*b4b0*/  ISETP.GE.AND P0, PT, R8, RZ, PT ;  /* 0x000000ff0800720c */ /* 0x000fe20003f06270 */
[----:B------:R-:W-:Y:S02]  /*b4c0*/  IMAD R8, R4, R7, R11 ;  /* 0x0000000704087224 */ /* 0x000fe400078e020b */
[----:B------:R-:W-:-:S02]  /*b4d0*/  IMAD.MOV.U32 R9, RZ, RZ, R12 ;  /* 0x000000ffff097224 */ /* 0x000fc400078e000c */
[----:B------:R-:W-:Y:S01]  /*b4e0*/  @!P1 IMAD.IADD R6, R6, 0x1, -R4 ;  /* 0x0000000106069824 */ /* 0x000fe200078e0a04 */
[----:B------:R-:W-:Y:S01]  /*b4f0*/  ISETP.GT.U32.AND P1, PT, R4, R8, PT ;  /* 0x000000080400720c */ /* 0x000fe20003f24070 */
[----:B------:R-:W-:-:S04]  /*b500*/  IMAD.HI.U32 R7, R5, R9, RZ ;  /* 0x0000000905077227 */ /* 0x000fc800078e00ff */
[----:B------:R-:W-:Y:S02]  /*b510*/  IMAD.MOV R7, RZ, RZ, -R7 ;  /* 0x000000ffff077224 */ /* 0x000fe400078e0a07 */
[C---:B------:R-:W-:Y:S02]  /*b520*/  VIADD R13, R0.reuse, 0x75 ;  /* 0x00000075000d7836 */ /* 0x040fe40000000000 */
[----:B------:R-:W-:Y:S02]  /*b530*/  VIADD R32, R0, 0x76 ;  /* 0x0000007600207836 */ /* 0x000fe40000000000 */
[----:B------:R-:W-:Y:S01]  /*b540*/  IMAD R9, R4, R7, R9 ;  /* 0x0000000704097224 */ /* 0x000fe200078e0209 */
[----:B------:R-:W-:Y:S01]  /*b550*/  IABS R7, R13 ;  /* 0x0000000d00077213 */ /* 0x000fe20000000000 */
[----:B------:R-:W-:Y:S02]  /*b560*/  @!P1 IMAD.IADD R8, R8, 0x1, -R4 ;  /* 0x0000000108089824 */ /* 0x000fe400078e0a04 */
[----:B------:R-:W-:Y:S01]  /*b570*/  IMAD.MOV.U32 R16, RZ, RZ, R6 ;  /* 0x000000ffff107224 */ /* 0x000fe200078e0006 */
[----:B------:R-:W-:Y:S01]  /*b580*/  IABS R11, R32 ;  /* 0x00000020000b7213 */ /* 0x000fe20000000000 */
[----:B------:R-:W-:Y:S01]  /*b590*/  IMAD.HI.U32 R12, R5, R7, RZ ;  /* 0x00000007050c7227 */ /* 0x000fe200078e00ff */
[----:B------:R-:W-:-:S03]  /*b5a0*/  ISETP.GT.U32.AND P1, PT, R4, R8, PT ;  /* 0x000000080400720c */ /* 0x000fc60003f24070 */
[----:B------:R-:W-:Y:S01]  /*b5b0*/  @!P5 IMAD.MOV R16, RZ, RZ, -R16 ;  /* 0x000000ffff10d224 */ /* 0x000fe200078e0a10 */
[----:B------:R-:W-:Y:S01]  /*b5c0*/  ISETP.GT.U32.AND P5, PT, R4, R9, PT ;  /* 0x000000090400720c */ /* 0x000fe20003fa4070 */
[----:B------:R-:W-:Y:S02]  /*b5d0*/  IMAD.MOV.U32 R6, RZ, RZ, R11 ;  /* 0x000000ffff067224 */ /* 0x000fe400078e000b */
[----:B------:R-:W-:-:S04]  /*b5e0*/  IMAD.MOV R11, RZ, RZ, -R12 ;  /* 0x000000ffff0b7224 */ /* 0x000fc800078e0a0c */
[----:B------:R-:W-:Y:S02]  /*b5f0*/  IMAD R7, R4, R11, R7 ;  /* 0x0000000b04077224 */ /* 0x000fe400078e0207 */
[----:B------:R-:W-:-:S03]  /*b600*/  @!P1 IMAD.IADD R8, R8, 0x1, -R4 ;  /* 0x0000000108089824 */ /* 0x000fc600078e0a04 */
[----:B------:R-:W-:Y:S01]  /*b610*/  ISETP.GT.U32.AND P1, PT, R4, R7, PT ;  /* 0x000000070400720c */ /* 0x000fe20003f24070 */
[----:B------:R-:W-:Y:S02]  /*b620*/  @!P5 IMAD.IADD R9, R9, 0x1, -R4 ;  /* 0x000000010909d824 */ /* 0x000fe400078e0a04 */
[----:B------:R-:W-:-:S03]  /*b630*/  IMAD.HI.U32 R11, R5, R6, RZ ;  /* 0x00000006050b7227 */ /* 0x000fc600078e00ff */
[----:B------:R-:W-:Y:S01]  /*b640*/  ISETP.GT.U32.AND P5, PT, R4, R9, PT ;  /* 0x000000090400720c */ /* 0x000fe20003fa4070 */
[----:B------:R-:W-:Y:S02]  /*b650*/  IMAD.MOV R11, RZ, RZ, -R11 ;  /* 0x000000ffff0b7224 */ /* 0x000fe400078e0a0b */
[----:B------:R-:W-:Y:S02]  /*b660*/  VIADD R12, R0, 0x77 ;  /* 0x00000077000c7836 */ /* 0x000fe40000000000 */
[----:B------:R-:W-:Y:S02]  /*b670*/  IMAD R6, R4, R11, R6 ;  /* 0x0000000b04067224 */ /* 0x000fe400078e0206 */
[----:B------:R-:W-:Y:S01]  /*b680*/  IMAD.MOV.U32 R15, RZ, RZ, R8 ;  /* 0x000000ffff0f7224 */ /* 0x000fe200078e0008 */
[----:B------:R-:W-:Y:S01]  /*b690*/  IABS R11, R12 ;  /* 0x0000000c000b7213 */ /* 0x000fe20000000000 */
[----:B------:R-:W-:Y:S02]  /*b6a0*/  @!P1 IMAD.IADD R7, R7, 0x1, -R4 ;  /* 0x0000000107079824 */ /* 0x000fe400078e0a04 */
[----:B------:R-:W-:-:S02]  /*b6b0*/  @!P6 IMAD.MOV R15, RZ, RZ, -R15 ;  /* 0x000000ffff0fe224 */ /* 0x000fc400078e0a0f */
[----:B------:R-:W-:Y:S01]  /*b6c0*/  @!P5 IMAD.IADD R9, R9, 0x1, -R4 ;  /* 0x000000010909d824 */ /* 0x000fe200078e0a04 */
[C---:B------:R-:W-:Y:S01]  /*b6d0*/  ISETP.GT.U32.AND P6, PT, R4.reuse, R7, PT ;  /* 0x000000070400720c */ /* 0x040fe20003fc4070 */
[----:B------:R-:W-:Y:S01]  /*b6e0*/  IMAD.HI.U32 R8, R5, R11, RZ ;  /* 0x0000000b05087227 */ /* 0x000fe200078e00ff */
[----:B------:R-:W-:-:S03]  /*b6f0*/  ISETP.GT.U32.AND P5, PT, R4, R6, PT ;  /* 0x000000060400720c */ /* 0x000fc60003fa4070 */
[----:B------:R-:W-:-:S04]  /*b700*/  IMAD.MOV R8, RZ, RZ, -R8 ;  /* 0x000000ffff087224 */ /* 0x000fc800078e0a08 */
[----:B------:R-:W-:-:S04]  /*b710*/  IMAD R8, R4, R8, R11 ;  /* 0x0000000804087224 */ /* 0x000fc800078e020b */
[--C-:B------:R-:W-:Y:S01]  /*b720*/  @!P6 IMAD.IADD R7, R7, 0x1, -R4.reuse ;  /* 0x000000010707e824 */ /* 0x100fe200078e0a04 */
[----:B------:R-:W-:Y:S01]  /*b730*/  ISETP.GT.U32.AND P6, PT, R4, R8, PT ;  /* 0x000000080400720c */ /* 0x000fe20003fc4070 */
[----:B------:R-:W-:Y:S01]  /*b740*/  @!P5 IMAD.IADD R6, R6, 0x1, -R4 ;  /* 0x000000010606d824 */ /* 0x000fe200078e0a04 */
[----:B------:R-:W-:Y:S01]  /*b750*/  ISETP.GE.AND P1, PT, R13, RZ, PT ;  /* 0x000000ff0d00720c */ /* 0x000fe20003f26270 */
[----:B------:R-:W-:-:S03]  /*b760*/  IMAD.MOV.U32 R13, RZ, RZ, R7 ;  /* 0x000000ffff0d7224 */ /* 0x000fc600078e0007 */
[----:B------:R-:W-:Y:S01]  /*b770*/  ISETP.GT.U32.AND P5, PT, R4, R6, PT ;  /* 0x000000060400720c */ /* 0x000fe20003fa4070 */
[----:B------:R-:W-:-:S05]  /*b780*/  VIADD R7, R0, 0x79 ;  /* 0x0000007900077836 */ /* 0x000fca0000000000 */
[----:B------:R-:W-:Y:S01]  /*b790*/  IABS R11, R7 ;  /* 0x00000007000b7213 */ /* 0x000fe20000000000 */
[----:B------:R-:W-:Y:S02]  /*b7a0*/  @!P6 IMAD.IADD R8, R8, 0x1, -R4 ;  /* 0x000000010808e824 */ /* 0x000fe400078e0a04 */
[----:B------:R-:W-:Y:S02]  /*b7b0*/  IMAD.MOV.U32 R14, RZ, RZ, R9 ;  /* 0x000000ffff0e7224 */ /* 0x000fe400078e0009 */
[----:B------:R-:W-:Y:S01]  /*b7c0*/  IMAD.HI.U32 R9, R5, R11, RZ ;  /* 0x0000000b05097227 */ /* 0x000fe200078e00ff */
[----:B------:R-:W-:-:S03]  /*b7d0*/  ISETP.GT.U32.AND P6, PT, R4, R8, PT ;  /* 0x000000080400720c */ /* 0x000fc60003fc4070 */
[----:B------:R-:W-:Y:S02]  /*b7e0*/  @!P5 IMAD.IADD R6, R6, 0x1, -R4 ;  /* 0x000000010606d824 */ /* 0x000fe400078e0a04 */
[----:B------:R-:W-:Y:S01]  /*b7f0*/  @!P1 IMAD.MOV R13, RZ, RZ, -R13 ;  /* 0x000000ffff0d9224 */ /* 0x000fe200078e0a0d */
[----:B------:R-:W-:Y:S01]  /*b800*/  ISETP.GE.AND P1, PT, R12, RZ, PT ;  /* 0x000000ff0c00720c */ /* 0x000fe20003f26270 */
[----:B------:R-:W-:Y:S02]  /*b810*/  IMAD.MOV.U32 R12, RZ, RZ, R6 ;  /* 0x000000ffff0c7224 */ /* 0x000fe400078e0006 */
[----:B------:R-:W-:-:S04]  /*b820*/  IMAD.MOV R6, RZ, RZ, -R9 ;  /* 0x000000ffff067224 */ /* 0x000fc800078e0a09 */
[----:B------:R-:W-:Y:S02]  /*b830*/  IMAD R6, R4, R6, R11 ;  /* 0x0000000604067224 */ /* 0x000fe400078e020b */
[----:B------:R-:W-:-:S03]  /*b840*/  @!P6 IMAD.IADD R8, R8, 0x1, -R4 ;  /* 0x000000010808e824 */ /* 0x000fc600078e0a04 */
[----:B------:R-:W-:Y:S01]  /*b850*/  ISETP.GT.U32.AND P6, PT, R4, R6, PT ;  /* 0x000000060400720c */ /* 0x000fe20003fc4070 */
[----:B------:R-:W-:Y:S01]  /*b860*/  @!P0 IMAD.MOV R14, RZ, RZ, -R14 ;  /* 0x000000ffff0e8224 */ /* 0x000fe200078e0a0e */
[----:B------:R-:W-:Y:S02]  /*b870*/  ISETP.GE.AND P0, PT, R32, RZ, PT ;  /* 0x000000ff2000720c */ /* 0x000fe40003f06270 */
[----:B------:R-:W-:Y:S01]  /*b880*/  ISETP.GE.AND P5, PT, R7, RZ, PT ;  /* 0x000000ff0700720c */ /* 0x000fe20003fa6270 */
[----:B------:R-:W-:-:S05]  /*b890*/  VIADD R7, R0, 0x7a ;  /* 0x0000007a00077836 */ /* 0x000fca0000000000 */
[----:B------:R-:W-:-:S03]  /*b8a0*/  IABS R32, R7 ;  /* 0x0000000700207213 */ /* 0x000fc60000000000 */
[----:B------:R-:W-:Y:S02]  /*b8b0*/  @!P6 IMAD.IADD R6, R6, 0x1, -R4 ;  /* 0x000000010606e824 */ /* 0x000fe400078e0a04 */
[----:B------:R-:W-:Y:S02]  /*b8c0*/  IMAD.MOV.U32 R9, RZ, RZ, R32 ;  /* 0x000000ffff097224 */ /* 0x000fe400078e0020 */
[----:B------:R-:W-:Y:S01]  /*b8d0*/  @!P0 IMAD.MOV R12, RZ, RZ, -R12 ;  /* 0x000000ffff0c8224 */ /* 0x000fe200078e0a0c */
[----:B------:R-:W-:Y:S01]  /*b8e0*/  ISETP.GE.AND P0, PT, R7, RZ, PT ;  /* 0x000000ff0700720c */ /* 0x000fe20003f06270 */
[----:B------:R-:W-:Y:S01]  /*b8f0*/  IMAD.HI.U32 R7, R5, R9, RZ ;  /* 0x0000000905077227 */ /* 0x000fe200078e00ff */
[----:B------:R-:W-:-:S03]  /*b900*/  ISETP.GT.U32.AND P6, PT, R4, R6, PT ;  /* 0x000000060400720c */ /* 0x000fc60003fc4070 */
[----:B------:R-:W-:-:S04]  /*b910*/  IMAD.MOV R7, RZ, RZ, -R7 ;  /* 0x000000ffff077224 */ /* 0x000fc800078e0a07 */
[----:B------:R-:W-:-:S06]  /*b920*/  IMAD R7, R4, R7, R9 ;  /* 0x0000000704077224 */ /* 0x000fcc00078e0209 */
[----:B------:R-:W-:Y:S01]  /*b930*/  @!P6 IMAD.IADD R6, R6, 0x1, -R4 ;  /* 0x000000010606e824 */ /* 0x000fe200078e0a04 */
[----:B------:R-:W-:Y:S01]  /*b940*/  ISETP.GT.U32.AND P6, PT, R4, R7, PT ;  /* 0x000000070400720c */ /* 0x000fe20003fc4070 */
[C---:B------:R-:W-:Y:S02]  /*b950*/  VIADD R9, R0.reuse, 0x7b ;  /* 0x0000007b00097836 */ /* 0x040fe40000000000 */
[----:B------:R-:W-:-:S03]  /*b960*/  VIADD R40, R0, 0x7c ;  /* 0x0000007c00287836 */ /* 0x000fc60000000000 */
[----:B------:R-:W-:Y:S02]  /*b970*/  IABS R32, R9 ;  /* 0x0000000900207213 */ /* 0x000fe40000000000 */
[----:B------:R-:W-:Y:S01]  /*b980*/  IABS R33, R40 ;  /* 0x0000002800217213 */ /* 0x000fe20000000000 */
[----:B------:R-:W-:Y:S02]  /*b990*/  IMAD.MOV.U32 R11, RZ, RZ, R8 ;  /* 0x000000ffff0b7224 */ /* 0x000fe400078e0008 */
[----:B------:R-:W-:-:S04]  /*b9a0*/  IMAD.HI.U32 R36, R5, R32, RZ ;  /* 0x0000002005247227 */ /* 0x000fc800078e00ff */
[----:B------:R-:W-:Y:S02]  /*b9b0*/  @!P6 IMAD.IADD R7, R7, 0x1, -R4 ;  /* 0x000000010707e824 */ /* 0x000fe400078e0a04 */
[----:B------:R-:W-:-:S03]  /*b9c0*/  IMAD.HI.U32 R39, R5, R33, RZ ;  /* 0x0000002105277227 */ /* 0x000fc600078e00ff */
[C---:B------:R-:W-:Y:S01]  /*b9d0*/  ISETP.GT.U32.AND P6, PT, R4.reuse, R7, PT ;  /* 0x000000070400720c */ /* 0x040fe20003fc4070 */
[----:B------:R-:W-:Y:S02]  /*b9e0*/  IMAD.MOV R8, RZ, RZ, -R36 ;  /* 0x000000ffff087224 */ /* 0x000fe400078e0a24 */
[----:B------:R-:W-:Y:S02]  /*b9f0*/  IMAD.MOV R36, RZ, RZ, -R39 ;  /* 0x000000ffff247224 */ /* 0x000fe400078e0a27 */
[----:B------:R-:W-:Y:S01]  /*ba00*/  @!P1 IMAD.MOV R11, RZ, RZ, -R11 ;  /* 0x000000ffff0b9224 */ /* 0x000fe200078e0a0b */
[----:B------:R-:W-:Y:S01]  /*ba10*/  ISETP.GE.AND P1, PT, R9, RZ, PT ;  /* 0x000000ff0900720c */ /* 0x000fe20003f26270 */
[C---:B------:R-:W-:Y:S02]  /*ba20*/  IMAD R9, R4.reuse, R8, R32 ;  /* 0x0000000804097224 */ /* 0x040fe400078e0220 */
[----:B------:R-:W-:Y:S02]  /*ba30*/  IMAD R8, R4, R36, R33 ;  /* 0x0000002404087224 */ /* 0x000fe400078e0221 */
[----:B------:R-:W-:-:S02]  /*ba40*/  VIADD R36, R0, 0x7d ;  /* 0x0000007d00247836 */ /* 0x000fc40000000000 */
[----:B------:R-:W-:Y:S01]  /*ba50*/  @!P5 IMAD.MOV R6, RZ, RZ, -R6 ;  /* 0x000000ffff06d224 */ /* 0x000fe200078e0a06 */
[C---:B------:R-:W-:Y:S02]  /*ba60*/  ISETP.GT.U32.AND P5, PT, R4.reuse, R9, PT ;  /* 0x000000090400720c */ /* 0x040fe40003fa4070 */
[----:B------:R-:W-:Y:S01]  /*ba70*/  IABS R32, R36 ;  /* 0x0000002400207213 */ /* 0x000fe20000000000 */
[----:B------:R-:W-:Y:S01]  /*ba80*/  @!P6 IMAD.IADD R7, R7, 0x1, -R4 ;  /* 0x000000010707e824 */ /* 0x000fe200078e0a04 */
[----:B------:R-:W-:-:S03]  /*ba90*/  ISETP.GT.U32.AND P6, PT, R4, R8, PT ;  /* 0x000000080400720c */ /* 0x000fc60003fc4070 */
[----:B------:R-:W-:-:S04]  /*baa0*/  IMAD.HI.U32 R41, R5, R32, RZ ;  /* 0x0000002005297227 */ /* 0x000fc800078e00ff */
[----:B------:R-:W-:Y:S02]  /*bab0*/  VIADD R39, R0, 0x7e ;  /* 0x0000007e00277836 */ /* 0x000fe40000000000 */
[----:B------:R-:W-:Y:S01]  /*bac0*/  IMAD.MOV R44, RZ, RZ, -R41 ;  /* 0x000000ffff2c7224 */ /* 0x000fe200078e0a29 */
[----:B------:R-:W-:Y:S01]  /*bad0*/  SEL R41, R10, R6, !P4 ;  /* 0x000000060a297207 */ /* 0x000fe20006000000 */
[--C-:B------:R-:W-:Y:S01]  /*bae0*/  @!P5 IMAD.IADD R9, R9, 0x1, -R4.reuse ;  /* 0x000000010909d824 */ /* 0x100fe200078e0a04 */
[----:B------:R-:W-:Y:S01]  /*baf0*/  IABS R33, R39 ;  /* 0x0000002700217213 */ /* 0x000fe20000000000 */
[----:B------:R-:W-:Y:S02]  /*bb00*/  @!P6 IMAD.IADD R8, R8, 0x1, -R4 ;  /* 0x000000010808e824 */ /* 0x000fe400078e0a04 */
[----:B------:R-:W-:Y:S01]  /*bb10*/  IMAD R41, R41, UR14, RZ ;  /* 0x0000000e29297c24 */ /* 0x000fe2000f8e02ff */
[----:B------:R-:W-:Y:S01]  /*bb20*/  ISETP.GT.U32.AND P6, PT, R4, R9, PT ;  /* 0x000000090400720c */ /* 0x000fe20003fc4070 */
[----:B------:R-:W-:-:S03]  /*bb30*/  IMAD.HI.U32 R5, R5, R33, RZ ;  /* 0x0000002105057227 */ /* 0x000fc600078e00ff */
[----:B------:R-:W-:Y:S01]  /*bb40*/  IADD3 R45, P5, PT, R41, R3, RZ ;  /* 0x00000003292d7210 */ /* 0x000fe20007fbe0ff */
[----:B------:R-:W-:-:S03]  /*bb50*/  IMAD.MOV R5, RZ, RZ, -R5 ;  /* 0x000000ffff057224 */ /* 0x000fc600078e0a05 */
[----:B------:R-:W-:Y:S01]  /*bb60*/  LEA.HI.X.SX32 R46, R41, R2, 0x1, P5 ;  /* 0x00000002292e7211 */ /* 0x000fe200028f0eff */
[C---:B------:R-:W-:Y:S01]  /*bb70*/  IMAD R5, R4.reuse, R5, R33 ;  /* 0x0000000504057224 */ /* 0x040fe200078e0221 */
[----:B------:R-:W-:Y:S01]  /*bb80*/  PRMT R55, RZ, 0x7610, R55 ;  /* 0x00007610ff377816 */ /* 0x000fe20000000037 */
[C---:B------:R-:W-:Y:S02]  /*bb90*/  IMAD R6, R4.reuse, R44, R32 ;  /* 0x0000002c04067224 */ /* 0x040fe400078e0220 */
[----:B------:R-:W-:Y:S02]  /*bba0*/  @P3 IMAD.MOV.U32 R32, RZ, RZ, R45 ;  /* 0x000000ffff203224 */ /* 0x000fe400078e002d */
[----:B------:R-:W-:Y:S02]  /*bbb0*/  @P3 IMAD.MOV.U32 R33, RZ, RZ, R46 ;  /* 0x000000ffff213224 */ /* 0x000fe400078e002e */
[----:B------:R-:W-:Y:S01]  /*bbc0*/  @!P6 IMAD.IADD R9, R9, 0x1, -R4 ;  /* 0x000000010909e824 */ /* 0x000fe200078e0a04 */
[----:B------:R-:W-:-:S02]  /*bbd0*/  ISETP.GT.U32.AND P6, PT, R4, R5, PT ;  /* 0x000000050400720c */ /* 0x000fc40003fc4070 */
[----:B------:R0:W2:Y:S02]  /*bbe0*/  @P3 LDG.E.U8 R55, desc[UR22][R32.64] ;  /* 0x0000001620373981 */ /* 0x0000a4000c1e1100 */
[----:B0-----:R-:W-:Y:S02]  /*bbf0*/  SEL R32, R10, R88, !P4 ;  /* 0x000000580a207207 */ /* 0x001fe40006000000 */
[----:B------:R0:W-:Y:S03]  /*bc00*/  STL [R1+0x71c], R0 ;  /* 0x00071c0001007387 */ /* 0x0001e60000100800 */
[----:B------:R-:W-:-:S04]  /*bc10*/  IMAD R32, R32, UR14, RZ ;  /* 0x0000000e20207c24 */ /* 0x000fc8000f8e02ff */
[----:B------:R-:W-:Y:S01]  /*bc20*/  @!P6 IMAD.IADD R5, R5, 0x1, -R4 ;  /* 0x000000010505e824 */ /* 0x000fe200078e0a04 */
[C---:B0-----:R-:W-:Y:S02]  /*bc30*/  IADD3 R0, P6, PT, R32.reuse, R3, RZ ;  /* 0x0000000320007210 */ /* 0x041fe40007fde0ff */
[----:B------:R-:W-:Y:S02]  /*bc40*/  PRMT R54, RZ, 0x7610, R54 ;  /* 0x00007610ff367816 */ /* 0x000fe40000000036 */
[----:B------:R-:W-:Y:S01]  /*bc50*/  LEA.HI.X.SX32 R33, R32, R2, 0x1, P6 ;  /* 0x0000000220217211 */ /* 0x000fe200030f0eff */
[----:B------:R-:W-:-:S05]  /*bc60*/  @P3 IMAD.MOV.U32 R32, RZ, RZ, R0 ;  /* 0x000000ffff203224 */ /* 0x000fca00078e0000 */
[----:B------:R-:W2:Y:S01]  /*bc70*/  @P3 LDG.E.U8 R54, desc[UR22][R32.64] ;  /* 0x0000001620363981 */ /* 0x000ea2000c1e1100 */
[----:B------:R-:W-:Y:S01]  /*bc80*/  ISETP.GT.U32.AND P5, PT, R4, R6, PT ;  /* 0x000000060400720c */ /* 0x000fe20003fa4070 */
[----:B------:R-:W-:-:S12]  /*bc90*/  @!P0 IMAD.MOV R7, RZ, RZ, -R7 ;  /* 0x000000ffff078224 */ /* 0x000fd800078e0a07 */
[----:B------:R-:W-:-:S05]  /*bca0*/  @!P5 IMAD.IADD R6, R6, 0x1, -R4 ;  /* 0x000000010606d824 */ /* 0x000fca00078e0a04 */
[C---:B------:R-:W-:Y:S02]  /*bcb0*/  ISETP.GT.U32.AND P0, PT, R4.reuse, R6, PT ;  /* 0x000000060400720c */ /* 0x040fe40003f04070 */
[C---:B------:R-:W-:Y:S02]  /*bcc0*/  ISETP.GT.U32.AND P6, PT, R4.reuse, R5, PT ;  /* 0x000000050400720c */ /* 0x040fe40003fc4070 */
[----:B------:R-:W-:-:S09]  /*bcd0*/  ISETP.GT.U32.AND P5, PT, R4, R8, PT ;  /* 0x000000080400720c */ /* 0x000fd20003fa4070 */
[--C-:B------:R-:W-:Y:S01]  /*bce0*/  @!P0 IMAD.IADD R6, R6, 0x1, -R4.reuse ;  /* 0x0000000106068824 */ /* 0x100fe200078e0a04 */
[----:B------:R-:W-:Y:S02]  /*bcf0*/  ISETP.GE.AND P0, PT, R36, RZ, PT ;  /* 0x000000ff2400720c */ /* 0x000fe40003f06270 */
[----:B------:R-:W-:Y:S01]  /*bd00*/  SEL R36, R10, R89, !P4 ;  /* 0x000000590a247207 */ /* 0x000fe20006000000 */
[----:B------:R-:W-:Y:S04]  /*bd10*/  STL [R1+0x47c], R45 ;  /* 0x00047c2d01007387 */ /* 0x000fe80000100800 */
[----:B------:R-:W-:Y:S01]  /*bd20*/  IMAD R36, R36, UR14, RZ ;  /* 0x0000000e24247c24 */ /* 0x000fe2000f8e02ff */
[----:B------:R-:W-:Y:S01]  /*bd30*/  STL [R1+0x478], R46 ;  /* 0x0004782e01007387 */ /* 0x000fe20000100800 */
[----:B------:R-:W-:-:S03]  /*bd40*/  @!P6 IMAD.IADD R5, R5, 0x1, -R4 ;  /* 0x000000010505e824 */ /* 0x000fc600078e0a04 */
[----:B------:R0:W-:Y:S01]  /*bd50*/  STL [R1+0xd4], R0 ;  /* 0x0000d40001007387 */ /* 0x0001e20000100800 */
[----:B------:R-:W-:Y:S01]  /*bd60*/  @!P5 IMAD.IADD R8, R8, 0x1, -R4 ;  /* 0x000000010808d824 */ /* 0x000fe200078e0a04 */
[----:B------:R-:W-:Y:S02]  /*bd70*/  ISETP.GE.AND P5, PT, R40, RZ, PT ;  /* 0x000000ff2800720c */ /* 0x000fe40003fa6270 */
[----:B------:R-:W-:Y:S01]  /*bd80*/  STL [R1+0xd0], R33 ;  /* 0x0000d02101007387 */ /* 0x000fe20000100800 */
[----:B0-----:R-:W-:-:S04]  /*bd90*/  IADD3 R0, P6, PT, R36, R3, RZ ;  /* 0x0000000324007210 */ /* 0x001fc80007fde0ff */
[----:B------:R-:W-:Y:S02]  /*bda0*/  LEA.HI.X.SX32 R40, R36, R2, 0x1, P6 ;  /* 0x0000000224287211 */ /* 0x000fe400030f0eff */
[----:B------:R-:W-:Y:S01]  /*bdb0*/  SEL R45, R10, R90, !P4 ;  /* 0x0000005a0a2d7207 */ /* 0x000fe20006000000 */
[----:B------:R-:W-:Y:S01]  /*bdc0*/  IMAD.MOV.U32 R58, RZ, RZ, R91 ;  /* 0x000000ffff3a7224 */ /* 0x000fe200078e005b */
[----:B--2---:R0:W-:Y:S04]  /*bdd0*/  STL [R1+0x720], R54 ;  /* 0x0007203601007387 */ /* 0x0041e80000100800 */
[----:B------:R-:W-:Y:S04]  /*bde0*/  STL [R1+0x114], R0 ;  /* 0x0001140001007387 */ /* 0x000fe80000100800 */
[----:B------:R1:W-:Y:S04]  /*bdf0*/  STL [R1+0x110], R40 ;  /* 0x0001102801007387 */ /* 0x0003e80000100800 */
[----:B------:R-:W2:Y:S04]  /*be00*/  LDL.LU R85, [R1+0x164] ;  /* 0x0001640001557983 */ /* 0x000ea80000300800 */
[----:B------:R-:W3:Y:S04]  /*be10*/  LDL.LU R46, [R1+0x15c] ;  /* 0x00015c00012e7983 */ /* 0x000ee80000300800 */
[----:B------:R-:W3:Y:S04]  /*be20*/  LDL.LU R68, [R1+0x158] ;  /* 0x0001580001447983 */ /* 0x000ee80000300800 */
[----:B------:R-:W3:Y:S04]  /*be30*/  LDL.LU R87, [R1+0x154] ;  /* 0x0001540001577983 */ /* 0x000ee80000300800 */
[----:B------:R-:W4:Y:S04]  /*be40*/  LDL.LU R88, [R1+0x150] ;  /* 0x0001500001587983 */ /* 0x000f280000300800 */
[----:B------:R-:W4:Y:S04]  /*be50*/  LDL.LU R89, [R1+0x138] ;  /* 0x0001380001597983 */ /* 0x000f280000300800 */
[----:B------:R-:W4:Y:S04]  /*be60*/  LDL.LU R4, [R1+0x124] ;  /* 0x0001240001047983 */ /* 0x000f280000300800 */
[----:B------:R-:W4:Y:S04]  /*be70*/  LDL.LU R47, [R1+0x120] ;  /* 0x00012000012f7983 */ /* 0x000f280000300800 */
[----:B------:R-:W4:Y:S01]  /*be80*/  LDL.LU R73, [R1+0x11c] ;  /* 0x00011c0001497983 */ /* 0x000f220000300800 */
[----:B0-----:R-:W-:-:S03]  /*be90*/  IMAD.MOV.U32 R54, RZ, RZ, R92 ;  /* 0x000000ffff367224 */ /* 0x001fc600078e005c */
[----:B------:R-:W4:Y:S04]  /*bea0*/  LDL.LU R90, [R1+0x118] ;  /* 0x00011800015a7983 */ /* 0x000f280000300800 */
[----:B------:R-:W4:Y:S04]  /*beb0*/  LDL.LU R91, [R1+0xfc] ;  /* 0x0000fc00015b7983 */ /* 0x000f280000300800 */
[----:B------:R-:W4:Y:S01]  /*bec0*/  LDL.LU R92, [R1+0xf8] ;  /* 0x0000f800015c7983 */ /* 0x000f220000300800 */
[----:B------:R-:W-:Y:S01]  /*bed0*/  PRMT R52, RZ, 0x7610, R52 ;  /* 0x00007610ff347816 */ /* 0x000fe20000000034 */
[----:B------:R-:W-:-:S02]  /*bee0*/  @P3 IMAD.MOV.U32 R32, RZ, RZ, R0 ;  /* 0x000000ffff203224 */ /* 0x000fc400078e0000 */
[----:B------:R-:W-:Y:S02]  /*bef0*/  @P3 IMAD.MOV.U32 R33, RZ, RZ, R40 ;  /* 0x000000ffff213224 */ /* 0x000fe400078e0028 */
[----:B------:R-:W-:-:S03]  /*bf00*/  IMAD.MOV.U32 R84, RZ, RZ, R93 ;  /* 0x000000ffff547224 */ /* 0x000fc600078e005d */
[----:B------:R0:W4:Y:S01]  /*bf10*/  @P3 LDG.E.U8 R52, desc[UR22][R32.64] ;  /* 0x0000001620343981 */ /* 0x000122000c1e1100 */
[----:B------:R-:W-:-:S03]  /*bf20*/  ISETP.GE.AND P6, PT, R39, RZ, PT ;  /* 0x000000ff2700720c */ /* 0x000fc60003fc6270 */
[----:B------:R-:W4:Y:S04]  /*bf30*/  LDL.LU R32, [R1+0xf4] ;  /* 0x0000f40001207983 */ /* 0x000f280000300800 */
[----:B------:R-:W4:Y:S04]  /*bf40*/  LDL.LU R48, [R1+0xf0] ;  /* 0x0000f00001307983 */ /* 0x000f280000300800 */
[----:B------:R-:W4:Y:S04]  /*bf50*/  LDL.LU R74, [R1+0xec] ;  /* 0x0000ec00014a7983 */ /* 0x000f280000300800 */
[----:B------:R-:W4:Y:S04]  /*bf60*/  LDL.LU R93, [R1+0xe8] ;  /* 0x0000e800015d7983 */ /* 0x000f280000300800 */
[----:B------:R-:W0:Y:S04]  /*bf70*/  LDL.LU R33, [R1+0xe4] ;  /* 0x0000e40001217983 */ /* 0x000e280000300800 */
[----:B------:R-:W4:Y:S04]  /*bf80*/  LDL.LU R39, [R1+0xe0] ;  /* 0x0000e00001277983 */ /* 0x000f280000300800 */
[----:B------:R-:W4:Y:S04]  /*bf90*/  LDL.LU R36, [R1+0xdc] ;  /* 0x0000dc0001247983 */ /* 0x000f280000300800 */
[----:B------:R-:W4:Y:S01]  /*bfa0*/  LDL.LU R53, [R1+0xd8] ;  /* 0x0000d80001357983 */ /* 0x000f220000300800 */
[----:B------:R-:W-:-:S03]  /*bfb0*/  SEL R84, R10, R84, !P4 ;  /* 0x000000540a547207 */ /* 0x000fc60006000000 */
[----:B------:R-:W4:Y:S04]  /*bfc0*/  LDL.LU R78, [R1+0x1c] ;  /* 0x00001c00014e7983 */ /* 0x000f280000300800 */
[----:B-1----:R-:W4:Y:S04]  /*bfd0*/  LDL.LU R40, [R1+0x18] ;  /* 0x0000180001287983 */ /* 0x002f280000300800 */
[----:B------:R-:W4:Y:S04]  /*bfe0*/  LDL.LU R41, [R1+0x14] ;  /* 0x0000140001297983 */ /* 0x000f280000300800 */
[----:B------:R-:W4:Y:S04]  /*bff0*/  LDL.LU R44, [R1+0x10] ;  /* 0x00001000012c7983 */ /* 0x000f280000300800 */
[----:B------:R-:W4:Y:S04]  /*c000*/  LDL.LU R0, [R1+0xc] ;  /* 0x00000c0001007983 */ /* 0x000f280000300800 */
[----:B------:R-:W4:Y:S04]  /*c010*/  LDL.LU R56, [R1+0x8] ;  /* 0x0000080001387983 */ /* 0x000f280000300800 */
[----:B------:R-:W4:Y:S04]  /*c020*/  LDL.LU R86, [R1+0x4] ;  /* 0x0000040001567983 */ /* 0x000f280000300800 */
[----:B------:R-:W4:Y:S04]  /*c030*/  LDL.LU R57, [R1] ;  /* 0x0000000001397983 */ /* 0x000f280000300800 */
[----:B------:R1:W-:Y:S04]  /*c040*/  STL [R1+0x1fc], R84 ;  /* 0x0001fc5401007387 */ /* 0x0003e80000100800 */
[----:B-1----:R-:W4:Y:S01]  /*c050*/  LDL.LU R84, [R1+0x754] ;  /* 0x0007540001547983 */ /* 0x002f220000300800 */
[----:B--2---:R-:W-:-:S05]  /*c060*/  SEL R85, R10, R85, !P4 ;  /* 0x000000550a557207 */ /* 0x004fca0006000000 */
[----:B------:R1:W-:Y:S01]  /*c070*/  STL [R1+0x2c4], R85 ;  /* 0x0002c45501007387 */ /* 0x0003e20000100800 */
[----:B---3--:R-:W-:-:S03]  /*c080*/  SEL R87, R10, R87, !P4 ;  /* 0x000000570a577207 */ /* 0x008fc60006000000 */
[----:B-1----:R-:W2:Y:S01]  /*c090*/  LDL.LU R85, [R1+0x750] ;  /* 0x0007500001557983 */ /* 0x002ea20000300800 */
[----:B----4-:R-:W-:-:S03]  /*c0a0*/  SEL R88, R10, R88, !P4 ;  /* 0x000000580a587207 */ /* 0x010fc60006000000 */
[----:B------:R1:W-:Y:S01]  /*c0b0*/  STL [R1+0x1f8], R87 ;  /* 0x0001f85701007387 */ /* 0x0003e20000100800 */
[----:B------:R-:W-:-:S03]  /*c0c0*/  SEL R89, R10, R89, !P4 ;  /* 0x000000590a597207 */ /* 0x000fc60006000000 */
[----:B-1----:R-:W3:Y:S04]  /*c0d0*/  LDL.LU R87, [R1+0x74c] ;  /* 0x00074c0001577983 */ /* 0x002ee80000300800 */
[----:B------:R1:W-:Y:S01]  /*c0e0*/  STL [R1+0x204], R88 ;  /* 0x0002045801007387 */ /* 0x0003e20000100800 */
[C---:B------:R-:W-:Y:S02]  /*c0f0*/  SEL R90, R10.reuse, R90, !P4 ;  /* 0x0000005a0a5a7207 */ /* 0x040fe40006000000 */
[C---:B------:R-:W-:Y:S01]  /*c100*/  SEL R91, R10.reuse, R91, !P4 ;  /* 0x0000005b0a5b7207 */ /* 0x040fe20006000000 */
[----:B-1----:R-:W4:Y:S01]  /*c110*/  LDL.LU R88, [R1+0x748] ;  /* 0x0007480001587983 */ /* 0x002f220000300800 */
[----:B------:R-:W-:-:S03]  /*c120*/  SEL R92, R10, R92, !P4 ;  /* 0x0000005c0a5c7207 */ /* 0x000fc60006000000 */
[----:B------:R1:W-:Y:S04]  /*c130*/  STL [R1+0x384], R89 ;  /* 0x0003845901007387 */ /* 0x0003e80000100800 */
[----:B-1----:R-:W2:Y:S04]  /*c140*/  LDL.LU R89, [R1+0x744] ;  /* 0x0007440001597983 */ /* 0x002ea80000300800 */
[----:B------:R1:W-:Y:S04]  /*c150*/  STL [R1+0x1f4], R90 ;  /* 0x0001f45a01007387 */ /* 0x0003e80000100800 */
[----:B-1----:R-:W2:Y:S04]  /*c160*/  LDL.LU R90, [R1+0x740] ;  /* 0x00074000015a7983 */ /* 0x002ea80000300800 */
[----:B------:R1:W-:Y:S04]  /*c170*/  STL [R1+0x200], R91 ;  /* 0x0002005b01007387 */ /* 0x0003e80000100800 */
[----:B-1----:R-:W2:Y:S04]  /*c180*/  LDL.LU R91, [R1+0x73c] ;  /* 0x00073c00015b7983 */ /* 0x002ea80000300800 */
[----:B------:R1:W-:Y:S04]  /*c190*/  STL [R1+0x380], R92 ;  /* 0x0003805c01007387 */ /* 0x0003e80000100800 */
[----:B-1----:R-:W2:Y:S01]  /*c1a0*/  LDL.LU R92, [R1+0x738] ;  /* 0x00073800015c7983 */ /* 0x002ea20000300800 */
[----:B------:R-:W-:-:S02]  /*c1b0*/  SEL R93, R10, R93, !P4 ;  /* 0x0000005d0a5d7207 */ /* 0x000fc40006000000 */
[C---:B0-----:R-:W-:Y:S02]  /*c1c0*/  SEL R33, R10.reuse, R33, !P4 ;  /* 0x000000210a217207 */ /* 0x041fe40006000000 */
[C---:B------:R-:W-:Y:S01]  /*c1d0*/  SEL R39, R10.reuse, R39, !P4 ;  /* 0x000000270a277207 */ /* 0x040fe20006000000 */
[----:B------:R0:W-:Y:S04]  /*c1e0*/  STL [R1+0xf4], R93 ;  /* 0x0000f45d01007387 */ /* 0x0001e80000100800 */
[----:B0-----:R-:W3:Y:S04]  /*c1f0*/  LDL.LU R93, [R1+0x734] ;  /* 0x00073400015d7983 */ /* 0x001ee80000300800 */
[----:B------:R0:W-:Y:S04]  /*c200*/  STL [R1+0xfc], R33 ;  /* 0x0000fc2101007387 */ /* 0x0001e80000100800 */
[----:B------:R1:W-:Y:S01]  /*c210*/  STL [R1+0x344], R39 ;  /* 0x0003442701007387 */ /* 0x0003e20000100800 */
[----:B0-----:R-:W-:-:S02]  /*c220*/  SEL R33, R10, R36, !P4 ;  /* 0x000000240a217207 */ /* 0x001fc40006000000 */
[C---:B------:R-:W-:Y:S02]  /*c230*/  SEL R36, R10.reuse, R40, !P4 ;  /* 0x000000280a247207 */ /* 0x040fe40006000000 */
[C---:B------:R-:W-:Y:S02]  /*c240*/  SEL R40, R10.reuse, R41, !P4 ;  /* 0x000000290a287207 */ /* 0x040fe40006000000 */
[C---:B-1----:R-:W-:Y:S01]  /*c250*/  SEL R39, R10.reuse, R44, !P4 ;  /* 0x0000002c0a277207 */ /* 0x042fe20006000000 */
[----:B------:R0:W-:Y:S04]  /*c260*/  STL [R1+0xf0], R36 ;  /* 0x0000f02401007387 */ /* 0x0001e80000100800 */
[----:B------:R-:W-:Y:S04]  /*c270*/  STL [R1+0xf8], R40 ;  /* 0x0000f82801007387 */ /* 0x000fe80000100800 */
[----:B------:R1:W-:Y:S01]  /*c280*/  STL [R1+0x340], R39 ;  /* 0x0003402701007387 */ /* 0x0003e20000100800 */
[----:B0-----:R-:W-:-:S02]  /*c290*/  SEL R36, R10, R0, !P4 ;  /* 0x000000000a247207 */ /* 0x001fc40006000000 */
[----:B-1----:R-:W-:-:S05]  /*c2a0*/  SEL R39, R10, R57, !P4 ;  /* 0x000000390a277207 */ /* 0x002fca0006000000 */
[----:B------:R-:W-:Y:S01]  /*c2b0*/  STL [R1], R39 ;  /* 0x0000002701007387 */ /* 0x000fe20000100800 */
[C---:B------:R-:W-:Y:S02]  /*c2c0*/  SEL R71, R10.reuse, R71, !P4 ;  /* 0x000000470a477207 */ /* 0x040fe40006000000 */
[C---:B------:R-:W-:Y:S02]  /*c2d0*/  SEL R61, R10.reuse, R61, !P4 ;  /* 0x0000003d0a3d7207 */ /* 0x040fe40006000000 */
[C---:B------:R-:W-:Y:S02]  /*c2e0*/  SEL R42, R10.reuse, R42, !P4 ;  /* 0x0000002a0a2a7207 */ /* 0x040fe40006000000 */
[C---:B------:R-:W-:Y:S02]  /*c2f0*/  SEL R30, R10.reuse, R30, !P4 ;  /* 0x0000001e0a1e7207 */ /* 0x040fe40006000000 */
[----:B--2---:R-:W-:-:S05]  /*c300*/  SEL R0, R10, R92, !P4 ;  /* 0x0000005c0a007207 */ /* 0x004fca0006000000 */
[----:B------:R0:W-:Y:S02]  /*c310*/  STL [R1+0x304], R0 ;  /* 0x0003040001007387 */ /* 0x0001e40000100800 */
[----:B0-----:R-:W-:-:S05]  /*c320*/  SEL R0, R10, R85, !P4 ;  /* 0x000000550a007207 */ /* 0x001fca0006000000 */
[----:B------:R0:W-:Y:S02]  /*c330*/  STL [R1+0x300], R0 ;  /* 0x0003000001007387 */ /* 0x0001e40000100800 */
[----:B0-----:R-:W-:-:S05]  /*c340*/  SEL R0, R10, R79, !P4 ;  /* 0x0000004f0a007207 */ /* 0x001fca0006000000 */
[----:B------:R0:W-:Y:S04]  /*c350*/  STL [R1+0x714], R0 ;  /* 0x0007140001007387 */ /* 0x0001e80000100800 */
[----:B------:R-:W-:Y:S01]  /*c360*/  STL [R1+0x284], R71 ;  /* 0x0002844701007387 */ /* 0x000fe20000100800 */
[----:B0-----:R-:W-:-:S05]  /*c370*/  SEL R0, R10, R70, !P4 ;  /* 0x000000460a007207 */ /* 0x001fca0006000000 */
[----:B------:R0:W-:Y:S04]  /*c380*/  STL [R1+0x710], R0 ;  /* 0x0007100001007387 */ /* 0x0001e80000100800 */
[----:B------:R-:W-:Y:S01]  /*c390*/  STL [R1+0x280], R61 ;  /* 0x0002803d01007387 */ /* 0x000fe20000100800 */
[----:B0-----:R-:W-:-:S05]  /*c3a0*/  SEL R0, R10, R60, !P4 ;  /* 0x0000003c0a007207 */ /* 0x001fca0006000000 */
[----:B------:R0:W-:Y:S01]  /*c3b0*/  STL [R1+0x3f0], R0 ;  /* 0x0003f00001007387 */ /* 0x0001e20000100800 */
[C---:B------:R-:W-:Y:S02]  /*c3c0*/  SEL R39, R10.reuse, R91, !P4 ;  /* 0x0000005b0a277207 */ /* 0x040fe40006000000 */
[C---:B------:R-:W-:Y:S01]  /*c3d0*/  SEL R91, R10.reuse, R80, !P4 ;  /* 0x000000500a5b7207 */ /* 0x040fe20006000000 */
[----:B------:R-:W-:Y:S01]  /*c3e0*/  STL [R1+0x244], R42 ;  /* 0x0002442a01007387 */ /* 0x000fe20000100800 */
[C---:B------:R-:W-:Y:S02]  /*c3f0*/  SEL R80, R10.reuse, R31, !P4 ;  /* 0x0000001f0a507207 */ /* 0x040fe40006000000 */
[----:B0-----:R-:W-:-:S05]  /*c400*/  SEL R0, R10, R38, !P4 ;  /* 0x000000260a007207 */ /* 0x001fca0006000000 */
[----:B------:R0:W-:Y:S04]  /*c410*/  STL [R1+0x3c0], R0 ;  /* 0x0003c00001007387 */ /* 0x0001e80000100800 */
[----:B------:R-:W2:Y:S01]  /*c420*/  LDL.LU R31, [R1+0x1d8] ;  /* 0x0001d800011f7983 */ /* 0x000ea20000300800 */
[C---:B------:R-:W-:Y:S02]  /*c430*/  SEL R79, R10.reuse, R25, !P4 ;  /* 0x000000190a4f7207 */ /* 0x040fe40006000000 */
[C---:B0-----:R-:W-:Y:S01]  /*c440*/  SEL R0, R10.reuse, R29, !P4 ;  /* 0x0000001d0a007207 */ /* 0x041fe20006000000 */
[----:B------:R-:W-:Y:S01]  /*c450*/  STL [R1+0x240], R30 ;  /* 0x0002401e01007387 */ /* 0x000fe20000100800 */
[----:B------:R-:W-:-:S03]  /*c460*/  SEL R25, R10, R24, !P4 ;  /* 0x000000180a197207 */ /* 0x000fc60006000000 */
[----:B------:R0:W-:Y:S04]  /*c470*/  STL [R1+0x3bc], R0 ;  /* 0x0003bc0001007387 */ /* 0x0001e80000100800 */
[----:B------:R-:W3:Y:S01]  /*c480*/  LDL.LU R24, [R1+0x1e0] ;  /* 0x0001e00001187983 */ /* 0x000ee20000300800 */
[----:B0-----:R-:W-:-:S03]  /*c490*/  SEL R0, R10, R23, !P4 ;  /* 0x000000170a007207 */ /* 0x001fc60006000000 */
[----:B------:R0:W-:Y:S04]  /*c4a0*/  STL [R1+0x10], R25 ;  /* 0x0000101901007387 */ /* 0x0001e80000100800 */
[----:B------:R1:W-:Y:S04]  /*c4b0*/  STL [R1+0x3ec], R0 ;  /* 0x0003ec0001007387 */ /* 0x0003e80000100800 */
[----:B0-----:R-:W4:Y:S01]  /*c4c0*/  LDL.LU R25, [R1+0x1dc] ;  /* 0x0001dc0001197983 */ /* 0x001f220000300800 */
[C---:B------:R-:W-:Y:S02]  /*c4d0*/  SEL R18, R10.reuse, R18, !P4 ;  /* 0x000000120a127207 */ /* 0x040fe40006000000 */
[----:B-1----:R-:W-:-:S03]  /*c4e0*/  SEL R0, R10, R17, !P4 ;  /* 0x000000110a007207 */ /* 0x002fc60006000000 */
[----:B------:R-:W-:Y:S01]  /*c4f0*/  STL [R1+0xc], R18 ;  /* 0x00000c1201007387 */ /* 0x000fe20000100800 */
[----:B------:R-:W-:-:S03]  /*c500*/  SEL R70, R10, R63, !P4 ;  /* 0x0000003f0a467207 */ /* 0x000fc60006000000 */
[----:B------:R0:W-:Y:S01]  /*c510*/  STL [R1+0x420], R0 ;  /* 0x0004200001007387 */ /* 0x0001e20000100800 */
[C---:B------:R-:W-:Y:S02]  /*c520*/  SEL R63, R10.reuse, R26, !P4 ;  /* 0x0000001a0a3f7207 */ /* 0x040fe40006000000 */
[C---:B------:R-:W-:Y:S01]  /*c530*/  SEL R42, R10.reuse, R27, !P4 ;  /* 0x0000001b0a2a7207 */ /* 0x040fe20006000000 */
[----:B------:R-:W4:Y:S04]  /*c540*/  LDL.LU R26, [R1+0x21c] ;  /* 0x00021c00011a7983 */ /* 0x000f280000300800 */
[----:B------:R-:W4:Y:S01]  /*c550*/  LDL.LU R27, [R1+0x218] ;  /* 0x00021800011b7983 */ /* 0x000f220000300800 */
[C---:B0-----:R-:W-:Y:S01]  /*c560*/  SEL R0, R10.reuse, R12, !P4 ;  /* 0x0000000c0a007207 */ /* 0x041fe20006000000 */
[----:B------:R-:W0:Y:S04]  /*c570*/  S2R R30, SR_TID.X ;  /* 0x00000000001e7919 */ /* 0x000e280000002100 */
[----:B------:R-:W-:Y:S04]  /*c580*/  STL [R1+0x8], R0 ;  /* 0x0000080001007387 */ /* 0x000fe80000100800 */
[----:B------:R-:W4:Y:S01]  /*c590*/  LDL.LU R29, [R1+0x29c] ;  /* 0x00029c00011d7983 */ /* 0x000f220000300800 */
[----:B------:R-:W-:Y:S01]  /*c5a0*/  SEL R4, R10, R4, !P4 ;  /* 0x000000040a047207 */ /* 0x000fe20006000000 */
[----:B------:R-:W-:Y:S01]  /*c5b0*/  @!P0 IMAD.MOV R6, RZ, RZ, -R6 ;  /* 0x000000ffff068224 */ /* 0x000fe200078e0a06 */
[----:B------:R-:W-:-:S04]  /*c5c0*/  @!UP2 UIADD3 UR4, UPT, UPT, -UR6, 0x100000, URZ ;  /* 0x001000000604a890 */ /* 0x000fc8000fffe1ff */
[----:B------:R-:W-:Y:S02]  /*c5d0*/  @!UP2 USHF.L.U32 UR5, UR4, 0xb, URZ ;  /* 0x0000000b0405a899 */ /* 0x000fe400080006ff */
[----:B------:R-:W-:Y:S01]  /*c5e0*/  @!UP2 USHF.L.U32 UR4, UR4, 0x1, URZ ;  /* 0x000000010404a899 */ /* 0x000fe200080006ff */
[----:B------:R-:W-:Y:S01]  /*c5f0*/  IMAD R4, R4, UR14, RZ ;  /* 0x0000000e04047c24 */ /* 0x000fe2000f8e02ff */
[C---:B------:R-:W-:Y:S02]  /*c600*/  SEL R71, R10.reuse, R6, !P4 ;  /* 0x000000060a477207 */ /* 0x040fe40006000000 */
[----:B------:R-:W-:Y:S02]  /*c610*/  SEL R40, R10, R84, !P4 ;  /* 0x000000540a287207 */ /* 0x000fe40006000000 */
[----:B------:R-:W-:Y:S02]  /*c620*/  IADD3 R6, P0, PT, R4, R3, RZ ;  /* 0x0000000304067210 */ /* 0x000fe40007f1e0ff */
[C---:B------:R-:W-:Y:S01]  /*c630*/  SEL R84, R10.reuse, R62, !P4 ;  /* 0x0000003e0a547207 */ /* 0x040fe20006000000 */
[----:B------:R-:W-:Y:S01]  /*c640*/  VOTEU.ALL UP1, P2 ;  /* 0x0000000000ff7886 */ /* 0x000fe20001020000 */
[----:B------:R-:W-:-:S02]  /*c650*/  SEL R62, R10, R20, !P4 ;  /* 0x000000140a3e7207 */ /* 0x000fc40006000000 */
[----:B------:R-:W-:Y:S02]  /*c660*/  SEL R20, R10, R7, !P4 ;  /* 0x000000070a147207 */ /* 0x000fe40006000000 */
[----:B------:R-:W-:Y:S01]  /*c670*/  LEA.HI.X.SX32 R7, R4, R2, 0x1, P0 ;  /* 0x0000000204077211 */ /* 0x000fe200000f0eff */
[----:B------:R1:W1:Y:S01]  /*c680*/  @!UP1 SYNCS.EXCH.64 URZ, [UR10+0xc008], UR4 ;  /* 0x00c008040aff95b2 */ /* 0x0002620008000100 */
[----:B0-----:R-:W-:Y:S02]  /*c690*/  LOP3.LUT R23, R30, 0x7f, RZ, 0xc0, !PT ;  /* 0x0000007f1e177812 */ /* 0x001fe400078ec0ff */
[----:B------:R-:W4:Y:S04]  /*c6a0*/  LDL.LU R30, [R1+0x258] ;  /* 0x00025800011e7983 */ /* 0x000f280000300800 */
[----:B------:R-:W-:Y:S04]  /*c6b0*/  STL [R1+0x154], R6 ;  /* 0x0001540601007387 */ /* 0x000fe80000100800 */
[----:B------:R-:W-:Y:S01]  /*c6c0*/  STL [R1+0x150], R7 ;  /* 0x0001500701007387 */ /* 0x000fe20000100800 */
[----:B------:R-:W-:Y:S01]  /*c6d0*/  @!P6 IMAD.MOV R5, RZ, RZ, -R5 ;  /* 0x000000ffff05e224 */ /* 0x000fe200078e0a05 */
[----:B------:R-:W-:-:S02]  /*c6e0*/  SEL R32, R10, R32, !P4 ;  /* 0x000000200a207207 */ /* 0x000fc40006000000 */
[----:B--2---:R0:W-:Y:S04]  /*c6f0*/  STS.U8 [R23+UR10+0x8000], R31 ;  /* 0x0080001f17007988 */ /* 0x0041e8000800000a */
[----:B0-----:R-:W2:Y:S04]  /*c700*/  LDL.LU R31, [R1+0x2dc] ;  /* 0x0002dc00011f7983 */ /* 0x001ea80000300800 */
[----:B---3--:R0:W-:Y:S04]  /*c710*/  STS.U8 [R23+UR10+0x8200], R24 ;  /* 0x0082001817007988 */ /* 0x0081e8000800000a */
[----:B0-----:R-:W3:Y:S01]  /*c720*/  LDL.LU R24, [R1+0x25c] ;  /* 0x00025c0001187983 */ /* 0x001ee20000300800 */
[----:B------:R-:W-:-:S02]  /*c730*/  SEL R57, R10, R90, !P4 ;  /* 0x0000005a0a397207 */ /* 0x000fc40006000000 */
[----:B------:R-:W-:Y:S02]  /*c740*/  SEL R90, R10, R5, !P4 ;  /* 0x000000050a5a7207 */ /* 0x000fe40006000000 */
[----:B------:R-:W-:Y:S01]  /*c750*/  PRMT R5, RZ, 0x7610, R5 ;  /* 0x00007610ff057816 */ /* 0x000fe20000000005 */
[----:B------:R-:W-:-:S05]  /*c760*/  IMAD R4, R32, UR14, RZ ;  /* 0x0000000e20047c24 */ /* 0x000fca000f8e02ff */
[----:B------:R0:W3:Y:S02]  /*c770*/  @P3 LDG.E.U8 R5, desc[UR22][R6.64] ;  /* 0x0000001606053981 */ /* 0x0000e4000c1e1100 */
[----:B0-----:R-:W-:-:S04]  /*c780*/  IADD3 R6, P0, PT, R4, R3, RZ ;  /* 0x0000000304067210 */ /* 0x001fc80007f1e0ff */
[----:B------:R-:W-:Y:S01]  /*c790*/  LEA.HI.X.SX32 R7, R4, R2, 0x1, P0 ;  /* 0x0000000204077211 */ /* 0x000fe200000f0eff */
[----:B------:R-:W-:Y:S04]  /*c7a0*/  STL [R1+0x19c], R6 ;  /* 0x00019c0601007387 */ /* 0x000fe80000100800 */
[----:B----4-:R0:W-:Y:S04]  /*c7b0*/  STS.U8 [R23+UR10+0x8400], R25 ;  /* 0x0084001917007988 */ /* 0x0101e8000800000a */
[----:B------:R-:W-:Y:S04]  /*c7c0*/  STL [R1+0x198], R7 ;  /* 0x0001980701007387 */ /* 0x000fe80000100800 */
[----:B0-----:R-:W4:Y:S01]  /*c7d0*/  LDL.LU R25, [R1+0x31c] ;  /* 0x00031c0001197983 */ /* 0x001f220000300800 */
[----:B------:R-:W-:Y:S01]  /*c7e0*/  PRMT R4, RZ, 0x7610, R4 ;  /* 0x00007610ff047816 */ /* 0x000fe20000000004 */
[----:B------:R-:W-:-:S05]  /*c7f0*/  @!P5 IMAD.MOV R8, RZ, RZ, -R8 ;  /* 0x000000ffff08d224 */ /* 0x000fca00078e0a08 */
[----:B------:R0:W4:Y:S01]  /*c800*/  @P3 LDG.E.U8 R4, desc[UR22][R6.64] ;  /* 0x0000001606043981 */ /* 0x000122000c1e1100 */
[----:B------:R-:W-:Y:S01]  /*c810*/  @!P1 IMAD.MOV R9, RZ, RZ, -R9 ;  /* 0x000000ffff099224 */ /* 0x000fe200078e0a09 */
[----:B------:R-:W-:Y:S01]  /*c820*/  SEL R60, R10, R8, !P4 ;  /* 0x000000080a3c7207 */ /* 0x000fe20006000000 */
[----:B0-----:R-:W-:-:S03]  /*c830*/  IMAD R6, R33, UR14, RZ ;  /* 0x0000000e21067c24 */ /* 0x001fc6000f8e02ff */
[----:B------:R-:W-:Y:S02]  /*c840*/  SEL R38, R10, R9, !P4 ;  /* 0x000000090a267207 */ /* 0x000fe40006000000 */
[C---:B------:R-:W-:Y:S01]  /*c850*/  IADD3 R8, P0, PT, R6.reuse, R3, RZ ;  /* 0x0000000306087210 */ /* 0x040fe20007f1e0ff */
[----:B------:R0:W-:Y:S03]  /*c860*/  STS.U8 [R23+UR10+0x8600], R26 ;  /* 0x0086001a17007988 */ /* 0x0001e6000800000a */
[----:B------:R-:W-:Y:S01]  /*c870*/  LEA.HI.X.SX32 R9, R6, R2, 0x1, P0 ;  /* 0x0000000206097211 */ /* 0x000fe200000f0eff */
[----:B------:R-:W-:Y:S04]  /*c880*/  STS.U8 [R23+UR10+0x8800], R27 ;  /* 0x0088001b17007988 */ /* 0x000fe8000800000a */
[----:B------:R1:W-:Y:S04]  /*c890*/  STS.U8 [R23+UR10+0x8a00], R29 ;  /* 0x008a001d17007988 */ /* 0x0003e8000800000a */
[----:B0-----:R-:W4:Y:S04]  /*c8a0*/  LDL.LU R26, [R1+0x298] ;  /* 0x00029800011a7983 */ /* 0x001f280000300800 */
[----:B------:R0:W-:Y:S04]  /*c8b0*/  STL [R1+0x1dc], R8 ;  /* 0x0001dc0801007387 */ /* 0x0001e80000100800 */
[----:B------:R0:W-:Y:S04]  /*c8c0*/  STL [R1+0x1d8], R9 ;  /* 0x0001d80901007387 */ /* 0x0001e80000100800 */
[----:B-1----:R-:W4:Y:S01]  /*c8d0*/  LDL.LU R29, [R1+0x374] ;  /* 0x00037400011d7983 */ /* 0x002f220000300800 */
[----:B------:R-:W-:Y:S01]  /*c8e0*/  PRMT R7, RZ, 0x7610, R7 ;  /* 0x00007610ff077816 */ /* 0x000fe20000000007 */
[----:B------:R-:W-:-:S02]  /*c8f0*/  IMAD R6, R36, UR14, RZ ;  /* 0x0000000e24067c24 */ /* 0x000fc4000f8e02ff */
[----:B------:R-:W4:Y:S04]  /*c900*/  LDL.LU R27, [R1+0x2d8] ;  /* 0x0002d800011b7983 */ /* 0x000f280000300800 */
[----:B------:R0:W4:Y:S02]  /*c910*/  @P3 LDG.E.U8 R7, desc[UR22][R8.64] ;  /* 0x0000001608073981 */ /* 0x000124000c1e1100 */
[----:B0-----:R-:W-:-:S04]  /*c920*/  IADD3 R8, P0, PT, R6, R3, RZ ;  /* 0x0000000306087210 */ /* 0x001fc80007f1e0ff */
[----:B------:R-:W-:Y:S01]  /*c930*/  LEA.HI.X.SX32 R9, R6, R2, 0x1, P0 ;  /* 0x0000000206097211 */ /* 0x000fe200000f0eff */
[----:B------:R-:W-:Y:S04]  /*c940*/  STL [R1+0x21c], R8 ;  /* 0x00021c0801007387 */ /* 0x000fe80000100800 */
[----:B------:R0:W-:Y:S04]  /*c950*/  STS.U8 [R23+UR10+0x8c00], R30 ;  /* 0x008c001e17007988 */ /* 0x0001e8000800000a */
[----:B------:R-:W-:Y:S04]  /*c960*/  STL [R1+0x218], R9 ;  /* 0x0002180901007387 */ /* 0x000fe80000100800 */
[----:B0-----:R-:W4:Y:S04]  /*c970*/  LDL.LU R30, [R1+0x378] ;  /* 0x00037800011e7983 */ /* 0x001f280000300800 */
[----:B--2---:R0:W-:Y:S04]  /*c980*/  STS.U8 [R23+UR10+0x8e00], R31 ;  /* 0x008e001f17007988 */ /* 0x0041e8000800000a */
[----:B0-----:R-:W2:Y:S04]  /*c990*/  LDL.LU R31, [R1+0x318] ;  /* 0x00031800011f7983 */ /* 0x001ea80000300800 */
[----:B---3--:R0:W-:Y:S02]  /*c9a0*/  STS.U8 [R23+UR10+0x9000], R24 ;  /* 0x0090001817007988 */ /* 0x0081e4000800000a */
[----:B0-----:R-:W0:Y:S01]  /*c9b0*/  S2R R23, SR_TID.X ;  /* 0x0000000000177919 */ /* 0x001e220000002100 */
[----:B------:R-:W-:-:S02]  /*c9c0*/  PRMT R6, RZ, 0x7610, R6 ;  /* 0x00007610ff067816 */ /* 0x000fc40000000006 */
[C---:B------:R-:W-:Y:S02]  /*c9d0*/  SEL R92, R10.reuse, R87, !P4 ;  /* 0x000000570a5c7207 */ /* 0x040fe40006000000 */
[C---:B------:R-:W-:Y:S02]  /*c9e0*/  SEL R87, R10.reuse, R81, !P4 ;  /* 0x000000510a577207 */ /* 0x040fe40006000000 */
[----:B------:R1:W3:Y:S01]  /*c9f0*/  @P3 LDG.E.U8 R6, desc[UR22][R8.64] ;  /* 0x0000001608063981 */ /* 0x0002e2000c1e1100 */
[C---:B------:R-:W-:Y:S02]  /*ca00*/  SEL R44, R10.reuse, R69, !P4 ;  /* 0x000000450a2c7207 */ /* 0x040fe40006000000 */
[C---:B------:R-:W-:Y:S02]  /*ca10*/  SEL R69, R10.reuse, R49, !P4 ;  /* 0x000000310a457207 */ /* 0x040fe40006000000 */
[C---:B------:R-:W-:Y:S02]  /*ca20*/  SEL R81, R10.reuse, R43, !P4 ;  /* 0x0000002b0a517207 */ /* 0x040fe40006000000 */
[C---:B------:R-:W-:Y:S01]  /*ca30*/  SEL R41, R10.reuse, R77, !P4 ;  /* 0x0000004d0a297207 */ /* 0x040fe20006000000 */
[----:B-1----:R-:W-:Y:S01]  /*ca40*/  IMAD R8, R39, UR14, RZ ;  /* 0x0000000e27087c24 */ /* 0x002fe2000f8e02ff */
[----:B------:R-:W-:-:S02]  /*ca50*/  SEL R85, R10, R72, !P4 ;  /* 0x000000480a557207 */ /* 0x000fc40006000000 */
[C---:B------:R-:W-:Y:S02]  /*ca60*/  SEL R43, R10.reuse, R35, !P4 ;  /* 0x000000230a2b7207 */ /* 0x040fe40006000000 */
[C---:B------:R-:W-:Y:S02]  /*ca70*/  SEL R49, R10.reuse, R34, !P4 ;  /* 0x000000220a317207 */ /* 0x040fe40006000000 */
[C---:B------:R-:W-:Y:S02]  /*ca80*/  SEL R58, R10.reuse, R58, !P4 ;  /* 0x0000003a0a3a7207 */ /* 0x040fe40006000000 */
[C---:B------:R-:W-:Y:S02]  /*ca90*/  SEL R54, R10.reuse, R54, !P4 ;  /* 0x000000360a367207 */ /* 0x040fe40006000000 */
[C---:B------:R-:W-:Y:S02]  /*caa0*/  SEL R46, R10.reuse, R46, !P4 ;  /* 0x0000002e0a2e7207 */ /* 0x040fe40006000000 */
        /* <DEDUP_REMOVED lines=28> */
[----:B------:R-:W-:Y:S02]  /*cc70*/  SEL R0, R10, R11, !P4 ;  /* 0x0000000b0a007207 */ /* 0x000fe40006000000 */
[----:B------:R-:W-:-:S04]  /*cc80*/  IADD3 R10, P0, PT, R8, R3, RZ ;  /* 0x00000003080a7210 */ /* 0x000fc80007f1e0ff */
[----:B------:R-:W-:Y:S01]  /*cc90*/  LEA.HI.X.SX32 R11, R8, R2, 0x1, P0 ;  /* 0x00000002080b7211 */ /* 0x000fe200000f0eff */
[----:B------:R-:W-:Y:S01]  /*cca0*/  IMAD R8, R40, UR14, RZ ;  /* 0x0000000e28087c24 */ /* 0x000fe2000f8e02ff */
[----:B------:R-:W-:Y:S01]  /*ccb0*/  STL [R1+0x25c], R10 ;  /* 0x00025c0a01007387 */ /* 0x000fe20000100800 */
[----:B0-----:R-:W-:-:S03]  /*ccc0*/  LOP3.LUT R40, R23, 0x7f, RZ, 0xc0, !PT ;  /* 0x0000007f17287812 */ /* 0x001fc600078ec0ff */
[----:B------:R-:W-:Y:S04]  /*ccd0*/  STL [R1+0x258], R11 ;  /* 0x0002580b01007387 */ /* 0x000fe80000100800 */
[----:B------:R-:W3:Y:S04]  /*cce0*/  LDL.LU R24, [R1+0x358] ;  /* 0x0003580001187983 */ /* 0x000ee80000300800 */
[----:B----4-:R0:W-:Y:S04]  /*ccf0*/  STS.U8 [R40+UR10+0x9200], R25 ;  /* 0x0092001928007988 */ /* 0x0101e8000800000a */
[----:B0-----:R-:W4:Y:S01]  /*cd00*/  LDL.LU R25, [R1+0x35c] ;  /* 0x00035c0001197983 */ /* 0x001f220000300800 */
[----:B------:R-:W-:-:S06]  /*cd10*/  PRMT R9, RZ, 0x7610, R9 ;  /* 0x00007610ff097816 */ /* 0x000fcc0000000009 */
[----:B------:R0:W4:Y:S04]  /*cd20*/  @P3 LDG.E.U8 R9, desc[UR22][R10.64] ;  /* 0x000000160a093981 */ /* 0x000128000c1e1100 */
[----:B------:R1:W-:Y:S01]  /*cd30*/  STS.U8 [R40+UR10+0x9400], R26 ;  /* 0x0094001a28007988 */ /* 0x0003e2000800000a */
[----:B0-----:R-:W-:-:S04]  /*cd40*/  IADD3 R10, P0, PT, R8, R3, RZ ;  /* 0x00000003080a7210 */ /* 0x001fc80007f1e0ff */
[----:B------:R-:W-:Y:S01]  /*cd50*/  LEA.HI.X.SX32 R11, R8, R2, 0x1, P0 ;  /* 0x00000002080b7211 */ /* 0x000fe200000f0eff */
[----:B-1----:R-:W4:Y:S04]  /*cd60*/  LDL.LU R26, [R1+0x2fc] ;  /* 0x0002fc00011a7983 */ /* 0x002f280000300800 */
[----:B------:R-:W-:Y:S04]  /*cd70*/  STL [R1+0x29c], R10 ;  /* 0x00029c0a01007387 */ /* 0x000fe80000100800 */
[----:B------:R-:W-:Y:S04]  /*cd80*/  STL [R1+0x298], R11 ;  /* 0x0002980b01007387 */ /* 0x000fe80000100800 */
[----:B------:R0:W-:Y:S04]  /*cd90*/  STS.U8 [R40+UR10+0x9600], R29 ;  /* 0x0096001d28007988 */ /* 0x0001e8000800000a */
[----:B0-----:R-:W4:Y:S01]  /*cda0*/  LDL.LU R29, [R1+0x368] ;  /* 0x00036800011d7983 */ /* 0x001f220000300800 */
[----:B------:R-:W-:-:S06]  /*cdb0*/  PRMT R8, RZ, 0x7610, R8 ;  /* 0x00007610ff087816 */ /* 0x000fcc0000000008 */
[----:B------:R0:W4:Y:S02]  /*cdc0*/  @P3 LDG.E.U8 R8, desc[UR22][R10.64] ;  /* 0x000000160a083981 */ /* 0x000124000c1e1100 */
[----:B0-----:R-:W-:Y:S02]  /*cdd0*/  IMAD R10, R41, UR14, RZ ;  /* 0x0000000e290a7c24 */ /* 0x001fe4000f8e02ff */
[----:B------:R0:W-:Y:S03]  /*cde0*/  STS.U8 [R40+UR10+0x9800], R27 ;  /* 0x0098001b28007988 */ /* 0x0001e6000800000a */
[----:B------:R-:W-:-:S04]  /*cdf0*/  IADD3 R12, P0, PT, R10, R3, RZ ;  /* 0x000000030a0c7210 */ /* 0x000fc80007f1e0ff */
[----:B------:R-:W-:Y:S01]  /*ce00*/  LEA.HI.X.SX32 R13, R10, R2, 0x1, P0 ;  /* 0x000000020a0d7211 */ /* 0x000fe200000f0eff */
[----:B0-----:R-:W4:Y:S04]  /*ce10*/  LDL.LU R27, [R1+0x2f4] ;  /* 0x0002f400011b7983 */ /* 0x001f280000300800 */
[----:B------:R-:W-:Y:S04]  /*ce20*/  STL [R1+0x2dc], R12 ;  /* 0x0002dc0c01007387 */ /* 0x000fe80000100800 */
[----:B------:R-:W-:Y:S04]  /*ce30*/  STL [R1+0x2d8], R13 ;  /* 0x0002d80d01007387 */ /* 0x000fe80000100800 */
[----:B------:R0:W-:Y:S04]  /*ce40*/  STS.U8 [R40+UR10+0x9a00], R30 ;  /* 0x009a001e28007988 */ /* 0x0001e8000800000a */
[----:B0-----:R-:W4:Y:S04]  /*ce50*/  LDL.LU R30, [R1+0x338] ;  /* 0x00033800011e7983 */ /* 0x001f280000300800 */
[----:B--2---:R0:W-:Y:S04]  /*ce60*/  STS.U8 [R40+UR10+0x9c00], R31 ;  /* 0x009c001f28007988 */ /* 0x0041e8000800000a */
[----:B0-----:R-:W2:Y:S01]  /*ce70*/  LDL.LU R31, [R1+0x334] ;  /* 0x00033400011f7983 */ /* 0x001ea20000300800 */
[----:B------:R-:W-:Y:S01]  /*ce80*/  PRMT R11, RZ, 0x7610, R11 ;  /* 0x00007610ff0b7816 */ /* 0x000fe2000000000b */
[----:B------:R-:W-:-:S05]  /*ce90*/  IMAD R10, R44, UR14, RZ ;  /* 0x0000000e2c0a7c24 */ /* 0x000fca000f8e02ff */
[----:B------:R0:W2:Y:S01]  /*cea0*/  @P3 LDG.E.U8 R11, desc[UR22][R12.64] ;  /* 0x000000160c0b3981 */ /* 0x0000a2000c1e1100 */
[----:B------:R-:W-:Y:S02]  /*ceb0*/  LOP3.LUT R23, R40, 0x10, RZ, 0x3c, !PT ;  /* 0x0000001028177812 */ /* 0x000fe400078e3cff */
[----:B0-----:R-:W-:-:S04]  /*cec0*/  IADD3 R12, P0, PT, R10, R3, RZ ;  /* 0x000000030a0c7210 */ /* 0x001fc80007f1e0ff */
[----:B------:R-:W-:Y:S01]  /*ced0*/  LEA.HI.X.SX32 R13, R10, R2, 0x1, P0 ;  /* 0x000000020a0d7211 */ /* 0x000fe200000f0eff */
[----:B------:R0:W-:Y:S04]  /*cee0*/  STL [R1+0x31c], R12 ;  /* 0x00031c0c01007387 */ /* 0x0001e80000100800 */
[----:B------:R1:W-:Y:S01]  /*cef0*/  STL [R1+0x318], R13 ;  /* 0x0003180d01007387 */ /* 0x0003e20000100800 */
[----:B------:R-:W-:-:S06]  /*cf00*/  PRMT R10, RZ, 0x7610, R10 ;  /* 0x00007610ff0a7816 */ /* 0x000fcc000000000a */
[----:B------:R0:W2:Y:S02]  /*cf10*/  @P3 LDG.E.U8 R10, desc[UR22][R12.64] ;  /* 0x000000160c0a3981 */ /* 0x0000a4000c1e1100 */
[----:B0-----:R-:W-:-:S05]  /*cf20*/  IMAD R12, R51, UR14, RZ ;  /* 0x0000000e330c7c24 */ /* 0x001fca000f8e02ff */
[----:B------:R-:W-:-:S04]  /*cf30*/  IADD3 R14, P0, PT, R12, R3, RZ ;  /* 0x000000030c0e7210 */ /* 0x000fc80007f1e0ff */
[----:B------:R-:W-:Y:S02]  /*cf40*/  LEA.HI.X.SX32 R15, R12, R2, 0x1, P0 ;  /* 0x000000020c0f7211 */ /* 0x000fe400000f0eff */
[----:B-1----:R-:W-:Y:S01]  /*cf50*/  PRMT R13, RZ, 0x7610, R13 ;  /* 0x00007610ff0d7816 */ /* 0x002fe2000000000d */
[----:B------:R-:W-:-:S05]  /*cf60*/  IMAD R12, R37, UR14, RZ ;  /* 0x0000000e250c7c24 */ /* 0x000fca000f8e02ff */
[----:B------:R0:W2:Y:S04]  /*cf70*/  @P3 LDG.E.U8 R13, desc[UR22][R14.64] ;  /* 0x000000160e0d3981 */ /* 0x0000a8000c1e1100 */
[----:B---3--:R1:W-:Y:S04]  /*cf80*/  STS.U8 [R40+UR10+0x9e00], R24 ;  /* 0x009e001828007988 */ /* 0x0083e8000800000a */
[----:B-1----:R-:W3:Y:S04]  /*cf90*/  LDL.LU R24, [R1+0x364] ;  /* 0x0003640001187983 */ /* 0x002ee80000300800 */
[----:B----4-:R1:W-:Y:S04]  /*cfa0*/  STS.U8 [R23+UR10+0x8080], R25 ;  /* 0x0080801917007988 */ /* 0x0103e8000800000a */
[----:B-1----:R-:W4:Y:S04]  /*cfb0*/  LDL.LU R25, [R1+0x2e8] ;  /* 0x0002e80001197983 */ /* 0x002f280000300800 */
[----:B------:R0:W-:Y:S04]  /*cfc0*/  STL [R1+0x35c], R14 ;  /* 0x00035c0e01007387 */ /* 0x0001e80000100800 */
[----:B------:R-:W-:Y:S04]  /*cfd0*/  STL [R1+0x358], R15 ;  /* 0x0003580f01007387 */ /* 0x000fe80000100800 */
[----:B------:R-:W-:Y:S04]  /*cfe0*/  STS.U8 [R23+UR10+0x8280], R26 ;  /* 0x0082801a17007988 */ /* 0x000fe8000800000a */
[----:B------:R-:W4:Y:S01]  /*cff0*/  LDL.LU R21, [R1+0x370] ;  /* 0x0003700001157983 */ /* 0x000f220000300800 */
[----:B0-----:R-:W-:-:S03]  /*d000*/  IADD3 R14, P0, PT, R12, R3, RZ ;  /* 0x000000030c0e7210 */ /* 0x001fc60007f1e0ff */
[----:B------:R0:W-:Y:S04]  /*d010*/  STS.U8 [R23+UR10+0x8480], R29 ;  /* 0x0084801d17007988 */ /* 0x0001e8000800000a */
[----:B0-----:R-:W4:Y:S01]  /*d020*/  LDL.LU R29, [R1+0x2bc] ;  /* 0x0002bc00011d7983 */ /* 0x001f220000300800 */
[----:B------:R-:W-:Y:S02]  /*d030*/  LEA.HI.X.SX32 R15, R12, R2, 0x1, P0 ;  /* 0x000000020c0f7211 */ /* 0x000fe400000f0eff */
[----:B------:R-:W-:Y:S01]  /*d040*/  PRMT R12, RZ, 0x7610, R12 ;  /* 0x00007610ff0c7816 */ /* 0x000fe2000000000c */
[----:B------:R0:W-:Y:S05]  /*d050*/  STL [R1+0x398], R14 ;  /* 0x0003980e01007387 */ /* 0x0001ea0000100800 */
[----:B------:R0:W4:Y:S04]  /*d060*/  @P3 LDG.E.U8 R12, desc[UR22][R14.64] ;  /* 0x000000160e0c3981 */ /* 0x000128000c1e1100 */
[----:B------:R-:W-:Y:S04]  /*d070*/  STL [R1+0x394], R15 ;  /* 0x0003940f01007387 */ /* 0x000fe80000100800 */
[----:B------:R-:W4:Y:S01]  /*d080*/  LDL.LU R26, [R1+0x360] ;  /* 0x00036000011a7983 */ /* 0x000f220000300800 */
[----:B0-----:R-:W-:-:S03]  /*d090*/  IMAD R14, R28, UR14, RZ ;  /* 0x0000000e1c0e7c24 */ /* 0x001fc6000f8e02ff */
[----:B------:R0:W-:Y:S02]  /*d0a0*/  STS.U8 [R23+UR10+0x8680], R27 ;  /* 0x0086801b17007988 */ /* 0x0001e4000800000a */
        /* <DEDUP_REMOVED lines=11> */
[----:B------:R0:W2:Y:S02]  /*d160*/  @P3 LDG.E.U8 R15, desc[UR22][R16.64] ;  /* 0x00000016100f3981 */ /* 0x0000a4000c1e1100 */
[----:B0-----:R-:W-:-:S04]  /*d170*/  IADD3 R16, P0, PT, R14, R3, RZ ;  /* 0x000000030e107210 */ /* 0x001fc80007f1e0ff */
[----:B------:R-:W-:Y:S01]  /*d180*/  LEA.HI.X.SX32 R17, R14, R2, 0x1, P0 ;  /* 0x000000020e117211 */ /* 0x000fe200000f0eff */
[----:B------:R0:W-:Y:S04]  /*d190*/  STL [R1+0x3f8], R16 ;  /* 0x0003f81001007387 */ /* 0x0001e80000100800 */
[----:B------:R-:W-:Y:S01]  /*d1a0*/  STL [R1+0x3f4], R17 ;  /* 0x0003f41101007387 */ /* 0x000fe20000100800 */
[----:B------:R-:W-:-:S06]  /*d1b0*/  PRMT R14, RZ, 0x7610, R14 ;  /* 0x00007610ff0e7816 */ /* 0x000fcc000000000e */
[----:B------:R0:W2:Y:S02]  /*d1c0*/  @P3 LDG.E.U8 R14, desc[UR22][R16.64] ;  /* 0x00000016100e3981 */ /* 0x0000a4000c1e1100 */
[----:B0-----:R-:W-:Y:S02]  /*d1d0*/  IMAD R16, R18, UR14, RZ ;  /* 0x0000000e12107c24 */ /* 0x001fe4000f8e02ff */
[----:B---3--:R0:W-:Y:S04]  /*d1e0*/  STS.U8 [R23+UR10+0x8c80], R24 ;  /* 0x008c801817007988 */ /* 0x0081e8000800000a */
[----:B0-----:R-:W3:Y:S04]  /*d1f0*/  LDL.LU R24, [R1+0x36c] ;  /* 0x00036c0001187983 */ /* 0x001ee80000300800 */
[----:B----4-:R0:W-:Y:S04]  /*d200*/  STS.U8 [R23+UR10+0x8e80], R25 ;  /* 0x008e801917007988 */ /* 0x0101e8000800000a */
[----:B0-----:R-:W4:Y:S04]  /*d210*/  LDL.LU R25, [R1+0x220] ;  /* 0x0002200001197983 */ /* 0x001f280000300800 */
[----:B------:R-:W-:Y:S01]  /*d220*/  STS.U8 [R23+UR10+0x9080], R21 ;  /* 0x0090801517007988 */ /* 0x000fe2000800000a */
[----:B------:R-:W-:-:S02]  /*d230*/  IADD3 R18, P0, PT, R16, R3, RZ ;  /* 0x0000000310127210 */ /* 0x000fc40007f1e0ff */
[----:B------:R-:W-:Y:S02]  /*d240*/  PRMT R17, RZ, 0x7610, R17 ;  /* 0x00007610ff117816 */ /* 0x000fe40000000011 */
[----:B------:R-:W-:Y:S01]  /*d250*/  LEA.HI.X.SX32 R19, R16, R2, 0x1, P0 ;  /* 0x0000000210137211 */ /* 0x000fe200000f0eff */
[----:B------:R-:W-:-:S04]  /*d260*/  IMAD R16, R20, UR14, RZ ;  /* 0x0000000e14107c24 */ /* 0x000fc8000f8e02ff */
[----:B------:R0:W4:Y:S04]  /*d270*/  @P3 LDG.E.U8 R17, desc[UR22][R18.64] ;  /* 0x0000001612113981 */ /* 0x000128000c1e1100 */
[----:B------:R1:W-:Y:S04]  /*d280*/  STS.U8 [R23+UR10+0x9280], R29 ;  /* 0x0092801d17007988 */ /* 0x0003e8000800000a */
[----:B-1----:R-:W4:Y:S04]  /*d290*/  LDL.LU R29, [R1+0x324] ;  /* 0x00032400011d7983 */ /* 0x002f280000300800 */
[----:B------:R0:W-:Y:S04]  /*d2a0*/  STL [R1+0x428], R18 ;  /* 0x0004281201007387 */ /* 0x0001e80000100800 */
[----:B------:R1:W-:Y:S04]  /*d2b0*/  STL [R1+0x424], R19 ;  /* 0x0004241301007387 */ /* 0x0003e80000100800 */
[----:B------:R1:W-:Y:S01]  /*d2c0*/  STS.U8 [R23+UR10+0x9480], R26 ;  /* 0x0094801a17007988 */ /* 0x0003e2000800000a */
[----:B0-----:R-:W-:-:S04]  /*d2d0*/  IADD3 R18, P0, PT, R16, R3, RZ ;  /* 0x0000000310127210 */ /* 0x001fc80007f1e0ff */
[----:B-1----:R-:W-:Y:S01]  /*d2e0*/  LEA.HI.X.SX32 R19, R16, R2, 0x1, P0 ;  /* 0x0000000210137211 */ /* 0x002fe200000f0eff */
[----:B------:R-:W4:Y:S04]  /*d2f0*/  LDL.LU R26, [R1+0x2f8] ;  /* 0x0002f800011a7983 */ /* 0x000f280000300800 */
[----:B------:R0:W-:Y:S04]  /*d300*/  STS.U8 [R23+UR10+0x9680], R27 ;  /* 0x0096801b17007988 */ /* 0x0001e8000800000a */
[----:B0-----:R-:W4:Y:S04]  /*d310*/  LDL.LU R27, [R1+0x264] ;  /* 0x00026400011b7983 */ /* 0x001f280000300800 */
[----:B------:R-:W-:Y:S04]  /*d320*/  STL [R1+0x450], R18 ;  /* 0x0004501201007387 */ /* 0x000fe80000100800 */
[----:B------:R-:W-:Y:S04]  /*d330*/  STL [R1+0x44c], R19 ;  /* 0x00044c1301007387 */ /* 0x000fe80000100800 */
[----:B------:R0:W-:Y:S04]  /*d340*/  STS.U8 [R23+UR10+0x9880], R30 ;  /* 0x0098801e17007988 */ /* 0x0001e8000800000a */
[----:B0-----:R-:W4:Y:S04]  /*d350*/  LDL.LU R30, [R1+0x2f0] ;  /* 0x0002f000011e7983 */ /* 0x001f280000300800 */
[----:B--2---:R0:W-:Y:S04]  /*d360*/  STS.U8 [R23+UR10+0x9a80], R31 ;  /* 0x009a801f17007988 */ /* 0x0041e8000800000a */
[----:B0-----:R-:W2:Y:S01]  /*d370*/  LDL.LU R31, [R1+0x1e4] ;  /* 0x0001e400011f7983 */ /* 0x001ea20000300800 */
[----:B------:R-:W-:-:S06]  /*d380*/  PRMT R16, RZ, 0x7610, R16 ;  /* 0x00007610ff107816 */ /* 0x000fcc0000000010 */
[----:B------:R0:W2:Y:S02]  /*d390*/  @P3 LDG.E.U8 R16, desc[UR22][R18.64] ;  /* 0x0000001612103981 */ /* 0x0000a4000c1e1100 */
[----:B0-----:R-:W-:-:S05]  /*d3a0*/  IMAD R18, R45, UR14, RZ ;  /* 0x0000000e2d127c24 */ /* 0x001fca000f8e02ff */
[----:B------:R-:W-:-:S04]  /*d3b0*/  IADD3 R20, P0, PT, R18, R3, RZ ;  /* 0x0000000312147210 */ /* 0x000fc80007f1e0ff */
[----:B------:R-:W-:Y:S01]  /*d3c0*/  LEA.HI.X.SX32 R21, R18, R2, 0x1, P0 ;  /* 0x0000000212157211 */ /* 0x000fe200000f0eff */
[----:B------:R0:W-:Y:S04]  /*d3d0*/  STL [R1+0xdc], R20 ;  /* 0x0000dc1401007387 */ /* 0x0001e80000100800 */
[----:B------:R1:W-:Y:S01]  /*d3e0*/  STL [R1+0xd8], R21 ;  /* 0x0000d81501007387 */ /* 0x0003e20000100800 */
[----:B------:R-:W-:Y:S01]  /*d3f0*/  PRMT R19, RZ, 0x7610, R19 ;  /* 0x00007610ff137816 */ /* 0x000fe20000000013 */
[----:B------:R-:W-:-:S05]  /*d400*/  IMAD R18, R46, UR14, RZ ;  /* 0x0000000e2e127c24 */ /* 0x000fca000f8e02ff */
[----:B------:R0:W2:Y:S01]  /*d410*/  @P3 LDG.E.U8 R19, desc[UR22][R20.64] ;  /* 0x0000001614133981 */ /* 0x0000a2000c1e1100 */
[----:B------:R-:W-:Y:S02]  /*d420*/  LOP3.LUT R28, R40, 0x20, RZ, 0x3c, !PT ;  /* 0x00000020281c7812 */ /* 0x000fe400078e3cff */
[----:B0-----:R-:W-:-:S04]  /*d430*/  IADD3 R20, P0, PT, R18, R3, RZ ;  /* 0x0000000312147210 */ /* 0x001fc80007f1e0ff */
[----:B-1----:R-:W-:Y:S02]  /*d440*/  LEA.HI.X.SX32 R21, R18, R2, 0x1, P0 ;  /* 0x0000000212157211 */ /* 0x002fe400000f0eff */
[----:B------:R-:W-:-:S06]  /*d450*/  PRMT R18, RZ, 0x7610, R18 ;  /* 0x00007610ff127816 */ /* 0x000fcc0000000012 */
[----:B------:R0:W2:Y:S04]  /*d460*/  @P3 LDG.E.U8 R18, desc[UR22][R20.64] ;  /* 0x0000001614123981 */ /* 0x0000a8000c1e1100 */
[----:B---3--:R1:W-:Y:S04]  /*d470*/  STS.U8 [R23+UR10+0x9c80], R24 ;  /* 0x009c801817007988 */ /* 0x0083e8000800000a */
[----:B-1----:R-:W3:Y:S04]  /*d480*/  LDL.LU R24, [R1+0x330] ;  /* 0x0003300001187983 */ /* 0x002ee80000300800 */
[----:B----4-:R1:W-:Y:S04]  /*d490*/  STS.U8 [R23+UR10+0x9e80], R25 ;  /* 0x009e801917007988 */ /* 0x0103e8000800000a */
[----:B-1----:R-:W4:Y:S04]  /*d4a0*/  LDL.LU R25, [R1+0x224] ;  /* 0x0002240001197983 */ /* 0x002f280000300800 */
[----:B------:R0:W-:Y:S04]  /*d4b0*/  STL [R1+0x11c], R20 ;  /* 0x00011c1401007387 */ /* 0x0001e80000100800 */
[----:B------:R-:W-:Y:S01]  /*d4c0*/  STL [R1+0x118], R21 ;  /* 0x0001181501007387 */ /* 0x000fe20000100800 */
[----:B0-----:R-:W-:-:S03]  /*d4d0*/  IMAD R20, R47, UR14, RZ ;  /* 0x0000000e2f147c24 */ /* 0x001fc6000f8e02ff */
[----:B------:R0:W-:Y:S04]  /*d4e0*/  STS.U8 [R28+UR10+0x8100], R29 ;  /* 0x0081001d1c007988 */ /* 0x0001e8000800000a */
[----:B0-----:R-:W4:Y:S04]  /*d4f0*/  LDL.LU R29, [R1+0x2e4] ;  /* 0x0002e400011d7983 */ /* 0x001f280000300800 */
[----:B------:R-:W4:Y:S01]  /*d500*/  LDL.LU R32, [R1+0x2e0] ;  /* 0x0002e00001207983 */ /* 0x000f220000300800 */
[----:B------:R-:W-:Y:S02]  /*d510*/  IADD3 R22, P0, PT, R20, R3, RZ ;  /* 0x0000000314167210 */ /* 0x000fe40007f1e0ff */
[----:B------:R-:W-:-:S02]  /*d520*/  PRMT R21, RZ, 0x7610, R21 ;  /* 0x00007610ff157816 */ /* 0x000fc40000000015 */
[----:B------:R-:W-:Y:S01]  /*d530*/  LEA.HI.X.SX32 R23, R20, R2, 0x1, P0 ;  /* 0x0000000214177211 */ /* 0x000fe200000f0eff */
[----:B------:R-:W-:Y:S01]  /*d540*/  IMAD R20, R48, UR14, RZ ;  /* 0x0000000e30147c24 */ /* 0x000fe2000f8e02ff */
[----:B------:R-:W-:Y:S04]  /*d550*/  STL [R1+0x15c], R22 ;  /* 0x00015c1601007387 */ /* 0x000fe80000100800 */
[----:B------:R0:W-:Y:S04]  /*d560*/  STS.U8 [R28+UR10+0x8300], R26 ;  /* 0x0083001a1c007988 */ /* 0x0001e8000800000a */
[----:B------:R1:W-:Y:S04]  /*d570*/  STL [R1+0x158], R23 ;  /* 0x0001581701007387 */ /* 0x0003e80000100800 */
[----:B------:R1:W4:Y:S04]  /*d580*/  @P3 LDG.E.U8 R21, desc[UR22][R22.64] ;  /* 0x0000001616153981 */ /* 0x000328000c1e1100 */
[----:B0-----:R-:W4:Y:S01]  /*d590*/  LDL.LU R26, [R1+0x2b8] ;  /* 0x0002b800011a7983 */ /* 0x001f220000300800 */
[----:B-1----:R-:W-:-:S03]  /*d5a0*/  IADD3 R22, P0, PT, R20, R3, RZ ;  /* 0x0000000314167210 */ /* 0x002fc60007f1e0ff */
[----:B------:R0:W-:Y:S01]  /*d5b0*/  STS.U8 [R28+UR10+0x8500], R27 ;  /* 0x0085001b1c007988 */ /* 0x0001e2000800000a */
[----:B------:R-:W-:-:S03]  /*d5c0*/  LEA.HI.X.SX32 R23, R20, R2, 0x1, P0 ;  /* 0x0000000214177211 */ /* 0x000fc600000f0eff */
[----:B0-----:R-:W4:Y:S04]  /*d5d0*/  LDL.LU R27, [R1+0x260] ;  /* 0x00026000011b7983 */ /* 0x001f280000300800 */
[----:B------:R-:W-:Y:S04]  /*d5e0*/  STL [R1+0x1a4], R22 ;  /* 0x0001a41601007387 */ /* 0x000fe80000100800 */
[----:B------:R0:W-:Y:S04]  /*d5f0*/  STS.U8 [R28+UR10+0x8700], R30 ;  /* 0x0087001e1c007988 */ /* 0x0001e8000800000a */
[----:B------:R-:W-:Y:S04]  /*d600*/  STL [R1+0x1a0], R23 ;  /* 0x0001a01701007387 */ /* 0x000fe80000100800 */
[----:B0-----:R-:W4:Y:S04]  /*d610*/  LDL.LU R30, [R1+0x2a0] ;  /* 0x0002a000011e7983 */ /* 0x001f280000300800 */
[----:B--2---:R0:W-:Y:S04]  /*d620*/  STS.U8 [R28+UR10+0x8900], R31 ;  /* 0x0089001f1c007988 */ /* 0x0041e8000800000a */
[----:B0-----:R-:W2:Y:S01]  /*d630*/  LDL.LU R31, [R1+0x26c] ;  /* 0x00026c00011f7983 */ /* 0x001ea20000300800 */
[----:B------:R-:W-:-:S06]  /*d640*/  PRMT R20, RZ, 0x7610, R20 ;  /* 0x00007610ff147816 */ /* 0x000fcc0000000014 */
[----:B------:R0:W2:Y:S02]  /*d650*/  @P3 LDG.E.U8 R20, desc[UR22][R22.64] ;  /* 0x0000001616143981 */ /* 0x0000a4000c1e1100 */
[----:B0-----:R-:W-:Y:S01]  /*d660*/  IMAD R22, R53, UR14, RZ ;  /* 0x0000000e35167c24 */ /* 0x001fe2000f8e02ff */
[----:B------:R-:W-:Y:S01]  /*d670*/  PRMT R23, RZ, 0x7610, R23 ;  /* 0x00007610ff177816 */ /* 0x000fe20000000017 */
[----:B---3--:R0:W-:Y:S03]  /*d680*/  STS.U8 [R28+UR10+0x8b00], R24 ;  /* 0x008b00181c007988 */ /* 0x0081e6000800000a */
[C---:B0-----:R-:W-:Y:S01]  /*d690*/  IADD3 R24, P0, PT, R22.reuse, R3, RZ ;  /* 0x0000000316187210 */ /* 0x041fe20007f1e0ff */
[----:B----4-:R0:W-:Y:S04]  /*d6a0*/  STS.U8 [R28+UR10+0x8d00], R25 ;  /* 0x008d00191c007988 */ /* 0x0101e8000800000a */
[----:B------:R1:W-:Y:S01]  /*d6b0*/  STL [R1+0x1e4], R24 ;  /* 0x0001e41801007387 */ /* 0x0003e20000100800 */
[----:B0-----:R-:W-:-:S05]  /*d6c0*/  LEA.HI.X.SX32 R25, R22, R2, 0x1, P0 ;  /* 0x0000000216197211 */ /* 0x001fca00000f0eff */
[----:B------:R0:W-:Y:S04]  /*d6d0*/  STL [R1+0x1e0], R25 ;  /* 0x0001e01901007387 */ /* 0x0001e80000100800 */
[----:B------:R-:W3:Y:S01]  /*d6e0*/  LDL.LU R39, [R1+0x328] ;  /* 0x0003280001277983 */ /* 0x000ee20000300800 */
[----:B------:R-:W-:-:S03]  /*d6f0*/  IMAD R22, R56, UR14, RZ ;  /* 0x0000000e38167c24 */ /* 0x000fc6000f8e02ff */
[----:B------:R1:W4:Y:S02]  /*d700*/  @P3 LDG.E.U8 R23, desc[UR22][R24.64] ;  /* 0x0000001618173981 */ /* 0x000324000c1e1100 */
[----:B-1----:R-:W-:-:S04]  /*d710*/  IADD3 R24, P0, PT, R22, R3, RZ ;  /* 0x0000000316187210 */ /* 0x002fc80007f1e0ff */
[----:B0-----:R-:W-:Y:S01]  /*d720*/  LEA.HI.X.SX32 R25, R22, R2, 0x1, P0 ;  /* 0x0000000216197211 */ /* 0x001fe200000f0eff */
[----:B------:R0:W-:Y:S04]  /*d730*/  STS.U8 [R28+UR10+0x8f00], R29 ;  /* 0x008f001d1c007988 */ /* 0x0001e8000800000a */
[----:B------:R1:W-:Y:S04]  /*d740*/  STS.U8 [R28+UR10+0x9100], R32 ;  /* 0x009100201c007988 */ /* 0x0003e8000800000a */
[----:B0-----:R-:W4:Y:S04]  /*d750*/  LDL.LU R29, [R1+0x2ac] ;  /* 0x0002ac00011d7983 */ /* 0x001f280000300800 */
[----:B------:R0:W-:Y:S04]  /*d760*/  STL [R1+0x224], R24 ;  /* 0x0002241801007387 */ /* 0x0001e80000100800 */
[----:B------:R-:W-:Y:S04]  /*d770*/  STL [R1+0x220], R25 ;  /* 0x0002201901007387 */ /* 0x000fe80000100800 */
[----:B------:R-:W4:Y:S04]  /*d780*/  LDL.LU R33, [R1+0x2a8] ;  /* 0x0002a80001217983 */ /* 0x000f280000300800 */
[----:B-1----:R-:W4:Y:S01]  /*d790*/  LDL.LU R32, [R1+0x320] ;  /* 0x0003200001207983 */ /* 0x002f220000300800 */
[----:B------:R-:W-:-:S03]  /*d7a0*/  PRMT R22, RZ, 0x7610, R22 ;  /* 0x00007610ff167816 */ /* 0x000fc60000000016 */
[----:B------:R1:W-:Y:S04]  /*d7b0*/  STS.U8 [R28+UR10+0x9300], R26 ;  /* 0x0093001a1c007988 */ /* 0x0003e8000800000a */
[----:B------:R0:W4:Y:S04]  /*d7c0*/  @P3 LDG.E.U8 R22, desc[UR22][R24.64] ;  /* 0x0000001618163981 */ /* 0x000128000c1e1100 */
[----:B------:R-:W4:Y:S01]  /*d7d0*/  LDL.LU R36, [R1+0x268] ;  /* 0x0002680001247983 */ /* 0x000f220000300800 */
[----:B0-----:R-:W-:-:S03]  /*d7e0*/  IMAD R24, R57, UR14, RZ ;  /* 0x0000000e39187c24 */ /* 0x001fc6000f8e02ff */
[----:B------:R0:W-:Y:S02]  /*d7f0*/  STS.U8 [R28+UR10+0x9500], R27 ;  /* 0x0095001b1c007988 */ /* 0x0001e4000800000a */
[----:B-1----:R-:W-:-:S04]  /*d800*/  IADD3 R26, P0, PT, R24, R3, RZ ;  /* 0x00000003181a7210 */ /* 0x002fc80007f1e0ff */
[----:B0-----:R-:W-:Y:S01]  /*d810*/  LEA.HI.X.SX32 R27, R24, R2, 0x1, P0 ;  /* 0x00000002181b7211 */ /* 0x001fe200000f0eff */
        /* <DEDUP_REMOVED lines=10> */
[----:B------:R-:W-:Y:S02]  /*d8c0*/  LEA.HI.X.SX32 R27, R24, R2, 0x1, P0 ;  /* 0x00000002181b7211 */ /* 0x000fe400000f0eff */
[----:B------:R-:W-:Y:S01]  /*d8d0*/  PRMT R24, RZ, 0x7610, R24 ;  /* 0x00007610ff187816 */ /* 0x000fe20000000018 */
[----:B------:R0:W-:Y:S05]  /*d8e0*/  STL [R1+0x2a4], R26 ;  /* 0x0002a41a01007387 */ /* 0x0001ea0000100800 */
[----:B------:R0:W2:Y:S02]  /*d8f0*/  @P3 LDG.E.U8 R24, desc[UR22][R26.64] ;  /* 0x000000161a183981 */ /* 0x0000a4000c1e1100 */
[----:B0-----:R-:W-:Y:S01]  /*d900*/  IMAD R26, R76, UR14, RZ ;  /* 0x0000000e4c1a7c24 */ /* 0x001fe2000f8e02ff */
[----:B------:R-:W-:-:S04]  /*d910*/  LOP3.LUT R76, R40, 0x20, RZ, 0x3c, !PT ;  /* 0x00000020284c7812 */ /* 0x000fc800078e3cff */
[----:B------:R-:W-:Y:S01]  /*d920*/  IADD3 R28, P0, PT, R26, R3, RZ ;  /* 0x000000031a1c7210 */ /* 0x000fe20007f1e0ff */
[----:B------:R0:W-:Y:S04]  /*d930*/  STL [R1+0x2a0], R27 ;  /* 0x0002a01b01007387 */ /* 0x0001e80000100800 */
[----:B------:R-:W2:Y:S04]  /*d940*/  LDL.LU R41, [R1+0x274] ;  /* 0x0002740001297983 */ /* 0x000ea80000300800 */
[----:B------:R-:W2:Y:S04]  /*d950*/  LDL.LU R40, [R1+0x270] ;  /* 0x0002700001287983 */ /* 0x000ea80000300800 */
[----:B------:R-:W-:Y:S01]  /*d960*/  STL [R1+0x2e4], R28 ;  /* 0x0002e41c01007387 */ /* 0x000fe20000100800 */
[----:B0-----:R-:W-:-:S03]  /*d970*/  PRMT R27, RZ, 0x7610, R27 ;  /* 0x00007610ff1b7816 */ /* 0x001fc6000000001b */
[----:B---3--:R0:W-:Y:S02]  /*d980*/  STS.U8 [R76+UR10+0x9b00], R39 ;  /* 0x009b00274c007988 */ /* 0x0081e4000800000a */
[----:B0-----:R-:W0:Y:S02]  /*d990*/  S2R R39, SR_TID.X ;  /* 0x0000000000277919 */ /* 0x001e240000002100 */
[----:B----4-:R1:W-:Y:S01]  /*d9a0*/  STS.U8 [R76+UR10+0x9d00], R29 ;  /* 0x009d001d4c007988 */ /* 0x0103e2000800000a */
[----:B0-----:R-:W-:Y:S02]  /*d9b0*/  LOP3.LUT R83, R39, 0x7f, RZ, 0xc0, !PT ;  /* 0x0000007f27537812 */ /* 0x001fe400078ec0ff */
[----:B-1----:R-:W-:Y:S02]  /*d9c0*/  LEA.HI.X.SX32 R29, R26, R2, 0x1, P0 ;  /* 0x000000021a1d7211 */ /* 0x002fe400000f0eff */
[----:B------:R-:W-:Y:S01]  /*d9d0*/  LOP3.LUT R37, R83, 0x30, RZ, 0x3c, !PT ;  /* 0x0000003053257812 */ /* 0x000fe200078e3cff */
[----:B------:R0:W-:Y:S04]  /*d9e0*/  STS.U8 [R76+UR10+0x9f00], R33 ;  /* 0x009f00214c007988 */ /* 0x0001e8000800000a */
[----:B------:R-:W-:Y:S04]  /*d9f0*/  STL [R1+0x2e0], R29 ;  /* 0x0002e01d01007387 */ /* 0x000fe80000100800 */
[----:B------:R1:W-:Y:S04]  /*da00*/  STS.U8 [R37+UR10+0x8180], R32 ;  /* 0x0081802025007988 */ /* 0x0003e8000800000a */
[----:B0-----:R-:W3:Y:S01]  /*da10*/  LDL.LU R33, [R1+0x2b0] ;  /* 0x0002b00001217983 */ /* 0x001ee20000300800 */
[----:B------:R-:W-:-:S03]  /*da20*/  IMAD R26, R66, UR14, RZ ;  /* 0x0000000e421a7c24 */ /* 0x000fc6000f8e02ff */
[----:B------:R0:W4:Y:S04]  /*da30*/  @P3 LDG.E.U8 R27, desc[UR22][R28.64] ;  /* 0x000000161c1b3981 */ /* 0x000128000c1e1100 */
[----:B-1----:R-:W4:Y:S01]  /*da40*/  LDL.LU R32, [R1+0x238] ;  /* 0x0002380001207983 */ /* 0x002f220000300800 */
[----:B0-----:R-:W-:-:S04]  /*da50*/  IADD3 R28, P0, PT, R26, R3, RZ ;  /* 0x000000031a1c7210 */ /* 0x001fc80007f1e0ff */
[----:B------:R-:W-:Y:S01]  /*da60*/  LEA.HI.X.SX32 R29, R26, R2, 0x1, P0 ;  /* 0x000000021a1d7211 */ /* 0x000fe200000f0eff */
[----:B------:R-:W-:Y:S01]  /*da70*/  STL [R1+0x324], R28 ;  /* 0x0003241c01007387 */ /* 0x000fe20000100800 */
[----:B------:R-:W-:-:S03]  /*da80*/  PRMT R26, RZ, 0x7610, R26 ;  /* 0x00007610ff1a7816 */ /* 0x000fc6000000001a */
[----:B------:R0:W-:Y:S04]  /*da90*/  STS.U8 [R37+UR10+0x8580], R36 ;  /* 0x0085802425007988 */ /* 0x0001e8000800000a */
[----:B------:R-:W-:Y:S04]  /*daa0*/  STL [R1+0x320], R29 ;  /* 0x0003201d01007387 */ /* 0x000fe80000100800 */
[----:B------:R1:W4:Y:S04]  /*dab0*/  @P3 LDG.E.U8 R26, desc[UR22][R28.64] ;  /* 0x000000161c1a3981 */ /* 0x000328000c1e1100 */
[----:B0-----:R-:W4:Y:S04]  /*dac0*/  LDL.LU R36, [R1+0x2b4] ;  /* 0x0002b40001247983 */ /* 0x001f280000300800 */
[----:B------:R0:W-:Y:S01]  /*dad0*/  STS.U8 [R37+UR10+0x8980], R30 ;  /* 0x0089801e25007988 */ /* 0x0001e2000800000a */
[----:B-1----:R-:W-:-:S03]  /*dae0*/  IMAD R28, R50, UR14, RZ ;  /* 0x0000000e321c7c24 */ /* 0x002fc6000f8e02ff */
[----:B------:R-:W4:Y:S02]  /*daf0*/  LDL.LU R51, [R1+0x27c] ;  /* 0x00027c0001337983 */ /* 0x000f240000300800 */
[----:B0-----:R-:W-:-:S05]  /*db00*/  IADD3 R30, P0, PT, R28, R3, RZ ;  /* 0x000000031c1e7210 */ /* 0x001fca0007f1e0ff */
[----:B------:R-:W-:Y:S04]  /*db10*/  STL [R1+0x364], R30 ;  /* 0x0003641e01007387 */ /* 0x000fe80000100800 */
[----:B--2---:R0:W-:Y:S02]  /*db20*/  STS.U8 [R37+UR10+0x8d80], R31 ;  /* 0x008d801f25007988 */ /* 0x0041e4000800000a */
[----:B0-----:R-:W-:-:S05]  /*db30*/  LEA.HI.X.SX32 R31, R28, R2, 0x1, P0 ;  /* 0x000000021c1f7211 */ /* 0x001fca00000f0eff */
[----:B------:R0:W-:Y:S04]  /*db40*/  STL [R1+0x360], R31 ;  /* 0x0003601f01007387 */ /* 0x0001e80000100800 */
[----:B------:R-:W2:Y:S01]  /*db50*/  LDL.LU R39, [R1+0x278] ;  /* 0x0002780001277983 */ /* 0x000ea20000300800 */
[----:B------:R-:W-:Y:S01]  /*db60*/  PRMT R29, RZ, 0x7610, R29 ;  /* 0x00007610ff1d7816 */ /* 0x000fe2000000001d */
[----:B------:R-:W-:Y:S02]  /*db70*/  IMAD R28, R43, UR14, RZ ;  /* 0x0000000e2b1c7c24 */ /* 0x000fe4000f8e02ff */
[----:B------:R-:W2:Y:S04]  /*db80*/  LDL.LU R45, [R1+0x230] ;  /* 0x00023000012d7983 */ /* 0x000ea80000300800 */
[----:B------:R1:W2:Y:S02]  /*db90*/  @P3 LDG.E.U8 R29, desc[UR22][R30.64] ;  /* 0x000000161e1d3981 */ /* 0x0002a4000c1e1100 */
[----:B-1----:R-:W-:-:S04]  /*dba0*/  IADD3 R30, P0, PT, R28, R3, RZ ;  /* 0x000000031c1e7210 */ /* 0x002fc80007f1e0ff */
[----:B0-----:R-:W-:Y:S02]  /*dbb0*/  LEA.HI.X.SX32 R31, R28, R2, 0x1, P0 ;  /* 0x000000021c1f7211 */ /* 0x001fe400000f0eff */
[----:B------:R-:W-:Y:S01]  /*dbc0*/  PRMT R28, RZ, 0x7610, R28 ;  /* 0x00007610ff1c7816 */ /* 0x000fe2000000001c */
[----:B------:R0:W-:Y:S05]  /*dbd0*/  STL [R1+0x3a0], R30 ;  /* 0x0003a01e01007387 */ /* 0x0001ea0000100800 */
[----:B------:R0:W2:Y:S04]  /*dbe0*/  @P3 LDG.E.U8 R28, desc[UR22][R30.64] ;  /* 0x000000161e1c3981 */ /* 0x0000a8000c1e1100 */
[----:B------:R1:W-:Y:S04]  /*dbf0*/  STS.U8 [R37+UR10+0x9180], R41 ;  /* 0x0091802925007988 */ /* 0x0003e8000800000a */
[----:B------:R-:W-:Y:S01]  /*dc00*/  STS.U8 [R37+UR10+0x9580], R40 ;  /* 0x0095802825007988 */ /* 0x000fe2000800000a */
[----:B0-----:R-:W-:-:S03]  /*dc10*/  IMAD R30, R42, UR14, RZ ;  /* 0x0000000e2a1e7c24 */ /* 0x001fc6000f8e02ff */
[----:B------:R0:W-:Y:S04]  /*dc20*/  STL [R1+0x39c], R31 ;  /* 0x00039c1f01007387 */ /* 0x0001e80000100800 */
[----:B------:R-:W2:Y:S04]  /*dc30*/  LDL.LU R44, [R1+0x234] ;  /* 0x00023400012c7983 */ /* 0x000ea80000300800 */
[----:B-1----:R-:W2:Y:S01]  /*dc40*/  LDL.LU R41, [R1+0x22c] ;  /* 0x00022c0001297983 */ /* 0x002ea20000300800 */
[----:B0-----:R-:W-:-:S03]  /*dc50*/  PRMT R31, RZ, 0x7610, R31 ;  /* 0x00007610ff1f7816 */ /* 0x001fc6000000001f */
[----:B---3--:R-:W-:Y:S04]  /*dc60*/  STS.U8 [R37+UR10+0x9980], R33 ;  /* 0x0099802125007988 */ /* 0x008fe8000800000a */
[----:B----4-:R0:W-:Y:S02]  /*dc70*/  STS.U8 [R37+UR10+0x9d80], R32 ;  /* 0x009d802025007988 */ /* 0x0101e4000800000a */
[----:B0-----:R-:W-:-:S04]  /*dc80*/  IADD3 R32, P0, PT, R30, R3, RZ ;  /* 0x000000031e207210 */ /* 0x001fc80007f1e0ff */
[----:B------:R-:W-:Y:S01]  /*dc90*/  LEA.HI.X.SX32 R33, R30, R2, 0x1, P0 ;  /* 0x000000021e217211 */ /* 0x000fe200000f0eff */
[----:B------:R-:W-:Y:S04]  /*dca0*/  STL [R1+0x3d0], R32 ;  /* 0x0003d02001007387 */ /* 0x000fe80000100800 */
[----:B------:R-:W-:Y:S04]  /*dcb0*/  STL [R1+0x3cc], R33 ;  /* 0x0003cc2101007387 */ /* 0x000fe80000100800 */
[----:B------:R-:W3:Y:S01]  /*dcc0*/  LDL.LU R40, [R1+0x228] ;  /* 0x0002280001287983 */ /* 0x000ee20000300800 */
[----:B------:R-:W-:-:S03]  /*dcd0*/  IMAD R30, R35, UR14, RZ ;  /* 0x0000000e231e7c24 */ /* 0x000fc6000f8e02ff */
[----:B------:R0:W-:Y:S04]  /*dce0*/  STS.U8 [R37+UR10+0x8380], R36 ;  /* 0x0083802425007988 */ /* 0x0001e8000800000a */
[----:B------:R1:W4:Y:S04]  /*dcf0*/  @P3 LDG.E.U8 R31, desc[UR22][R32.64] ;  /* 0x00000016201f3981 */ /* 0x000328000c1e1100 */
[----:B0-----:R-:W4:Y:S01]  /*dd00*/  LDL.LU R36, [R1+0x1ec] ;  /* 0x0001ec0001247983 */ /* 0x001f220000300800 */
[----:B-1----:R-:W-:-:S04]  /*dd10*/  IADD3 R32, P0, PT, R30, R3, RZ ;  /* 0x000000031e207210 */ /* 0x002fc80007f1e0ff */
[----:B------:R-:W-:Y:S02]  /*dd20*/  LEA.HI.X.SX32 R33, R30, R2, 0x1, P0 ;  /* 0x000000021e217211 */ /* 0x000fe400000f0eff */
[----:B------:R-:W-:Y:S01]  /*dd30*/  PRMT R30, RZ, 0x7610, R30 ;  /* 0x00007610ff1e7816 */ /* 0x000fe2000000001e */
[----:B------:R-:W-:Y:S04]  /*dd40*/  STL [R1+0x400], R32 ;  /* 0x0004002001007387 */ /* 0x000fe80000100800 */
[----:B------:R0:W-:Y:S04]  /*dd50*/  STS.U8 [R37+UR10+0x8780], R51 ;  /* 0x0087803325007988 */ /* 0x0001e8000800000a */
[----:B------:R1:W4:Y:S04]  /*dd60*/  @P3 LDG.E.U8 R30, desc[UR22][R32.64] ;  /* 0x00000016201e3981 */ /* 0x000328000c1e1100 */
[----:B------:R-:W-:Y:S04]  /*dd70*/  STL [R1+0x3fc], R33 ;  /* 0x0003fc2101007387 */ /* 0x000fe80000100800 */
[----:B0-----:R-:W4:Y:S01]  /*dd80*/  LDL.LU R51, [R1+0x1e8] ;  /* 0x0001e80001337983 */ /* 0x001f220000300800 */
[----:B-1----:R-:W-:-:S05]  /*dd90*/  IMAD R32, R34, UR14, RZ ;  /* 0x0000000e22207c24 */ /* 0x002fca000f8e02ff */
[----:B------:R-:W-:-:S04]  /*dda0*/  IADD3 R34, P0, PT, R32, R3, RZ ;  /* 0x0000000320227210 */ /* 0x000fc80007f1e0ff */
[----:B------:R-:W-:Y:S01]  /*ddb0*/  LEA.HI.X.SX32 R35, R32, R2, 0x1, P0 ;  /* 0x0000000220237211 */ /* 0x000fe200000f0eff */
[----:B--2---:R0:W-:Y:S04]  /*ddc0*/  STS.U8 [R37+UR10+0x8b80], R39 ;  /* 0x008b802725007988 */ /* 0x0041e8000800000a */
[----:B0-----:R-:W2:Y:S04]  /*ddd0*/  LDL.LU R39, [R1+0x1c4] ;  /* 0x0001c40001277983 */ /* 0x001ea80000300800 */
[----:B------:R0:W-:Y:S04]  /*dde0*/  STL [R1+0x430], R34 ;  /* 0x0004302201007387 */ /* 0x0001e80000100800 */
[----:B------:R1:W-:Y:S04]  /*ddf0*/  STL [R1+0x42c], R35 ;  /* 0x00042c2301007387 */ /* 0x0003e80000100800 */
[----:B------:R-:W2:Y:S04]  /*de00*/  LDL.LU R47, [R1+0x1c0] ;  /* 0x0001c000012f7983 */ /* 0x000ea80000300800 */
[----:B------:R-:W2:Y:S01]  /*de10*/  LDL.LU R46, [R1+0x160] ;  /* 0x00016000012e7983 */ /* 0x000ea20000300800 */
[----:B------:R-:W-:Y:S01]  /*de20*/  PRMT R33, RZ, 0x7610, R33 ;  /* 0x00007610ff217816 */ /* 0x000fe20000000021 */
[----:B------:R-:W-:-:S05]  /*de30*/  IMAD R32, R38, UR14, RZ ;  /* 0x0000000e26207c24 */ /* 0x000fca000f8e02ff */
[----:B------:R0:W2:Y:S02]  /*de40*/  @P3 LDG.E.U8 R33, desc[UR22][R34.64] ;  /* 0x0000001622213981 */ /* 0x0000a4000c1e1100 */
[----:B0-----:R-:W-:-:S04]  /*de50*/  IADD3 R34, P0, PT, R32, R3, RZ ;  /* 0x0000000320227210 */ /* 0x001fc80007f1e0ff */
[----:B-1----:R-:W-:Y:S02]  /*de60*/  LEA.HI.X.SX32 R35, R32, R2, 0x1, P0 ;  /* 0x0000000220237211 */ /* 0x002fe400000f0eff */
[----:B------:R-:W-:Y:S01]  /*de70*/  PRMT R32, RZ, 0x7610, R32 ;  /* 0x00007610ff207816 */ /* 0x000fe20000000020 */
[----:B------:R-:W-:Y:S04]  /*de80*/  STS.U8 [R37+UR10+0x8f80], R45 ;  /* 0x008f802d25007988 */ /* 0x000fe8000800000a */
[----:B------:R-:W-:Y:S04]  /*de90*/  STS.U8 [R37+UR10+0x9380], R44 ;  /* 0x0093802c25007988 */ /* 0x000fe8000800000a */
[----:B------:R-:W-:Y:S04]  /*dea0*/  STL [R1+0x458], R34 ;  /* 0x0004582201007387 */ /* 0x000fe80000100800 */
[----:B------:R0:W-:Y:S04]  /*deb0*/  STS.U8 [R37+UR10+0x9780], R41 ;  /* 0x0097802925007988 */ /* 0x0001e8000800000a */
[----:B------:R1:W-:Y:S04]  /*dec0*/  STL [R1+0x454], R35 ;  /* 0x0004542301007387 */ /* 0x0003e80000100800 */
[----:B------:R1:W2:Y:S04]  /*ded0*/  @P3 LDG.E.U8 R32, desc[UR22][R34.64] ;  /* 0x0000001622203981 */ /* 0x0002a8000c1e1100 */
[----:B0-----:R-:W2:Y:S01]  /*dee0*/  LDL.LU R41, [R1+0x1ac] ;  /* 0x0001ac0001297983 */ /* 0x001ea20000300800 */
[----:B-1----:R-:W-:-:S05]  /*def0*/  IMAD R34, R58, UR14, RZ ;  /* 0x0000000e3a227c24 */ /* 0x002fca000f8e02ff */
[C---:B------:R-:W-:Y:S01]  /*df00*/  IADD3 R35, P0, PT, R34.reuse, R3, RZ ;  /* 0x0000000322237210 */ /* 0x040fe20007f1e0ff */
[----:B---3--:R0:W-:Y:S04]  /*df10*/  STS.U8 [R37+UR10+0x9b80], R40 ;  /* 0x009b802825007988 */ /* 0x0081e8000800000a */
[----:B0-----:R-:W3:Y:S04]  /*df20*/  LDL.LU R40, [R1+0x1a8] ;  /* 0x0001a80001287983 */ /* 0x001ee80000300800 */
[----:B----4-:R0:W-:Y:S04]  /*df30*/  STS.U8 [R37+UR10+0x9f80], R36 ;  /* 0x009f802425007988 */ /* 0x0101e8000800000a */
[----:B------:R-:W-:Y:S01]  /*df40*/  STL [R1+0xe4], R35 ;  /* 0x0000e42301007387 */ /* 0x000fe20000100800 */
[----:B0-----:R-:W-:-:S02]  /*df50*/  LEA.HI.X.SX32 R36, R34, R2, 0x1, P0 ;  /* 0x0000000222247211 */ /* 0x001fc400000f0eff */
[----:B------:R-:W-:-:S03]  /*df60*/  PRMT R34, RZ, 0x7610, R34 ;  /* 0x00007610ff227816 */ /* 0x000fc60000000022 */
[----:B------:R0:W-:Y:S01]  /*df70*/  STL [R1+0xe0], R36 ;  /* 0x0000e02401007387 */ /* 0x0001e20000100800 */
[----:B------:R-:W-:-:S03]  /*df80*/  @P3 IMAD.MOV.U32 R37, RZ, RZ, R36 ;  /* 0x000000ffff253224 */ /* 0x000fc600078e0024 */
[----:B------:R-:W4:Y:S04]  /*df90*/  LDL.LU R45, [R1+0x1bc] ;  /* 0x0001bc00012d7983 */ /* 0x000f280000300800 */
[----:B------:R-:W4:Y:S01]  /*dfa0*/  LDL.LU R44, [R1+0x1b8] ;  /* 0x0001b800012c7983 */ /* 0x000f220000300800 */
[----:B0-----:R-:W-:Y:S02]  /*dfb0*/  @P3 IMAD.MOV.U32 R36, RZ, RZ, R35 ;  /* 0x000000ffff243224 */ /* 0x001fe400078e0023 */
[----:B------:R-:W-:-:S03]  /*dfc0*/  IMAD R35, R68, UR14, RZ ;  /* 0x0000000e44237c24 */ /* 0x000fc6000f8e02ff */
[----:B------:R0:W4:Y:S02]  /*dfd0*/  @P3 LDG.E.U8 R34, desc[UR22][R36.64] ;  /* 0x0000001624223981 */ /* 0x000124000c1e1100 */
[C---:B0-----:R-:W-:Y:S02]  /*dfe0*/  IADD3 R37, P0, PT, R35.reuse, R3, RZ ;  /* 0x0000000323257210 */ /* 0x041fe40007f1e0ff */
[----:B------:R0:W-:Y:S02]  /*dff0*/  STS.U8 [R83+UR10], R51 ;  /* 0x0000003353007988 */ /* 0x0001e4000800000a */
[----:B------:R-:W-:Y:S01]  /*e000*/  LEA.HI.X.SX32 R38, R35, R2, 0x1, P0 ;  /* 0x0000000223267211 */ /* 0x000fe200000f0eff */
[----:B------:R-:W-:Y:S01]  /*e010*/  IMAD R35, R73, UR14, RZ ;  /* 0x0000000e49237c24 */ /* 0x000fe2000f8e02ff */
[----:B------:R-:W-:Y:S01]  /*e020*/  STL [R1+0x124], R37 ;  /* 0x0001242501007387 */ /* 0x000fe20000100800 */
[----:B------:R-:W-:-:S03]  /*e030*/  PRMT R36, RZ, 0x7610, R36 ;  /* 0x00007610ff247816 */ /* 0x000fc60000000024 */
[----:B------:R-:W-:Y:S04]  /*e040*/  STL [R1+0x120], R38 ;  /* 0x0001202601007387 */ /* 0x000fe80000100800 */
[----:B------:R-:W4:Y:S04]  /*e050*/  LDL.LU R48, [R1+0x1b4] ;  /* 0x0001b40001307983 */ /* 0x000f280000300800 */
[----:B0-----:R-:W4:Y:S04]  /*e060*/  LDL.LU R51, [R1+0x1b0] ;  /* 0x0001b00001337983 */ /* 0x001f280000300800 */
[----:B------:R-:W4:Y:S04]  /*e070*/  LDL.LU R73, [R1+0x730] ;  /* 0x0007300001497983 */ /* 0x000f280000300800 */
[----:B--2---:R0:W-:Y:S02]  /*e080*/  STS.U8 [R83+UR10+0x400], R39 ;  /* 0x0004002753007988 */ /* 0x0041e4000800000a */
[----:B0-----:R-:W-:-:S02]  /*e090*/  @P3 IMAD.MOV.U32 R39, RZ, RZ, R38 ;  /* 0x000000ffff273224 */ /* 0x001fc400078e0026 */
[----:B------:R-:W-:Y:S01]  /*e0a0*/  @P3 IMAD.MOV.U32 R38, RZ, RZ, R37 ;  /* 0x000000ffff263224 */ /* 0x000fe200078e0025 */
[----:B------:R-:W-:-:S04]  /*e0b0*/  IADD3 R37, P0, PT, R35, R3, RZ ;  /* 0x0000000323257210 */ /* 0x000fc80007f1e0ff */
[----:B------:R0:W2:Y:S04]  /*e0c0*/  @P3 LDG.E.U8 R36, desc[UR22][R38.64] ;  /* 0x0000001626243981 */ /* 0x0000a8000c1e1100 */
[----:B------:R-:W-:Y:S01]  /*e0d0*/  STL [R1+0x164], R37 ;  /* 0x0001642501007387 */ /* 0x000fe20000100800 */
[----:B0-----:R-:W-:-:S03]  /*e0e0*/  LEA.HI.X.SX32 R38, R35, R2, 0x1, P0 ;  /* 0x0000000223267211 */ /* 0x001fc600000f0eff */
[----:B------:R0:W-:Y:S04]  /*e0f0*/  STS.U8 [R83+UR10+0x800], R47 ;  /* 0x0008002f53007988 */ /* 0x0001e8000800000a */
[----:B------:R-:W-:Y:S04]  /*e100*/  STL [R1+0x160], R38 ;  /* 0x0001602601007387 */ /* 0x000fe80000100800 */
[----:B------:R1:W-:Y:S04]  /*e110*/  STS.U8 [R83+UR10+0xc00], R46 ;  /* 0x000c002e53007988 */ /* 0x0003e8000800000a */
[----:B0-----:R-:W2:Y:S04]  /*e120*/  LDL.LU R47, [R1+0x184] ;  /* 0x00018400012f7983 */ /* 0x001ea80000300800 */
[----:B-1----:R-:W2:Y:S01]  /*e130*/  LDL.LU R46, [R1+0x180] ;  /* 0x00018000012e7983 */ /* 0x002ea20000300800 */
[----:B------:R-:W-:Y:S01]  /*e140*/  PRMT R35, RZ, 0x7610, R35 ;  /* 0x00007610ff237816 */ /* 0x000fe20000000023 */
[----:B------:R-:W-:-:S02]  /*e150*/  @P3 IMAD.MOV.U32 R39, RZ, RZ, R38 ;  /* 0x000000ffff273224 */ /* 0x000fc400078e0026 */
[----:B------:R-:W-:Y:S02]  /*e160*/  @P3 IMAD.MOV.U32 R38, RZ, RZ, R37 ;  /* 0x000000ffff263224 */ /* 0x000fe400078e0025 */
[----:B------:R-:W-:Y:S02]  /*e170*/  IMAD R37, R74, UR14, RZ ;  /* 0x0000000e4a257c24 */ /* 0x000fe4000f8e02ff */
[----:B------:R-:W2:Y:S04]  /*e180*/  LDL.LU R74, [R1+0x72c] ;  /* 0x00072c00014a7983 */ /* 0x000ea80000300800 */
[----:B------:R0:W2:Y:S04]  /*e190*/  @P3 LDG.E.U8 R35, desc[UR22][R38.64] ;  /* 0x0000001626233981 */ /* 0x0000a8000c1e1100 */
[----:B------:R-:W-:Y:S01]  /*e1a0*/  STS.U8 [R83+UR10+0x1000], R41 ;  /* 0x0010002953007988 */ /* 0x000fe2000800000a */
[----:B0-----:R-:W-:-:S02]  /*e1b0*/  IADD3 R39, P0, PT, R37, R3, RZ ;  /* 0x0000000325277210 */ /* 0x001fc40007f1e0ff */
[----:B------:R-:W-:-:S03]  /*e1c0*/  PRMT R38, RZ, 0x7610, R38 ;  /* 0x00007610ff267816 */ /* 0x000fc60000000026 */
[----:B------:R-:W-:Y:S04]  /*e1d0*/  STL [R1+0x1ac], R39 ;  /* 0x0001ac2701007387 */ /* 0x000fe80000100800 */
[----:B---3--:R0:W-:Y:S02]  /*e1e0*/  STS.U8 [R83+UR10+0x1400], R40 ;  /* 0x0014002853007988 */ /* 0x0081e4000800000a */
[----:B0-----:R-:W-:Y:S01]  /*e1f0*/  LEA.HI.X.SX32 R40, R37, R2, 0x1, P0 ;  /* 0x0000000225287211 */ /* 0x001fe200000f0eff */
[----:B------:R-:W-:-:S04]  /*e200*/  IMAD R37, R78, UR14, RZ ;  /* 0x0000000e4e257c24 */ /* 0x000fc8000f8e02ff */
[----:B------:R0:W-:Y:S01]  /*e210*/  STL [R1+0x1a8], R40 ;  /* 0x0001a82801007387 */ /* 0x0001e20000100800 */
[----:B------:R-:W-:-:S03]  /*e220*/  @P3 IMAD.MOV.U32 R41, RZ, RZ, R40 ;  /* 0x000000ffff293224 */ /* 0x000fc600078e0028 */
[----:B------:R-:W3:Y:S01]  /*e230*/  LDL.LU R78, [R1+0x728] ;  /* 0x00072800014e7983 */ /* 0x000ee20000300800 */
[----:B0-----:R-:W-:Y:S01]  /*e240*/  @P3 IMAD.MOV.U32 R40, RZ, RZ, R39 ;  /* 0x000000ffff283224 */ /* 0x001fe200078e0027 */
[C---:B------:R-:W-:Y:S02]  /*e250*/  IADD3 R39, P0, PT, R37.reuse, R3, RZ ;  /* 0x0000000325277210 */ /* 0x040fe40007f1e0ff */
[----:B----4-:R0:W-:Y:S04]  /*e260*/  STS.U8 [R83+UR10+0x1800], R45 ;  /* 0x0018002d53007988 */ /* 0x0101e8000800000a */
[----:B------:R1:W4:Y:S04]  /*e270*/  @P3 LDG.E.U8 R38, desc[UR22][R40.64] ;  /* 0x0000001628263981 */ /* 0x000328000c1e1100 */
[----:B------:R1:W-:Y:S04]  /*e280*/  STS.U8 [R83+UR10+0x1c00], R44 ;  /* 0x001c002c53007988 */ /* 0x0003e8000800000a */
[----:B0-----:R-:W3:Y:S01]  /*e290*/  LDL.LU R45, [R1+0x17c] ;  /* 0x00017c00012d7983 */ /* 0x001ee20000300800 */
[----:B-1----:R-:W-:-:S02]  /*e2a0*/  LEA.HI.X.SX32 R40, R37, R2, 0x1, P0 ;  /* 0x0000000225287211 */ /* 0x002fc400000f0eff */
[----:B------:R-:W-:Y:S01]  /*e2b0*/  PRMT R37, RZ, 0x7610, R37 ;  /* 0x00007610ff257816 */ /* 0x000fe20000000025 */
[----:B------:R-:W4:Y:S02]  /*e2c0*/  LDL.LU R44, [R1+0x178] ;  /* 0x00017800012c7983 */ /* 0x000f240000300800 */
[----:B------:R-:W-:Y:S02]  /*e2d0*/  @P3 IMAD.MOV.U32 R41, RZ, RZ, R40 ;  /* 0x000000ffff293224 */ /* 0x000fe400078e0028 */
[----:B------:R-:W-:Y:S04]  /*e2e0*/  STL [R1+0x1ec], R39 ;  /* 0x0001ec2701007387 */ /* 0x000fe80000100800 */
[----:B------:R0:W-:Y:S02]  /*e2f0*/  STL [R1+0x1e8], R40 ;  /* 0x0001e82801007387 */ /* 0x0001e40000100800 */
[----:B0-----:R-:W-:-:S02]  /*e300*/  @P3 IMAD.MOV.U32 R40, RZ, RZ, R39 ;  /* 0x000000ffff283224 */ /* 0x001fc400078e0027 */
[----:B------:R-:W-:Y:S01]  /*e310*/  IMAD R39, R86, UR14, RZ ;  /* 0x0000000e56277c24 */ /* 0x000fe2000f8e02ff */
[----:B------:R-:W-:Y:S04]  /*e320*/  STS.U8 [R83+UR10+0x2000], R48 ;  /* 0x0020003053007988 */ /* 0x000fe8000800000a */
[----:B------:R0:W4:Y:S04]  /*e330*/  @P3 LDG.E.U8 R37, desc[UR22][R40.64] ;  /* 0x0000001628253981 */ /* 0x000128000c1e1100 */
[----:B------:R-:W4:Y:S01]  /*e340*/  LDL.LU R86, [R1+0x724] ;  /* 0x0007240001567983 */ /* 0x000f220000300800 */
[----:B0-----:R-:W-:-:S03]  /*e350*/  IADD3 R41, P0, PT, R39, R3, RZ ;  /* 0x0000000327297210 */ /* 0x001fc60007f1e0ff */
[----:B------:R0:W-:Y:S01]  /*e360*/  STS.U8 [R83+UR10+0x2400], R51 ;  /* 0x0024003353007988 */ /* 0x0001e2000800000a */
[----:B------:R-:W-:Y:S01]  /*e370*/  LEA.HI.X.SX32 R42, R39, R2, 0x1, P0 ;  /* 0x00000002272a7211 */ /* 0x000fe200000f0eff */
[----:B------:R-:W-:Y:S01]  /*e380*/  IMAD R39, R89, UR14, RZ ;  /* 0x0000000e59277c24 */ /* 0x000fe2000f8e02ff */
[----:B------:R-:W-:-:S03]  /*e390*/  PRMT R40, RZ, 0x7610, R40 ;  /* 0x00007610ff287816 */ /* 0x000fc60000000028 */
[----:B------:R-:W-:Y:S01]  /*e3a0*/  @P3 IMAD.MOV.U32 R43, RZ, RZ, R42 ;  /* 0x000000ffff2b3224 */ /* 0x000fe200078e002a */
[----:B0-----:R-:W4:Y:S04]  /*e3b0*/  LDL.LU R51, [R1+0x170] ;  /* 0x0001700001337983 */ /* 0x001f280000300800 */
[----:B------:R-:W-:Y:S04]  /*e3c0*/  STL [R1+0x22c], R41 ;  /* 0x00022c2901007387 */ /* 0x000fe80000100800 */
[----:B------:R0:W-:Y:S02]  /*e3d0*/  STL [R1+0x228], R42 ;  /* 0x0002282a01007387 */ /* 0x0001e40000100800 */
[----:B0-----:R-:W-:Y:S01]  /*e3e0*/  @P3 IMAD.MOV.U32 R42, RZ, RZ, R41 ;  /* 0x000000ffff2a3224 */ /* 0x001fe200078e0029 */
[----:B------:R-:W-:-:S04]  /*e3f0*/  IADD3 R41, P0, PT, R39, R3, RZ ;  /* 0x0000000327297210 */ /* 0x000fc80007f1e0ff */
[----:B------:R0:W4:Y:S02]  /*e400*/  @P3 LDG.E.U8 R40, desc[UR22][R42.64] ;  /* 0x000000162a283981 */ /* 0x000124000c1e1100 */
[----:B0-----:R-:W-:Y:S02]  /*e410*/  LEA.HI.X.SX32 R42, R39, R2, 0x1, P0 ;  /* 0x00000002272a7211 */ /* 0x001fe400000f0eff */
[----:B------:R-:W-:-:S03]  /*e420*/  PRMT R39, RZ, 0x7610, R39 ;  /* 0x00007610ff277816 */ /* 0x000fc60000000027 */
[----:B------:R-:W-:Y:S01]  /*e430*/  @P3 IMAD.MOV.U32 R43, RZ, RZ, R42 ;  /* 0x000000ffff2b3224 */ /* 0x000fe200078e002a */
[----:B--2---:R0:W-:Y:S04]  /*e440*/  STS.U8 [R83+UR10+0x2800], R47 ;  /* 0x0028002f53007988 */ /* 0x0041e8000800000a */
[----:B------:R1:W-:Y:S04]  /*e450*/  STS.U8 [R83+UR10+0x2c00], R46 ;  /* 0x002c002e53007988 */ /* 0x0003e8000800000a */
[----:B0-----:R-:W2:Y:S04]  /*e460*/  LDL.LU R47, [R1+0x16c] ;  /* 0x00016c00012f7983 */ /* 0x001ea80000300800 */
[----:B-1----:R-:W2:Y:S04]  /*e470*/  LDL.LU R46, [R1+0x168] ;  /* 0x00016800012e7983 */ /* 0x002ea80000300800 */
[----:B------:R-:W-:Y:S04]  /*e480*/  STL [R1+0x26c], R41 ;  /* 0x00026c2901007387 */ /* 0x000fe80000100800 */
[----:B------:R0:W-:Y:S04]  /*e490*/  STL [R1+0x268], R42 ;  /* 0x0002682a01007387 */ /* 0x0001e80000100800 */
[----:B------:R-:W2:Y:S04]  /*e4a0*/  LDL.LU R89, [R1+0x13c] ;  /* 0x00013c0001597983 */ /* 0x000ea80000300800 */
[----:B------:R-:W2:Y:S01]  /*e4b0*/  LDL.LU R50, [R1+0x134] ;  /* 0x0001340001327983 */ /* 0x000ea20000300800 */
[----:B0-----:R-:W-:-:S05]  /*e4c0*/  @P3 IMAD.MOV.U32 R42, RZ, RZ, R41 ;  /* 0x000000ffff2a3224 */ /* 0x001fca00078e0029 */
[----:B------:R0:W2:Y:S04]  /*e4d0*/  @P3 LDG.E.U8 R39, desc[UR22][R42.64] ;  /* 0x000000162a273981 */ /* 0x0000a8000c1e1100 */
[----:B------:R-:W2:Y:S04]  /*e4e0*/  LDL.LU R43, [R1+0x174] ;  /* 0x00017400012b7983 */ /* 0x000ea80000300800 */
[----:B------:R-:W2:Y:S04]  /*e4f0*/  LDL.LU R66, [R1+0x130] ;  /* 0x0001300001427983 */ /* 0x000ea80000300800 */
[----:B------:R-:W2:Y:S01]  /*e500*/  LDL.LU R48, [R1+0x12c] ;  /* 0x00012c0001307983 */ /* 0x000ea20000300800 */
[----:B------:R-:W1:Y:S01]  /*e510*/  S2R R68, SR_TID.X ;  /* 0x0000000000447919 */ /* 0x000e620000002100 */
[----:B------:R-:W-:Y:S01]  /*e520*/  IMAD R41, R82, UR14, RZ ;  /* 0x0000000e52297c24 */ /* 0x000fe2000f8e02ff */
[----:B0-----:R-:W-:-:S02]  /*e530*/  PRMT R42, RZ, 0x7610, R42 ;  /* 0x00007610ff2a7816 */ /* 0x001fc4000000002a */
[C---:B-1----:R-:W-:Y:S02]  /*e540*/  LOP3.LUT R82, R68.reuse, 0x7f, RZ, 0xc0, !PT ;  /* 0x0000007f44527812 */ /* 0x042fe400078ec0ff */
[----:B------:R-:W-:-:S04]  /*e550*/  LOP3.LUT R68, R68, 0x7f, RZ, 0xc0, !PT ;  /* 0x0000007f44447812 */ /* 0x000fc800078ec0ff */
[----:B------:R-:W-:Y:S01]  /*e560*/  LOP3.LUT R68, R68, 0x10, RZ, 0x3c, !PT ;  /* 0x0000001044447812 */ /* 0x000fe200078e3cff */
[----:B---3--:R-:W-:Y:S04]  /*e570*/  STS.U8 [R82+UR10+0x3000], R45 ;  /* 0x0030002d52007988 */ /* 0x008fe8000800000a */
[----:B----4-:R0:W-:Y:S02]  /*e580*/  STS.U8 [R82+UR10+0x3400], R44 ;  /* 0x0034002c52007988 */ /* 0x0101e4000800000a */
[----:B0-----:R-:W-:-:S04]  /*e590*/  IADD3 R44, P0, PT, R41, R3, RZ ;  /* 0x00000003292c7210 */ /* 0x001fc80007f1e0ff */
[----:B------:R-:W-:Y:S01]  /*e5a0*/  LEA.HI.X.SX32 R45, R41, R2, 0x1, P0 ;  /* 0x00000002292d7211 */ /* 0x000fe200000f0eff */
[----:B------:R-:W-:Y:S04]  /*e5b0*/  STL [R1+0x2ac], R44 ;  /* 0x0002ac2c01007387 */ /* 0x000fe80000100800 */
[----:B------:R-:W-:Y:S01]  /*e5c0*/  STL [R1+0x2a8], R45 ;  /* 0x0002a82d01007387 */ /* 0x000fe20000100800 */
[----:B------:R-:W-:-:S03]  /*e5d0*/  IMAD R41, R75, UR14, RZ ;  /* 0x0000000e4b297c24 */ /* 0x000fc6000f8e02ff */
[----:B------:R0:W3:Y:S04]  /*e5e0*/  @P3 LDG.E.U8 R42, desc[UR22][R44.64] ;  /* 0x000000162c2a3981 */ /* 0x0000e8000c1e1100 */
[----:B--2---:R-:W-:Y:S04]  /*e5f0*/  STS.U8 [R82+UR10+0x3800], R43 ;  /* 0x0038002b52007988 */ /* 0x004fe8000800000a */
[----:B------:R1:W-:Y:S04]  /*e600*/  STS.U8 [R82+UR10+0x3c00], R51 ;  /* 0x003c003352007988 */ /* 0x0003e8000800000a */
[----:B-1----:R-:W2:Y:S01]  /*e610*/  LDL.LU R51, [R1+0x128] ;  /* 0x0001280001337983 */ /* 0x002ea20000300800 */
[----:B------:R-:W-:-:S04]  /*e620*/  IADD3 R43, P0, PT, R41, R3, RZ ;  /* 0x00000003292b7210 */ /* 0x000fc80007f1e0ff */
[----:B0-----:R-:W-:Y:S01]  /*e630*/  LEA.HI.X.SX32 R44, R41, R2, 0x1, P0 ;  /* 0x00000002292c7211 */ /* 0x001fe200000f0eff */
[----:B------:R-:W-:Y:S01]  /*e640*/  STL [R1+0x2ec], R43 ;  /* 0x0002ec2b01007387 */ /* 0x000fe20000100800 */
[----:B------:R-:W-:-:S03]  /*e650*/  PRMT R41, RZ, 0x7610, R41 ;  /* 0x00007610ff297816 */ /* 0x000fc60000000029 */
[----:B------:R0:W-:Y:S01]  /*e660*/  STL [R1+0x2e8], R44 ;  /* 0x0002e82c01007387 */ /* 0x0001e20000100800 */
[----:B------:R-:W-:Y:S02]  /*e670*/  @P3 IMAD.MOV.U32 R45, RZ, RZ, R44 ;  /* 0x000000ffff2d3224 */ /* 0x000fe400078e002c */
[----:B0-----:R-:W-:Y:S02]  /*e680*/  @P3 IMAD.MOV.U32 R44, RZ, RZ, R43 ;  /* 0x000000ffff2c3224 */ /* 0x001fe400078e002b */
[----:B------:R-:W-:-:S03]  /*e690*/  IMAD R43, R70, UR14, RZ ;  /* 0x0000000e462b7c24 */ /* 0x000fc6000f8e02ff */
[----:B------:R0:W4:Y:S04]  /*e6a0*/  @P3 LDG.E.U8 R41, desc[UR22][R44.64] ;  /* 0x000000162c293981 */ /* 0x000128000c1e1100 */
[----:B------:R-:W-:Y:S01]  /*e6b0*/  STS.U8 [R68+UR10+0x80], R47 ;  /* 0x0000802f44007988 */ /* 0x000fe2000800000a */
[----:B0-----:R-:W-:-:S03]  /*e6c0*/  IADD3 R45, P0, PT, R43, R3, RZ ;  /* 0x000000032b2d7210 */ /* 0x001fc60007f1e0ff */
[----:B------:R0:W-:Y:S01]  /*e6d0*/  STS.U8 [R68+UR10+0x480], R46 ;  /* 0x0004802e44007988 */ /* 0x0001e2000800000a */
[----:B------:R-:W-:-:S03]  /*e6e0*/  PRMT R44, RZ, 0x7610, R44 ;  /* 0x00007610ff2c7816 */ /* 0x000fc6000000002c */
[----:B------:R-:W-:Y:S01]  /*e6f0*/  STL [R1+0x32c], R45 ;  /* 0x00032c2d01007387 */ /* 0x000fe20000100800 */
[----:B0-----:R-:W-:Y:S01]  /*e700*/  LEA.HI.X.SX32 R46, R43, R2, 0x1, P0 ;  /* 0x000000022b2e7211 */ /* 0x001fe200000f0eff */
[----:B------:R-:W-:-:S04]  /*e710*/  IMAD R43, R69, UR14, RZ ;  /* 0x0000000e452b7c24 */ /* 0x000fc8000f8e02ff */
[----:B------:R0:W-:Y:S01]  /*e720*/  STL [R1+0x328], R46 ;  /* 0x0003282e01007387 */ /* 0x0001e20000100800 */
[----:B------:R-:W-:Y:S02]  /*e730*/  @P3 IMAD.MOV.U32 R47, RZ, RZ, R46 ;  /* 0x000000ffff2f3224 */ /* 0x000fe400078e002e */
[----:B0-----:R-:W-:Y:S01]  /*e740*/  @P3 IMAD.MOV.U32 R46, RZ, RZ, R45 ;  /* 0x000000ffff2e3224 */ /* 0x001fe200078e002d */
[----:B------:R-:W-:-:S04]  /*e750*/  IADD3 R45, P0, PT, R43, R3, RZ ;  /* 0x000000032b2d7210 */ /* 0x000fc80007f1e0ff */
[----:B------:R0:W3:Y:S04]  /*e760*/  @P3 LDG.E.U8 R44, desc[UR22][R46.64] ;  /* 0x000000162e2c3981 */ /* 0x0000e8000c1e1100 */
[----:B------:R-:W-:Y:S01]  /*e770*/  STL [R1+0x36c], R45 ;  /* 0x00036c2d01007387 */ /* 0x000fe20000100800 */
[----:B0-----:R-:W-:Y:S02]  /*e780*/  LEA.HI.X.SX32 R46, R43, R2, 0x1, P0 ;  /* 0x000000022b2e7211 */ /* 0x001fe400000f0eff */
[----:B------:R-:W-:-:S03]  /*e790*/  PRMT R43, RZ, 0x7610, R43 ;  /* 0x00007610ff2b7816 */ /* 0x000fc6000000002b */
[----:B------:R0:W-:Y:S01]  /*e7a0*/  STL [R1+0x368], R46 ;  /* 0x0003682e01007387 */ /* 0x0001e20000100800 */
[----:B------:R-:W-:-:S03]  /*e7b0*/  @P3 IMAD.MOV.U32 R47, RZ, RZ, R46 ;  /* 0x000000ffff2f3224 */ /* 0x000fc600078e002e */
[----:B------:R-:W-:Y:S01]  /*e7c0*/  STS.U8 [R68+UR10+0x880], R89 ;  /* 0x0008805944007988 */ /* 0x000fe2000800000a */
[----:B0-----:R-:W-:Y:S02]  /*e7d0*/  @P3 IMAD.MOV.U32 R46, RZ, RZ, R45 ;  /* 0x000000ffff2e3224 */ /* 0x001fe400078e002d */
[----:B------:R-:W-:Y:S01]  /*e7e0*/  IMAD R45, R49, UR14, RZ ;  /* 0x0000000e312d7c24 */ /* 0x000fe2000f8e02ff */
[----:B------:R-:W-:Y:S04]  /*e7f0*/  STS.U8 [R68+UR10+0xc80], R50 ;  /* 0x000c803244007988 */ /* 0x000fe8000800000a */
[----:B------:R0:W3:Y:S04]  /*e800*/  @P3 LDG.E.U8 R43, desc[UR22][R46.64] ;  /* 0x000000162e2b3981 */ /* 0x0000e8000c1e1100 */
        /* <DEDUP_REMOVED lines=13> */
[----:B0-----:R-:W-:-:S05]  /*e8e0*/  LEA.HI.X.SX32 R48, R45, R2, 0x1, P0 ;  /* 0x000000022d307211 */ /* 0x001fca00000f0eff */
[----:B------:R0:W-:Y:S04]  /*e8f0*/  STL [R1+0x3d4], R48 ;  /* 0x0003d43001007387 */ /* 0x0001e80000100800 */
[----:B------:R-:W3:Y:S01]  /*e900*/  LDL.LU R66, [R1+0x1f8] ;  /* 0x0001f80001427983 */ /* 0x000ee20000300800 */
[----:B------:R-:W-:Y:S02]  /*e910*/  @P3 IMAD.MOV.U32 R49, RZ, RZ, R48 ;  /* 0x000000ffff313224 */ /* 0x000fe400078e0030 */
[----:B0-----:R-:W-:Y:S02]  /*e920*/  @P3 IMAD.MOV.U32 R48, RZ, RZ, R47 ;  /* 0x000000ffff303224 */ /* 0x001fe400078e002f */
[----:B------:R-:W-:Y:S01]  /*e930*/  IMAD R47, R62, UR14, RZ ;  /* 0x0000000e3e2f7c24 */ /* 0x000fe2000f8e02ff */
[----:B------:R-:W-:-:S04]  /*e940*/  PRMT R45, RZ, 0x7610, R45 ;  /* 0x00007610ff2d7816 */ /* 0x000fc8000000002d */
[C---:B------:R-:W-:Y:S02]  /*e950*/  IADD3 R50, P0, PT, R47.reuse, R3, RZ ;  /* 0x000000032f327210 */ /* 0x040fe40007f1e0ff */
[----:B------:R0:W4:Y:S04]  /*e960*/  @P3 LDG.E.U8 R45, desc[UR22][R48.64] ;  /* 0x00000016302d3981 */ /* 0x000128000c1e1100 */
[----:B------:R-:W-:Y:S01]  /*e970*/  STL [R1+0x408], R50 ;  /* 0x0004083201007387 */ /* 0x000fe20000100800 */
[----:B0-----:R-:W-:Y:S02]  /*e980*/  PRMT R48, RZ, 0x7610, R48 ;  /* 0x00007610ff307816 */ /* 0x001fe40000000030 */
[----:B------:R-:W-:Y:S01]  /*e990*/  PRMT R53, RZ, 0x7610, R53 ;  /* 0x00007610ff357816 */ /* 0x000fe20000000035 */
[----:B--2---:R0:W-:Y:S02]  /*e9a0*/  STS.U8 [R68+UR10+0x1880], R51 ;  /* 0x0018803344007988 */ /* 0x0041e4000800000a */
[----:B0-----:R-:W-:Y:S01]  /*e9b0*/  LEA.HI.X.SX32 R51, R47, R2, 0x1, P0 ;  /* 0x000000022f337211 */ /* 0x001fe200000f0eff */
[----:B------:R-:W-:-:S04]  /*e9c0*/  IMAD R47, R61, UR14, RZ ;  /* 0x0000000e3d2f7c24 */ /* 0x000fc8000f8e02ff */
[----:B------:R0:W2:Y:S01]  /*e9d0*/  @P3 LDG.E.U8 R48, desc[UR22][R50.64] ;  /* 0x0000001632303981 */ /* 0x0000a2000c1e1100 */
[----:B------:R-:W-:-:S03]  /*e9e0*/  IADD3 R49, P0, PT, R47, R3, RZ ;  /* 0x000000032f317210 */ /* 0x000fc60007f1e0ff */
[----:B------:R-:W-:Y:S04]  /*e9f0*/  STL [R1+0x404], R51 ;  /* 0x0004043301007387 */ /* 0x000fe80000100800 */
[----:B------:R-:W2:Y:S01]  /*ea00*/  LDL.LU R75, [R1+0x1f4] ;  /* 0x0001f400014b7983 */ /* 0x000ea20000300800 */
[----:B0-----:R-:W-:-:S03]  /*ea10*/  @P3 IMAD.MOV.U32 R50, RZ, RZ, R49 ;  /* 0x000000ffff323224 */ /* 0x001fc600078e0031 */
[----:B------:R0:W-:Y:S01]  /*ea20*/  STL [R1+0x438], R49 ;  /* 0x0004383101007387 */ /* 0x0001e20000100800 */
[----:B------:R-:W-:Y:S01]  /*ea30*/  LEA.HI.X.SX32 R62, R47, R2, 0x1, P0 ;  /* 0x000000022f3e7211 */ /* 0x000fe200000f0eff */
[----:B0-----:R-:W-:-:S04]  /*ea40*/  IMAD R49, R60, UR14, RZ ;  /* 0x0000000e3c317c24 */ /* 0x001fc8000f8e02ff */
[----:B------:R0:W-:Y:S01]  /*ea50*/  STL [R1+0x434], R62 ;  /* 0x0004343e01007387 */ /* 0x0001e20000100800 */
[----:B------:R-:W-:Y:S01]  /*ea60*/  @P3 IMAD.MOV.U32 R51, RZ, RZ, R62 ;  /* 0x000000ffff333224 */ /* 0x000fe200078e003e */
[C---:B------:R-:W-:Y:S02]  /*ea70*/  IADD3 R61, P0, PT, R49.reuse, R3, RZ ;  /* 0x00000003313d7210 */ /* 0x040fe40007f1e0ff */
[----:B------:R-:W4:Y:S02]  /*ea80*/  LDL.LU R89, [R1+0xf4] ;  /* 0x0000f40001597983 */ /* 0x000f240000300800 */
[----:B0-----:R-:W-:Y:S02]  /*ea90*/  LEA.HI.X.SX32 R62, R49, R2, 0x1, P0 ;  /* 0x00000002313e7211 */ /* 0x001fe400000f0eff */
[----:B------:R-:W-:Y:S01]  /*eaa0*/  STL [R1+0x460], R61 ;  /* 0x0004603d01007387 */ /* 0x000fe20000100800 */
[----:B------:R-:W-:-:S03]  /*eab0*/  IMAD R49, R54, UR14, RZ ;  /* 0x0000000e36317c24 */ /* 0x000fc6000f8e02ff */
[----:B------:R-:W-:Y:S04]  /*eac0*/  STL [R1+0x45c], R62 ;  /* 0x00045c3e01007387 */ /* 0x000fe80000100800 */
[----:B------:R-:W4:Y:S04]  /*ead0*/  LDL.LU R54, [R1+0x720] ;  /* 0x0007200001367983 */ /* 0x000f280000300800 */
[----:B------:R-:W-:Y:S04]  /*eae0*/  STS.U8 [R68+UR10+0x1c80], R86 ;  /* 0x001c805644007988 */ /* 0x000fe8000800000a */
[----:B------:R-:W-:Y:S04]  /*eaf0*/  STS.U8 [R68+UR10+0x2080], R78 ;  /* 0x0020804e44007988 */ /* 0x000fe8000800000a */
[----:B------:R-:W-:Y:S01]  /*eb00*/  STS.U8 [R68+UR10+0x2480], R74 ;  /* 0x0024804a44007988 */ /* 0x000fe2000800000a */
[----:B------:R-:W-:-:S03]  /*eb10*/  PRMT R47, RZ, 0x7610, R47 ;  /* 0x00007610ff2f7816 */ /* 0x000fc6000000002f */
[----:B------:R-:W-:Y:S04]  /*eb20*/  STS.U8 [R68+UR10+0x2880], R73 ;  /* 0x0028804944007988 */ /* 0x000fe8000800000a */
[----:B------:R-:W-:Y:S04]  /*eb30*/  STS.U8 [R68+UR10+0x2c80], R67 ;  /* 0x002c804344007988 */ /* 0x000fe8000800000a */
[----:B------:R-:W-:Y:S04]  /*eb40*/  STS.U8 [R68+UR10+0x3080], R65 ;  /* 0x0030804144007988 */ /* 0x000fe8000800000a */
[----:B------:R-:W-:Y:S04]  /*eb50*/  STS.U8 [R68+UR10+0x3480], R64 ;  /* 0x0034804044007988 */ /* 0x000fe8000800000a */
[----:B------:R-:W-:Y:S04]  /*eb60*/  STS.U8 [R68+UR10+0x3880], R59 ;  /* 0x0038803b44007988 */ /* 0x000fe8000800000a */
[----:B------:R0:W-:Y:S04]  /*eb70*/  STS.U8 [R68+UR10+0x3c80], R55 ;  /* 0x003c803744007988 */ /* 0x0001e8000800000a */
[----:B------:R1:W4:Y:S04]  /*eb80*/  @P3 LDG.E.U8 R47, desc[UR22][R50.64] ;  /* 0x00000016322f3981 */ /* 0x000328000c1e1100 */
[----:B0-----:R-:W4:Y:S01]  /*eb90*/  LDL.LU R68, [R1+0xf0] ;  /* 0x0000f00001447983 */ /* 0x001f220000300800 */
[----:B-1----:R-:W-:-:S02]  /*eba0*/  @P3 IMAD.MOV.U32 R50, RZ, RZ, R61 ;  /* 0x000000ffff323224 */ /* 0x002fc400078e003d */
[----:B------:R-:W-:-:S05]  /*ebb0*/  @P3 IMAD.MOV.U32 R51, RZ, RZ, R62 ;  /* 0x000000ffff333224 */ /* 0x000fca00078e003e */
[----:B------:R0:W4:Y:S02]  /*ebc0*/  @P3 LDG.E.U8 R53, desc[UR22][R50.64] ;  /* 0x0000001632353981 */ /* 0x000124000c1e1100 */
[----:B0-----:R-:W-:-:S04]  /*ebd0*/  IADD3 R50, P0, PT, R49, R3, RZ ;  /* 0x0000000331327210 */ /* 0x001fc80007f1e0ff */
[----:B------:R-:W-:Y:S01]  /*ebe0*/  LEA.HI.X.SX32 R51, R49, R2, 0x1, P0 ;  /* 0x0000000231337211 */ /* 0x000fe200000f0eff */
[----:B------:R0:W-:Y:S04]  /*ebf0*/  STL [R1+0xec], R50 ;  /* 0x0000ec3201007387 */ /* 0x0001e80000100800 */
[----:B------:R1:W-:Y:S01]  /*ec00*/  STL [R1+0xe8], R51 ;  /* 0x0000e83301007387 */ /* 0x0003e20000100800 */
[----:B---3--:R-:W-:-:S03]  /*ec10*/  IMAD R49, R66, UR14, RZ ;  /* 0x0000000e42317c24 */ /* 0x008fc6000f8e02ff */
[----:B------:R-:W3:Y:S01]  /*ec20*/  LDL.LU R66, [R1] ;  /* 0x0000000001427983 */ /* 0x000ee20000300800 */
[----:B------:R-:W-:-:S06]  /*ec30*/  PRMT R58, RZ, 0x7610, R58 ;  /* 0x00007610ff3a7816 */ /* 0x000fcc000000003a */
[----:B------:R0:W3:Y:S02]  /*ec40*/  @P3 LDG.E.U8 R58, desc[UR22][R50.64] ;  /* 0x00000016323a3981 */ /* 0x0000e4000c1e1100 */
[----:B0-----:R-:W-:-:S04]  /*ec50*/  IADD3 R50, P0, PT, R49, R3, RZ ;  /* 0x0000000331327210 */ /* 0x001fc80007f1e0ff */
[----:B-1----:R-:W-:Y:S02]  /*ec60*/  LEA.HI.X.SX32 R51, R49, R2, 0x1, P0 ;  /* 0x0000000231337211 */ /* 0x002fe400000f0eff */
[----:B------:R-:W-:Y:S01]  /*ec70*/  PRMT R59, RZ, 0x7610, R59 ;  /* 0x00007610ff3b7816 */ /* 0x000fe2000000003b */
[----:B------:R0:W-:Y:S04]  /*ec80*/  STL [R1+0x12c], R50 ;  /* 0x00012c3201007387 */ /* 0x0001e80000100800 */
[----:B------:R-:W-:Y:S01]  /*ec90*/  STL [R1+0x128], R51 ;  /* 0x0001283301007387 */ /* 0x000fe20000100800 */
[----:B------:R-:W-:Y:S02]  /*eca0*/  PRMT R55, RZ, 0x7610, R55 ;  /* 0x00007610ff377816 */ /* 0x000fe40000000037 */
[----:B------:R-:W-:-:S02]  /*ecb0*/  PRMT R56, RZ, 0x7610, R56 ;  /* 0x00007610ff387816 */ /* 0x000fc40000000038 */
[----:B------:R-:W-:-:S06]  /*ecc0*/  PRMT R57, RZ, 0x7610, R57 ;  /* 0x00007610ff397816 */ /* 0x000fcc0000000039 */
[----:B------:R0:W3:Y:S02]  /*ecd0*/  @P3 LDG.E.U8 R57, desc[UR22][R50.64] ;  /* 0x0000001632393981 */ /* 0x0000e4000c1e1100 */
[----:B0-----:R-:W-:Y:S01]  /*ece0*/  PRMT R50, RZ, 0x7610, R50 ;  /* 0x00007610ff327816 */ /* 0x001fe20000000032 */
[----:B--2---:R-:W-:-:S05]  /*ecf0*/  IMAD R49, R75, UR14, RZ ;  /* 0x0000000e4b317c24 */ /* 0x004fca000f8e02ff */
[----:B------:R-:W-:-:S04]  /*ed00*/  IADD3 R60, P0, PT, R49, R3, RZ ;  /* 0x00000003313c7210 */ /* 0x000fc80007f1e0ff */
[----:B------:R-:W-:Y:S01]  /*ed10*/  LEA.HI.X.SX32 R61, R49, R2, 0x1, P0 ;  /* 0x00000002313d7211 */ /* 0x000fe200000f0eff */
[----:B------:R-:W-:Y:S04]  /*ed20*/  STL [R1+0x16c], R60 ;  /* 0x00016c3c01007387 */ /* 0x000fe80000100800 */
[----:B----4-:R-:W-:Y:S04]  /*ed30*/  STS.U8 [R76+UR10+0x100], R54 ;  /* 0x000100364c007988 */ /* 0x010fe8000800000a */
[----:B------:R-:W-:Y:S04]  /*ed40*/  STS.U8 [R76+UR10+0x500], R52 ;  /* 0x000500344c007988 */ /* 0x000fe8000800000a */
[----:B------:R0:W-:Y:S04]  /*ed50*/  STS.U8 [R76+UR10+0x900], R5 ;  /* 0x000900054c007988 */ /* 0x0001e8000800000a */
[----:B------:R1:W-:Y:S01]  /*ed60*/  STS.U8 [R76+UR10+0xd00], R4 ;  /* 0x000d00044c007988 */ /* 0x0003e2000800000a */
[----:B0-----:R-:W-:-:S02]  /*ed70*/  @P3 IMAD.MOV.U32 R5, RZ, RZ, R61 ;  /* 0x000000ffff053224 */ /* 0x001fc400078e003d */
[----:B-1----:R-:W-:-:S05]  /*ed80*/  @P3 IMAD.MOV.U32 R4, RZ, RZ, R60 ;  /* 0x000000ffff043224 */ /* 0x002fca00078e003c */
[----:B------:R0:W2:Y:S02]  /*ed90*/  @P3 LDG.E.U8 R59, desc[UR22][R4.64] ;  /* 0x00000016043b3981 */ /* 0x0000a4000c1e1100 */
[----:B0-----:R-:W-:-:S05]  /*eda0*/  IMAD R4, R89, UR14, RZ ;  /* 0x0000000e59047c24 */ /* 0x001fca000f8e02ff */
[C---:B------:R-:W-:Y:S01]  /*edb0*/  IADD3 R5, P0, PT, R4.reuse, R3, RZ ;  /* 0x0000000304057210 */ /* 0x040fe20007f1e0ff */
[----:B------:R-:W-:Y:S03]  /*edc0*/  STL [R1+0x168], R61 ;  /* 0x0001683d01007387 */ /* 0x000fe60000100800 */
[----:B------:R-:W-:Y:S01]  /*edd0*/  LEA.HI.X.SX32 R60, R4, R2, 0x1, P0 ;  /* 0x00000002043c7211 */ /* 0x000fe200000f0eff */
[----:B------:R0:W-:Y:S01]  /*ede0*/  STL [R1+0x1b4], R5 ;  /* 0x0001b40501007387 */ /* 0x0001e20000100800 */
[----:B------:R-:W-:-:S03]  /*edf0*/  @P3 IMAD.MOV.U32 R4, RZ, RZ, R5 ;  /* 0x000000ffff043224 */ /* 0x000fc600078e0005 */
[----:B0-----:R-:W-:-:S05]  /*ee00*/  @P3 IMAD.MOV.U32 R5, RZ, RZ, R60 ;  /* 0x000000ffff053224 */ /* 0x001fca00078e003c */
[----:B------:R0:W4:Y:S02]  /*ee10*/  @P3 LDG.E.U8 R55, desc[UR22][R4.64] ;  /* 0x0000001604373981 */ /* 0x000124000c1e1100 */
[----:B0-----:R-:W-:Y:S02]  /*ee20*/  IMAD R4, R68, UR14, RZ ;  /* 0x0000000e44047c24 */ /* 0x001fe4000f8e02ff */
[----:B------:R0:W-:Y:S03]  /*ee30*/  STL [R1+0x1b0], R60 ;  /* 0x0001b03c01007387 */ /* 0x0001e60000100800 */
[----:B------:R-:W-:-:S04]  /*ee40*/  IADD3 R5, P0, PT, R4, R3, RZ ;  /* 0x0000000304057210 */ /* 0x000fc80007f1e0ff */
[----:B0-----:R-:W-:Y:S01]  /*ee50*/  LEA.HI.X.SX32 R60, R4, R2, 0x1, P0 ;  /* 0x00000002043c7211 */ /* 0x001fe200000f0eff */
[----:B------:R0:W-:Y:S01]  /*ee60*/  STL [R1+0x1f4], R5 ;  /* 0x0001f40501007387 */ /* 0x0001e20000100800 */
[----:B------:R-:W-:-:S03]  /*ee70*/  @P3 IMAD.MOV.U32 R4, RZ, RZ, R5 ;  /* 0x000000ffff043224 */ /* 0x000fc600078e0005 */
[----:B0-----:R-:W-:-:S05]  /*ee80*/  @P3 IMAD.MOV.U32 R5, RZ, RZ, R60 ;  /* 0x000000ffff053224 */ /* 0x001fca00078e003c */
[----:B------:R3:W2:Y:S04]  /*ee90*/  @P3 LDG.E.U8 R56, desc[UR22][R4.64] ;  /* 0x0000001604383981 */ /* 0x0006a8000c1e1100 */
[----:B------:R-:W-:Y:S01]  /*eea0*/  STS.U8 [R76+UR10+0x1100], R7 ;  /* 0x001100074c007988 */ /* 0x000fe2000800000a */
[----:B---3--:R-:W-:-:S03]  /*eeb0*/  IMAD R4, R66, UR14, RZ ;  /* 0x0000000e42047c24 */ /* 0x008fc6000f8e02ff */
[----:B------:R-:W-:Y:S02]  /*eec0*/  STS.U8 [R76+UR10+0x1500], R6 ;  /* 0x001500064c007988 */ /* 0x000fe4000800000a */
[----:B------:R-:W-:Y:S02]  /*eed0*/  IADD3 R5, P0, PT, R4, R3, RZ ;  /* 0x0000000304057210 */ /* 0x000fe40007f1e0ff */
[----:B------:R0:W-:Y:S01]  /*eee0*/  STS.U8 [R76+UR10+0x1900], R9 ;  /* 0x001900094c007988 */ /* 0x0001e2000800000a */
[----:B------:R-:W-:-:S03]  /*eef0*/  PRMT R52, RZ, 0x7610, R52 ;  /* 0x00007610ff347816 */ /* 0x000fc60000000034 */
[----:B------:R-:W-:Y:S01]  /*ef00*/  STL [R1+0x1f0], R60 ;  /* 0x0001f03c01007387 */ /* 0x000fe20000100800 */
[----:B0-----:R-:W-:-:S03]  /*ef10*/  LEA.HI.X.SX32 R9, R4, R2, 0x1, P0 ;  /* 0x0000000204097211 */ /* 0x001fc600000f0eff */
[----:B------:R0:W-:Y:S01]  /*ef20*/  STL [R1+0x234], R5 ;  /* 0x0002340501007387 */ /* 0x0001e20000100800 */
[----:B------:R-:W-:Y:S02]  /*ef30*/  @P3 IMAD.MOV.U32 R4, RZ, RZ, R5 ;  /* 0x000000ffff043224 */ /* 0x000fe400078e0005 */
[----:B0-----:R-:W-:-:S05]  /*ef40*/  @P3 IMAD.MOV.U32 R5, RZ, RZ, R9 ;  /* 0x000000ffff053224 */ /* 0x001fca00078e0009 */
[----:B------:R0:W3:Y:S04]  /*ef50*/  @P3 LDG.E.U8 R52, desc[UR22][R4.64] ;  /* 0x0000001604343981 */ /* 0x0000e8000c1e1100 */
[----:B------:R1:W-:Y:S01]  /*ef60*/  STL [R1+0x230], R9 ;  /* 0x0002300901007387 */ /* 0x0003e20000100800 */
[----:B0-----:R-:W-:-:S05]  /*ef70*/  IMAD R4, R88, UR14, RZ ;  /* 0x0000000e58047c24 */ /* 0x001fca000f8e02ff */
[----:B-1----:R-:W-:-:S04]  /*ef80*/  IADD3 R9, P0, PT, R4, R3, RZ ;  /* 0x0000000304097210 */ /* 0x002fc80007f1e0ff */
[----:B------:R-:W-:Y:S01]  /*ef90*/  LEA.HI.X.SX32 R60, R4, R2, 0x1, P0 ;  /* 0x00000002043c7211 */ /* 0x000fe200000f0eff */
[----:B------:R-:W-:Y:S01]  /*efa0*/  @P3 IMAD.MOV.U32 R4, RZ, RZ, R9 ;  /* 0x000000ffff043224 */ /* 0x000fe200078e0009 */
[----:B------:R-:W-:-:S03]  /*efb0*/  PRMT R54, RZ, 0x7610, R54 ;  /* 0x00007610ff367816 */ /* 0x000fc60000000036 */
[----:B------:R-:W-:-:S05]  /*efc0*/  @P3 IMAD.MOV.U32 R5, RZ, RZ, R60 ;  /* 0x000000ffff053224 */ /* 0x000fca00078e003c */
[----:B------:R0:W2:Y:S04]  /*efd0*/  @P3 LDG.E.U8 R54, desc[UR22][R4.64] ;  /* 0x0000001604363981 */ /* 0x0000a8000c1e1100 */
[----:B------:R-:W-:Y:S01]  /*efe0*/  STS.U8 [R76+UR10+0x1d00], R8 ;  /* 0x001d00084c007988 */ /* 0x000fe2000800000a */
[----:B0-----:R-:W-:-:S03]  /*eff0*/  IMAD R4, R87, UR14, RZ ;  /* 0x0000000e57047c24 */ /* 0x001fc6000f8e02ff */
[----:B------:R0:W-:Y:S04]  /*f000*/  STL [R1+0x274], R9 ;  /* 0x0002740901007387 */ /* 0x0001e80000100800 */
[----:B------:R-:W-:Y:S04]  /*f010*/  STS.U8 [R76+UR10+0x2100], R11 ;  /* 0x0021000b4c007988 */ /* 0x000fe8000800000a */
[----:B------:R-:W-:Y:S01]  /*f020*/  STS.U8 [R76+UR10+0x2500], R10 ;  /* 0x0025000a4c007988 */ /* 0x000fe2000800000a */
[----:B0-----:R-:W-:-:S03]  /*f030*/  IADD3 R9, P0, PT, R4, R3, RZ ;  /* 0x0000000304097210 */ /* 0x001fc60007f1e0ff */
[----:B------:R-:W-:Y:S04]  /*f040*/  STS.U8 [R76+UR10+0x2900], R13 ;  /* 0x0029000d4c007988 */ /* 0x000fe8000800000a */
[----:B------:R0:W-:Y:S02]  /*f050*/  STS.U8 [R76+UR10+0x2d00], R12 ;  /* 0x002d000c4c007988 */ /* 0x0001e4000800000a */
[----:B0-----:R-:W-:Y:S01]  /*f060*/  LEA.HI.X.SX32 R12, R4, R2, 0x1, P0 ;  /* 0x00000002040c7211 */ /* 0x001fe200000f0eff */
[----:B------:R-:W-:-:S04]  /*f070*/  @P3 IMAD.MOV.U32 R4, RZ, RZ, R9 ;  /* 0x000000ffff043224 */ /* 0x000fc800078e0009 */
[----:B------:R-:W-:-:S05]  /*f080*/  @P3 IMAD.MOV.U32 R5, RZ, RZ, R12 ;  /* 0x000000ffff053224 */ /* 0x000fca00078e000c */
[----:B------:R0:W2:Y:S02]  /*f090*/  @P3 LDG.E.U8 R50, desc[UR22][R4.64] ;  /* 0x0000001604323981 */ /* 0x0000a4000c1e1100 */
[----:B0-----:R-:W-:Y:S02]  /*f0a0*/  IMAD R4, R85, UR14, RZ ;  /* 0x0000000e55047c24 */ /* 0x001fe4000f8e02ff */
[----:B------:R-:W-:Y:S03]  /*f0b0*/  STL [R1+0x270], R60 ;  /* 0x0002703c01007387 */ /* 0x000fe60000100800 */
[----:B------:R-:W-:Y:S01]  /*f0c0*/  IADD3 R5, P0, PT, R4, R3, RZ ;  /* 0x0000000304057210 */ /* 0x000fe20007f1e0ff */
[----:B------:R0:W-:Y:S01]  /*f0d0*/  STL [R1+0x2b4], R9 ;  /* 0x0002b40901007387 */ /* 0x0001e20000100800 */
[----:B------:R-:W-:-:S03]  /*f0e0*/  PRMT R51, RZ, 0x7610, R51 ;  /* 0x00007610ff337816 */ /* 0x000fc60000000033 */
[----:B------:R-:W-:Y:S01]  /*f0f0*/  STL [R1+0x2b0], R12 ;  /* 0x0002b00c01007387 */ /* 0x000fe20000100800 */
[----:B0-----:R-:W-:-:S03]  /*f100*/  LEA.HI.X.SX32 R9, R4, R2, 0x1, P0 ;  /* 0x0000000204097211 */ /* 0x001fc600000f0eff */
[----:B------:R0:W-:Y:S01]  /*f110*/  STL [R1+0x2f4], R5 ;  /* 0x0002f40501007387 */ /* 0x0001e20000100800 */
[----:B------:R-:W-:Y:S02]  /*f120*/  @P3 IMAD.MOV.U32 R4, RZ, RZ, R5 ;  /* 0x000000ffff043224 */ /* 0x000fe400078e0005 */
[----:B0-----:R-:W-:-:S05]  /*f130*/  @P3 IMAD.MOV.U32 R5, RZ, RZ, R9 ;  /* 0x000000ffff053224 */ /* 0x001fca00078e0009 */
[----:B------:R0:W2:Y:S01]  /*f140*/  @P3 LDG.E.U8 R51, desc[UR22][R4.64] ;  /* 0x0000001604333981 */ /* 0x0000a2000c1e1100 */
[----:B------:R-:W-:-:S03]  /*f150*/  LOP3.LUT R89, R83, 0x30, RZ, 0x3c, !PT ;  /* 0x0000003053597812 */ /* 0x000fc600078e3cff */
[----:B------:R1:W-:Y:S01]  /*f160*/  STL [R1+0x2f0], R9 ;  /* 0x0002f00901007387 */ /* 0x0003e20000100800 */
[----:B0-----:R-:W-:-:S03]  /*f170*/  IMAD R4, R84, UR14, RZ ;  /* 0x0000000e54047c24 */ /* 0x001fc6000f8e02ff */
[----:B------:R-:W-:Y:S02]  /*f180*/  STS.U8 [R76+UR10+0x3100], R15 ;  /* 0x0031000f4c007988 */ /* 0x000fe4000800000a */
[C---:B-1----:R-:W-:Y:S02]  /*f190*/  IADD3 R9, P0, PT, R4.reuse, R3, RZ ;  /* 0x0000000304097210 */ /* 0x042fe40007f1e0ff */
[----:B------:R-:W-:Y:S02]  /*f1a0*/  STS.U8 [R76+UR10+0x3500], R14 ;  /* 0x0035000e4c007988 */ /* 0x000fe4000800000a */
[----:B------:R-:W-:Y:S02]  /*f1b0*/  LEA.HI.X.SX32 R12, R4, R2, 0x1, P0 ;  /* 0x00000002040c7211 */ /* 0x000fe400000f0eff */
[----:B------:R-:W-:Y:S04]  /*f1c0*/  STS.U8 [R76+UR10+0x3900], R17 ;  /* 0x003900114c007988 */ /* 0x000fe8000800000a */
[----:B------:R-:W-:Y:S01]  /*f1d0*/  STS.U8 [R76+UR10+0x3d00], R16 ;  /* 0x003d00104c007988 */ /* 0x000fe2000800000a */
[----:B------:R-:W-:-:S03]  /*f1e0*/  @P3 IMAD.MOV.U32 R4, RZ, RZ, R9 ;  /* 0x000000ffff043224 */ /* 0x000fc600078e0009 */
[----:B------:R-:W-:Y:S01]  /*f1f0*/  STS.U8 [R89+UR10+0x180], R19 ;  /* 0x0001801359007988 */ /* 0x000fe2000800000a */
[----:B------:R-:W-:-:S03]  /*f200*/  @P3 IMAD.MOV.U32 R5, RZ, RZ, R12 ;  /* 0x000000ffff053224 */ /* 0x000fc600078e000c */
[----:B------:R0:W-:Y:S02]  /*f210*/  STS.U8 [R89+UR10+0x580], R18 ;  /* 0x0005801259007988 */ /* 0x0001e4000800000a */
[----:B0-----:R-:W-:Y:S02]  /*f220*/  PRMT R18, RZ, 0x7610, R18 ;  /* 0x00007610ff127816 */ /* 0x001fe40000000012 */
[----:B------:R0:W-:Y:S04]  /*f230*/  STL [R1+0x334], R9 ;  /* 0x0003340901007387 */ /* 0x0001e80000100800 */
[----:B------:R1:W2:Y:S02]  /*f240*/  @P3 LDG.E.U8 R18, desc[UR22][R4.64] ;  /* 0x0000001604123981 */ /* 0x0002a4000c1e1100 */
[----:B-1----:R-:W-:-:S02]  /*f250*/  IMAD R4, R81, UR14, RZ ;  /* 0x0000000e51047c24 */ /* 0x002fc4000f8e02ff */
[----:B------:R1:W-:Y:S03]  /*f260*/  STL [R1+0x330], R12 ;  /* 0x0003300c01007387 */ /* 0x0003e60000100800 */
[C---:B0-----:R-:W-:Y:S02]  /*f270*/  IADD3 R9, P0, PT, R4.reuse, R3, RZ ;  /* 0x0000000304097210 */ /* 0x041fe40007f1e0ff */
[----:B------:R-:W-:Y:S02]  /*f280*/  PRMT R49, RZ, 0x7610, R49 ;  /* 0x00007610ff317816 */ /* 0x000fe40000000031 */
[----:B-1----:R-:W-:Y:S01]  /*f290*/  LEA.HI.X.SX32 R12, R4, R2, 0x1, P0 ;  /* 0x00000002040c7211 */ /* 0x002fe200000f0eff */
[----:B------:R-:W-:-:S04]  /*f2a0*/  @P3 IMAD.MOV.U32 R4, RZ, RZ, R9 ;  /* 0x000000ffff043224 */ /* 0x000fc800078e0009 */
[----:B------:R-:W-:-:S05]  /*f2b0*/  @P3 IMAD.MOV.U32 R5, RZ, RZ, R12 ;  /* 0x000000ffff053224 */ /* 0x000fca00078e000c */
[----:B------:R0:W2:Y:S04]  /*f2c0*/  @P3 LDG.E.U8 R49, desc[UR22][R4.64] ;  /* 0x0000001604313981 */ /* 0x0000a8000c1e1100 */
[----:B------:R1:W-:Y:S01]  /*f2d0*/  STL [R1+0x374], R9 ;  /* 0x0003740901007387 */ /* 0x0003e20000100800 */
[----:B0-----:R-:W-:-:S03]  /*f2e0*/  IMAD R4, R80, UR14, RZ ;  /* 0x0000000e50047c24 */ /* 0x001fc6000f8e02ff */
[----:B------:R0:W-:Y:S02]  /*f2f0*/  STL [R1+0x370], R12 ;  /* 0x0003700c01007387 */ /* 0x0001e40000100800 */
[C---:B-1----:R-:W-:Y:S02]  /*f300*/  IADD3 R9, P0, PT, R4.reuse, R3, RZ ;  /* 0x0000000304097210 */ /* 0x042fe40007f1e0ff */
[----:B------:R1:W-:Y:S02]  /*f310*/  STS.U8 [R89+UR10+0x980], R21 ;  /* 0x0009801559007988 */ /* 0x0003e4000800000a */
[----:B0-----:R-:W-:Y:S01]  /*f320*/  LEA.HI.X.SX32 R12, R4, R2, 0x1, P0 ;  /* 0x00000002040c7211 */ /* 0x001fe200000f0eff */
[----:B------:R-:W-:Y:S01]  /*f330*/  @P3 IMAD.MOV.U32 R4, RZ, RZ, R9 ;  /* 0x000000ffff043224 */ /* 0x000fe200078e0009 */
[----:B-1----:R-:W-:-:S03]  /*f340*/  PRMT R21, RZ, 0x7610, R21 ;  /* 0x00007610ff157816 */ /* 0x002fc60000000015 */
[----:B------:R-:W-:-:S05]  /*f350*/  @P3 IMAD.MOV.U32 R5, RZ, RZ, R12 ;  /* 0x000000ffff053224 */ /* 0x000fca00078e000c */
[----:B------:R0:W2:Y:S04]  /*f360*/  @P3 LDG.E.U8 R21, desc[UR22][R4.64] ;  /* 0x0000001604153981 */ /* 0x0000a8000c1e1100 */
[----:B------:R1:W-:Y:S01]  /*f370*/  STL [R1+0x3b0], R9 ;  /* 0x0003b00901007387 */ /* 0x0003e20000100800 */
[----:B0-----:R-:W-:-:S03]  /*f380*/  IMAD R4, R79, UR14, RZ ;  /* 0x0000000e4f047c24 */ /* 0x001fc6000f8e02ff */
[----:B------:R0:W-:Y:S02]  /*f390*/  STL [R1+0x3ac], R12 ;  /* 0x0003ac0c01007387 */ /* 0x0001e40000100800 */
[----:B-1----:R-:W-:-:S04]  /*f3a0*/  IADD3 R9, P0, PT, R4, R3, RZ ;  /* 0x0000000304097210 */ /* 0x002fc80007f1e0ff */
[----:B0-----:R-:W-:Y:S01]  /*f3b0*/  LEA.HI.X.SX32 R12, R4, R2, 0x1, P0 ;  /* 0x00000002040c7211 */ /* 0x001fe200000f0eff */
[----:B------:R-:W-:Y:S04]  /*f3c0*/  STL [R1+0x3e0], R9 ;  /* 0x0003e00901007387 */ /* 0x000fe80000100800 */
[----:B------:R-:W-:Y:S04]  /*f3d0*/  STL [R1+0x3dc], R12 ;  /* 0x0003dc0c01007387 */ /* 0x000fe80000100800 */
[----:B------:R-:W2:Y:S01]  /*f3e0*/  LDL.LU R83, [R1+0x1fc] ;  /* 0x0001fc0001537983 */ /* 0x000ea20000300800 */
[----:B------:R-:W-:-:S03]  /*f3f0*/  @P3 IMAD.MOV.U32 R4, RZ, RZ, R9 ;  /* 0x000000ffff043224 */ /* 0x000fc600078e0009 */
[----:B------:R0:W-:Y:S01]  /*f400*/  STS.U8 [R89+UR10+0xd80], R20 ;  /* 0x000d801459007988 */ /* 0x0001e2000800000a */
[----:B------:R-:W-:Y:S01]  /*f410*/  @P3 IMAD.MOV.U32 R5, RZ, RZ, R12 ;  /* 0x000000ffff053224 */ /* 0x000fe200078e000c */
[----:B0-----:R-:W-:-:S06]  /*f420*/  PRMT R20, RZ, 0x7610, R20 ;  /* 0x00007610ff147816 */ /* 0x001fcc0000000014 */
[----:B------:R0:W3:Y:S02]  /*f430*/  @P3 LDG.E.U8 R20, desc[UR22][R4.64] ;  /* 0x0000001604143981 */ /* 0x0000e4000c1e1100 */
[----:B0-----:R-:W-:-:S05]  /*f440*/  IMAD R4, R77, UR14, RZ ;  /* 0x0000000e4d047c24 */ /* 0x001fca000f8e02ff */
[----:B------:R-:W-:-:S04]  /*f450*/  IADD3 R9, P0, PT, R4, R3, RZ ;  /* 0x0000000304097210 */ /* 0x000fc80007f1e0ff */
[----:B------:R-:W-:Y:S01]  /*f460*/  LEA.HI.X.SX32 R12, R4, R2, 0x1, P0 ;  /* 0x00000002040c7211 */ /* 0x000fe200000f0eff */
[----:B------:R-:W-:Y:S01]  /*f470*/  @P3 IMAD.MOV.U32 R4, RZ, RZ, R9 ;  /* 0x000000ffff043224 */ /* 0x000fe200078e0009 */
[----:B------:R-:W-:Y:S01]  /*f480*/  PRMT R17, RZ, 0x7610, R17 ;  /* 0x00007610ff117816 */ /* 0x000fe20000000011 */
[----:B------:R0:W-:Y:S02]  /*f490*/  STL [R1+0x410], R9 ;  /* 0x0004100901007387 */ /* 0x0001e40000100800 */
[----:B------:R-:W-:Y:S02]  /*f4a0*/  @P3 IMAD.MOV.U32 R5, RZ, RZ, R12 ;  /* 0x000000ffff053224 */ /* 0x000fe400078e000c */
[----:B------:R1:W-:Y:S04]  /*f4b0*/  STL [R1+0x40c], R12 ;  /* 0x00040c0c01007387 */ /* 0x0003e80000100800 */
[----:B------:R-:W3:Y:S04]  /*f4c0*/  LDL.LU R68, [R1+0x204] ;  /* 0x0002040001447983 */ /* 0x000ee80000300800 */
[----:B------:R0:W4:Y:S01]  /*f4d0*/  @P3 LDG.E.U8 R17, desc[UR22][R4.64] ;  /* 0x0000001604113981 */ /* 0x000122000c1e1100 */
[----:B------:R-:W-:-:S03]  /*f4e0*/  PRMT R16, RZ, 0x7610, R16 ;  /* 0x00007610ff107816 */ /* 0x000fc60000000010 */
[----:B------:R-:W4:Y:S01]  /*f4f0*/  LDL.LU R66, [R1+0x200] ;  /* 0x0002000001427983 */ /* 0x000f220000300800 */
[----:B0-----:R-:W-:-:S05]  /*f500*/  IMAD R4, R72, UR14, RZ ;  /* 0x0000000e48047c24 */ /* 0x001fca000f8e02ff */
[----:B------:R-:W-:-:S04]  /*f510*/  IADD3 R9, P0, PT, R4, R3, RZ ;  /* 0x0000000304097210 */ /* 0x000fc80007f1e0ff */
[----:B-1----:R-:W-:Y:S01]  /*f520*/  LEA.HI.X.SX32 R12, R4, R2, 0x1, P0 ;  /* 0x00000002040c7211 */ /* 0x002fe200000f0eff */
[----:B------:R-:W-:-:S04]  /*f530*/  @P3 IMAD.MOV.U32 R4, RZ, RZ, R9 ;  /* 0x000000ffff043224 */ /* 0x000fc800078e0009 */
[----:B------:R-:W-:-:S05]  /*f540*/  @P3 IMAD.MOV.U32 R5, RZ, RZ, R12 ;  /* 0x000000ffff053224 */ /* 0x000fca00078e000c */
[----:B------:R0:W4:Y:S04]  /*f550*/  @P3 LDG.E.U8 R16, desc[UR22][R4.64] ;  /* 0x0000001604103981 */ /* 0x000128000c1e1100 */
[----:B------:R1:W-:Y:S01]  /*f560*/  STL [R1+0x440], R9 ;  /* 0x0004400901007387 */ /* 0x0003e20000100800 */
[----:B0-----:R-:W-:-:S03]  /*f570*/  IMAD R4, R71, UR14, RZ ;  /* 0x0000000e47047c24 */ /* 0x001fc6000f8e02ff */
[----:B------:R0:W-:Y:S02]  /*f580*/  STL [R1+0x43c], R12 ;  /* 0x00043c0c01007387 */ /* 0x0001e40000100800 */
[C---:B-1----:R-:W-:Y:S02]  /*f590*/  IADD3 R9, P0, PT, R4.reuse, R3, RZ ;  /* 0x0000000304097210 */ /* 0x042fe40007f1e0ff */
[----:B------:R-:W4:Y:S01]  /*f5a0*/  LDL.LU R76, [R1+0xfc] ;  /* 0x0000fc00014c7983 */ /* 0x000f220000300800 */
[----:B------:R-:W-:Y:S02]  /*f5b0*/  PRMT R11, RZ, 0x7610, R11 ;  /* 0x00007610ff0b7816 */ /* 0x000fe4000000000b */
[----:B0-----:R-:W-:Y:S01]  /*f5c0*/  LEA.HI.X.SX32 R12, R4, R2, 0x1, P0 ;  /* 0x00000002040c7211 */ /* 0x001fe200000f0eff */
[----:B------:R-:W-:-:S04]  /*f5d0*/  @P3 IMAD.MOV.U32 R4, RZ, RZ, R9 ;  /* 0x000000ffff043224 */ /* 0x000fc800078e0009 */
[----:B------:R-:W-:Y:S01]  /*f5e0*/  @P3 IMAD.MOV.U32 R5, RZ, RZ, R12 ;  /* 0x000000ffff053224 */ /* 0x000fe200078e000c */
[----:B------:R0:W-:Y:S04]  /*f5f0*/  STL [R1+0x468], R9 ;  /* 0x0004680901007387 */ /* 0x0001e80000100800 */
[----:B------:R2:W4:Y:S04]  /*f600*/  @P3 LDG.E.U8 R11, desc[UR22][R4.64] ;  /* 0x00000016040b3981 */ /* 0x000528000c1e1100 */
[----:B------:R-:W-:Y:S01]  /*f610*/  STL [R1+0x464], R12 ;  /* 0x0004640c01007387 */ /* 0x000fe20000100800 */
[----:B--2---:R-:W-:-:S03]  /*f620*/  IMAD R4, R83, UR14, RZ ;  /* 0x0000000e53047c24 */ /* 0x004fc6000f8e02ff */
[----:B------:R-:W2:Y:S02]  /*f630*/  LDL.LU R83, [R1+0xf8] ;  /* 0x0000f80001537983 */ /* 0x000ea40000300800 */
[----:B------:R-:W-:-:S04]  /*f640*/  IADD3 R5, P0, PT, R4, R3, RZ ;  /* 0x0000000304057210 */ /* 0x000fc80007f1e0ff */
[----:B0-----:R-:W-:Y:S01]  /*f650*/  LEA.HI.X.SX32 R9, R4, R2, 0x1, P0 ;  /* 0x0000000204097211 */ /* 0x001fe200000f0eff */
[----:B------:R0:W-:Y:S01]  /*f660*/  STL [R1+0xf4], R5 ;  /* 0x0000f40501007387 */ /* 0x0001e20000100800 */
[----:B------:R-:W-:Y:S01]  /*f670*/  PRMT R8, RZ, 0x7610, R8 ;  /* 0x00007610ff087816 */ /* 0x000fe20000000008 */
[----:B------:R-:W-:Y:S02]  /*f680*/  @P3 IMAD.MOV.U32 R4, RZ, RZ, R5 ;  /* 0x000000ffff043224 */ /* 0x000fe400078e0005 */
[----:B0-----:R-:W-:-:S05]  /*f690*/  @P3 IMAD.MOV.U32 R5, RZ, RZ, R9 ;  /* 0x000000ffff053224 */ /* 0x001fca00078e0009 */
[----:B------:R3:W2:Y:S04]  /*f6a0*/  @P3 LDG.E.U8 R8, desc[UR22][R4.64] ;  /* 0x0000001604083981 */ /* 0x0006a8000c1e1100 */
[----:B------:R0:W-:Y:S01]  /*f6b0*/  STL [R1+0xf0], R9 ;  /* 0x0000f00901007387 */ /* 0x0001e20000100800 */
[----:B------:R-:W-:Y:S01]  /*f6c0*/  PRMT R7, RZ, 0x7610, R7 ;  /* 0x00007610ff077816 */ /* 0x000fe20000000007 */
[----:B---3--:R-:W-:-:S05]  /*f6d0*/  IMAD R4, R68, UR14, RZ ;  /* 0x0000000e44047c24 */ /* 0x008fca000f8e02ff */
[----:B------:R-:W-:-:S04]  /*f6e0*/  IADD3 R5, P0, PT, R4, R3, RZ ;  /* 0x0000000304057210 */ /* 0x000fc80007f1e0ff */
[----:B0-----:R-:W-:Y:S01]  /*f6f0*/  LEA.HI.X.SX32 R9, R4, R2, 0x1, P0 ;  /* 0x0000000204097211 */ /* 0x001fe200000f0eff */
[----:B------:R0:W-:Y:S01]  /*f700*/  STL [R1+0x134], R5 ;  /* 0x0001340501007387 */ /* 0x0001e20000100800 */
[----:B------:R-:W-:-:S03]  /*f710*/  @P3 IMAD.MOV.U32 R4, RZ, RZ, R5 ;  /* 0x000000ffff043224 */ /* 0x000fc600078e0005 */
[----:B0-----:R-:W-:-:S05]  /*f720*/  @P3 IMAD.MOV.U32 R5, RZ, RZ, R9 ;  /* 0x000000ffff053224 */ /* 0x001fca00078e0009 */
[----:B------:R4:W3:Y:S02]  /*f730*/  @P3 LDG.E.U8 R7, desc[UR22][R4.64] ;  /* 0x0000001604073981 */ /* 0x0008e4000c1e1100 */
[----:B----4-:R-:W-:Y:S02]  /*f740*/  IMAD R4, R66, UR14, RZ ;  /* 0x0000000e42047c24 */ /* 0x010fe4000f8e02ff */
[----:B------:R0:W-:Y:S03]  /*f750*/  STL [R1+0x130], R9 ;  /* 0x0001300901007387 */ /* 0x0001e60000100800 */
[----:B------:R-:W-:-:S05]  /*f760*/  IADD3 R5, P0, PT, R4, R3, RZ ;  /* 0x0000000304057210 */ /* 0x000fca0007f1e0ff */
[----:B------:R1:W-:Y:S01]  /*f770*/  STL [R1+0x174], R5 ;  /* 0x0001740501007387 */ /* 0x0003e20000100800 */
[----:B0-----:R-:W-:Y:S01]  /*f780*/  LEA.HI.X.SX32 R9, R4, R2, 0x1, P0 ;  /* 0x0000000204097211 */ /* 0x001fe200000f0eff */
[----:B------:R-:W-:Y:S01]  /*f790*/  @P3 IMAD.MOV.U32 R12, RZ, RZ, R5 ;  /* 0x000000ffff0c3224 */ /* 0x000fe200078e0005 */
[----:B------:R-:W-:-:S03]  /*f7a0*/  PRMT R4, RZ, 0x7610, R4 ;  /* 0x00007610ff047816 */ /* 0x000fc60000000004 */
[----:B------:R-:W-:Y:S02]  /*f7b0*/  @P3 IMAD.MOV.U32 R13, RZ, RZ, R9 ;  /* 0x000000ffff0d3224 */ /* 0x000fe400078e0009 */
[----:B-1----:R-:W-:Y:S01]  /*f7c0*/  IMAD R5, R76, UR14, RZ ;  /* 0x0000000e4c057c24 */ /* 0x002fe2000f8e02ff */
[----:B------:R0:W-:Y:S04]  /*f7d0*/  STL [R1+0x170], R9 ;  /* 0x0001700901007387 */ /* 0x0001e80000100800 */
[----:B------:R1:W4:Y:S01]  /*f7e0*/  @P3 LDG.E.U8 R4, desc[UR22][R12.64] ;  /* 0x000000160c043981 */ /* 0x000322000c1e1100 */
[----:B0-----:R-:W-:-:S04]  /*f7f0*/  IADD3 R9, P0, PT, R5, R3, RZ ;  /* 0x0000000305097210 */ /* 0x001fc80007f1e0ff */
[----:B-1----:R-:W-:Y:S01]  /*f800*/  LEA.HI.X.SX32 R12, R5, R2, 0x1, P0 ;  /* 0x00000002050c7211 */ /* 0x002fe200000f0eff */
[----:B------:R-:W-:Y:S01]  /*f810*/  STL [R1+0x1bc], R9 ;  /* 0x0001bc0901007387 */ /* 0x000fe20000100800 */
[----:B------:R-:W-:-:S03]  /*f820*/  PRMT R6, RZ, 0x7610, R6 ;  /* 0x00007610ff067816 */ /* 0x000fc60000000006 */
[----:B------:R0:W-:Y:S01]  /*f830*/  STL [R1+0x1b8], R12 ;  /* 0x0001b80c01007387 */ /* 0x0001e20000100800 */
[----:B------:R-:W-:Y:S02]  /*f840*/  @P3 IMAD.MOV.U32 R13, RZ, RZ, R12 ;  /* 0x000000ffff0d3224 */ /* 0x000fe400078e000c */
[----:B0-----:R-:W-:-:S05]  /*f850*/  @P3 IMAD.MOV.U32 R12, RZ, RZ, R9 ;  /* 0x000000ffff0c3224 */ /* 0x001fca00078e0009 */
[----:B------:R0:W3:Y:S01]  /*f860*/  @P3 LDG.E.U8 R6, desc[UR22][R12.64] ;  /* 0x000000160c063981 */ /* 0x0000e2000c1e1100 */
[----:B--2---:R-:W-:-:S05]  /*f870*/  IMAD R5, R83, UR14, RZ ;  /* 0x0000000e53057c24 */ /* 0x004fca000f8e02ff */
[----:B------:R-:W-:-:S04]  /*f880*/  IADD3 R9, P0, PT, R5, R3, RZ ;  /* 0x0000000305097210 */ /* 0x000fc80007f1e0ff */
[----:B0-----:R-:W-:Y:S01]  /*f890*/  LEA.HI.X.SX32 R12, R5, R2, 0x1, P0 ;  /* 0x00000002050c7211 */ /* 0x001fe200000f0eff */
[----:B------:R-:W-:Y:S04]  /*f8a0*/  STL [R1+0x1fc], R9 ;  /* 0x0001fc0901007387 */ /* 0x000fe80000100800 */
[----:B------:R0:W-:Y:S01]  /*f8b0*/  STL [R1+0x1f8], R12 ;  /* 0x0001f80c01007387 */ /* 0x0001e20000100800 */
[----:B------:R-:W-:-:S03]  /*f8c0*/  @P3 IMAD.MOV.U32 R13, RZ, RZ, R12 ;  /* 0x000000ffff0d3224 */ /* 0x000fc600078e000c */
[----:B------:R-:W2:Y:S01]  /*f8d0*/  LDL.LU R76, [R1+0x284] ;  /* 0x00028400014c7983 */ /* 0x000ea20000300800 */
[----:B0-----:R-:W-:Y:S02]  /*f8e0*/  @P3 IMAD.MOV.U32 R12, RZ, RZ, R9 ;  /* 0x000000ffff0c3224 */ /* 0x001fe400078e0009 */
[----:B------:R-:W-:-:S05]  /*f8f0*/  IMAD R9, R93, UR14, RZ ;  /* 0x0000000e5d097c24 */ /* 0x000fca000f8e02ff */
[----:B------:R-:W-:-:S04]  /*f900*/  IADD3 R14, P0, PT, R9, R3, RZ ;  /* 0x00000003090e7210 */ /* 0x000fc80007f1e0ff */
[----:B------:R-:W-:Y:S01]  /*f910*/  LEA.HI.X.SX32 R15, R9, R2, 0x1, P0 ;  /* 0x00000002090f7211 */ /* 0x000fe200000f0eff */
[----:B------:R0:W-:Y:S01]  /*f920*/  STL [R1+0x23c], R14 ;  /* 0x00023c0e01007387 */ /* 0x0001e20000100800 */
[----:B------:R-:W-:-:S03]  /*f930*/  PRMT R5, RZ, 0x7610, R5 ;  /* 0x00007610ff057816 */ /* 0x000fc60000000005 */
[----:B------:R1:W-:Y:S04]  /*f940*/  STL [R1+0x238], R15 ;  /* 0x0002380f01007387 */ /* 0x0003e80000100800 */
[----:B------:R-:W3:Y:S01]  /*f950*/  LDL.LU R83, [R1+0x280] ;  /* 0x0002800001537983 */ /* 0x000ee20000300800 */
[----:B------:R-:W-:-:S03]  /*f960*/  IMAD R9, R92, UR14, RZ ;  /* 0x0000000e5c097c24 */ /* 0x000fc6000f8e02ff */
[----:B------:R0:W3:Y:S02]  /*f970*/  @P3 LDG.E.U8 R5, desc[UR22][R12.64] ;  /* 0x000000160c053981 */ /* 0x0000e4000c1e1100 */
[----:B0-----:R-:W-:Y:S01]  /*f980*/  @P3 IMAD.MOV.U32 R12, RZ, RZ, R14 ;  /* 0x000000ffff0c3224 */ /* 0x001fe200078e000e */
[----:B------:R-:W-:Y:S01]  /*f990*/  IADD3 R14, P0, PT, R9, R3, RZ ;  /* 0x00000003090e7210 */ /* 0x000fe20007f1e0ff */
[----:B------:R-:W-:-:S03]  /*f9a0*/  @P3 IMAD.MOV.U32 R13, RZ, RZ, R15 ;  /* 0x000000ffff0d3224 */ /* 0x000fc600078e000f */
[----:B-1----:R-:W-:Y:S01]  /*f9b0*/  LEA.HI.X.SX32 R15, R9, R2, 0x1, P0 ;  /* 0x00000002090f7211 */ /* 0x002fe200000f0eff */
[----:B------:R0:W-:Y:S04]  /*f9c0*/  STL [R1+0x27c], R14 ;  /* 0x00027c0e01007387 */ /* 0x0001e80000100800 */
[----:B------:R1:W-:Y:S04]  /*f9d0*/  STL [R1+0x278], R15 ;  /* 0x0002780f01007387 */ /* 0x0003e80000100800 */
[----:B------:R-:W4:Y:S01]  /*f9e0*/  LDL.LU R66, [R1+0x244] ;  /* 0x0002440001427983 */ /* 0x000f220000300800 */
[----:B------:R-:W-:-:S02]  /*f9f0*/  PRMT R10, RZ, 0x7610, R10 ;  /* 0x00007610ff0a7816 */ /* 0x000fc4000000000a */
[----:B------:R-:W-:-:S04]  /*fa00*/  PRMT R9, RZ, 0x7610, R9 ;  /* 0x00007610ff097816 */ /* 0x000fc80000000009 */
[----:B------:R0:W4:Y:S02]  /*fa10*/  @P3 LDG.E.U8 R10, desc[UR22][R12.64] ;  /* 0x000000160c0a3981 */ /* 0x000124000c1e1100 */
[----:B0-----:R-:W-:Y:S02]  /*fa20*/  @P3 IMAD.MOV.U32 R12, RZ, RZ, R14 ;  /* 0x000000ffff0c3224 */ /* 0x001fe400078e000e */
[----:B------:R-:W-:-:S05]  /*fa30*/  @P3 IMAD.MOV.U32 R13, RZ, RZ, R15 ;  /* 0x000000ffff0d3224 */ /* 0x000fca00078e000f */
[----:B------:R0:W4:Y:S02]  /*fa40*/  @P3 LDG.E.U8 R9, desc[UR22][R12.64] ;  /* 0x000000160c093981 */ /* 0x000124000c1e1100 */
[----:B0-----:R-:W-:-:S05]  /*fa50*/  IMAD R12, R91, UR14, RZ ;  /* 0x0000000e5b0c7c24 */ /* 0x001fca000f8e02ff */
[----:B------:R-:W-:-:S04]  /*fa60*/  IADD3 R14, P0, PT, R12, R3, RZ ;  /* 0x000000030c0e7210 */ /* 0x000fc80007f1e0ff */
[----:B-1----:R-:W-:Y:S01]  /*fa70*/  LEA.HI.X.SX32 R15, R12, R2, 0x1, P0 ;  /* 0x000000020c0f7211 */ /* 0x002fe200000f0eff */
[----:B------:R0:W-:Y:S04]  /*fa80*/  STL [R1+0x2bc], R14 ;  /* 0x0002bc0e01007387 */ /* 0x0001e80000100800 */
[----:B------:R1:W-:Y:S04]  /*fa90*/  STL [R1+0x2b8], R15 ;  /* 0x0002b80f01007387 */ /* 0x0003e80000100800 */
[----:B------:R-:W4:Y:S01]  /*faa0*/  LDL.LU R68, [R1+0x240] ;  /* 0x0002400001447983 */ /* 0x000f220000300800 */
[----:B------:R-:W-:-:S03]  /*fab0*/  PRMT R13, RZ, 0x7610, R13 ;  /* 0x00007610ff0d7816 */ /* 0x000fc6000000000d */
[----:B------:R-:W-:Y:S04]  /*fac0*/  STS.U8 [R89+UR10+0x1180], R23 ;  /* 0x0011801759007988 */ /* 0x000fe8000800000a */
[----:B------:R-:W-:Y:S04]  /*fad0*/  STS.U8 [R89+UR10+0x1580], R22 ;  /* 0x0015801659007988 */ /* 0x000fe8000800000a */
[----:B------:R-:W-:Y:S04]  /*fae0*/  STS.U8 [R89+UR10+0x1980], R25 ;  /* 0x0019801959007988 */ /* 0x000fe8000800000a */
[----:B------:R-:W-:Y:S01]  /*faf0*/  STS.U8 [R89+UR10+0x1d80], R24 ;  /* 0x001d801859007988 */ /* 0x000fe2000800000a */
[----:B------:R-:W-:-:S03]  /*fb00*/  LOP3.LUT R19, R82, 0x40, RZ, 0x3c, !PT ;  /* 0x0000004052137812 */ /* 0x000fc600078e3cff */
[----:B------:R-:W-:Y:S04]  /*fb10*/  STS.U8 [R89+UR10+0x2180], R27 ;  /* 0x0021801b59007988 */ /* 0x000fe8000800000a */
[----:B------:R0:W4:Y:S04]  /*fb20*/  @P3 LDG.E.U8 R13, desc[UR22][R14.64] ;  /* 0x000000160e0d3981 */ /* 0x000128000c1e1100 */
[----:B------:R-:W-:Y:S04]  /*fb30*/  STS.U8 [R89+UR10+0x2580], R26 ;  /* 0x0025801a59007988 */ /* 0x000fe8000800000a */
        /* <DEDUP_REMOVED lines=21> */
[----:B------:R-:W-:Y:S01]  /*fc90*/  STS.U8 [R19+UR10+0x3e00], R53 ;  /* 0x003e003513007988 */ /* 0x000fe2000800000a */
[----:B--2---:R-:W-:-:S03]  /*fca0*/  IMAD R12, R76, UR14, RZ ;  /* 0x0000000e4c0c7c24 */ /* 0x004fc6000f8e02ff */
[----:B------:R-:W2:Y:S02]  /*fcb0*/  LDL.LU R76, [R1+0x10] ;  /* 0x00001000014c7983 */ /* 0x000ea40000300800 */
[----:B0-----:R-:W-:-:S04]  /*fcc0*/  IADD3 R14, P0, PT, R12, R3, RZ ;  /* 0x000000030c0e7210 */ /* 0x001fc80007f1e0ff */
[----:B-1----:R-:W-:Y:S02]  /*fcd0*/  LEA.HI.X.SX32 R15, R12, R2, 0x1, P0 ;  /* 0x000000020c0f7211 */ /* 0x002fe400000f0eff */
[----:B------:R-:W-:Y:S01]  /*fce0*/  PRMT R12, RZ, 0x7610, R12 ;  /* 0x00007610ff0c7816 */ /* 0x000fe2000000000c */
[----:B------:R3:W-:Y:S04]  /*fcf0*/  STL [R1+0x2fc], R14 ;  /* 0x0002fc0e01007387 */ /* 0x0007e80000100800 */
[----:B------:R0:W-:Y:S04]  /*fd00*/  STL [R1+0x2f8], R15 ;  /* 0x0002f80f01007387 */ /* 0x0001e80000100800 */
[----:B------:R3:W2:Y:S02]  /*fd10*/  @P3 LDG.E.U8 R12, desc[UR22][R14.64] ;  /* 0x000000160e0c3981 */ /* 0x0006a4000c1e1100 */
[----:B---3--:R-:W-:-:S02]  /*fd20*/  IMAD R14, R83, UR14, RZ ;  /* 0x0000000e530e7c24 */ /* 0x008fc4000f8e02ff */
[----:B------:R-:W3:Y:S03]  /*fd30*/  LDL.LU R83, [R1+0xc] ;  /* 0x00000c0001537983 */ /* 0x000ee60000300800 */
[----:B------:R-:W-:-:S04]  /*fd40*/  IADD3 R19, P0, PT, R14, R3, RZ ;  /* 0x000000030e137210 */ /* 0x000fc80007f1e0ff */
[----:B------:R-:W-:Y:S01]  /*fd50*/  LEA.HI.X.SX32 R22, R14, R2, 0x1, P0 ;  /* 0x000000020e167211 */ /* 0x000fe200000f0eff */
[----:B------:R-:W-:Y:S04]  /*fd60*/  STL [R1+0x33c], R19 ;  /* 0x00033c1301007387 */ /* 0x000fe80000100800 */
[----:B------:R1:W-:Y:S01]  /*fd70*/  STL [R1+0x338], R22 ;  /* 0x0003381601007387 */ /* 0x0003e20000100800 */
[----:B----4-:R-:W-:-:S03]  /*fd80*/  IMAD R14, R66, UR14, RZ ;  /* 0x0000000e420e7c24 */ /* 0x010fc6000f8e02ff */
[----:B------:R-:W4:Y:S01]  /*fd90*/  LDL.LU R66, [R1+0x8] ;  /* 0x0000080001427983 */ /* 0x000f220000300800 */
[----:B0-----:R-:W-:Y:S01]  /*fda0*/  PRMT R15, RZ, 0x7610, R15 ;  /* 0x00007610ff0f7816 */ /* 0x001fe2000000000f */
[----:B------:R-:W-:Y:S02]  /*fdb0*/  @P3 IMAD.MOV.U32 R23, RZ, RZ, R22 ;  /* 0x000000ffff173224 */ /* 0x000fe400078e0016 */
[----:B-1----:R-:W-:Y:S01]  /*fdc0*/  @P3 IMAD.MOV.U32 R22, RZ, RZ, R19 ;  /* 0x000000ffff163224 */ /* 0x002fe200078e0013 */
[----:B------:R-:W-:-:S04]  /*fdd0*/  IADD3 R19, P0, PT, R14, R3, RZ ;  /* 0x000000030e137210 */ /* 0x000fc80007f1e0ff */
[----:B------:R0:W4:Y:S04]  /*fde0*/  @P3 LDG.E.U8 R15, desc[UR22][R22.64] ;  /* 0x00000016160f3981 */ /* 0x000128000c1e1100 */
[----:B------:R-:W-:Y:S01]  /*fdf0*/  STL [R1+0x37c], R19 ;  /* 0x00037c1301007387 */ /* 0x000fe20000100800 */
[----:B0-----:R-:W-:Y:S02]  /*fe00*/  LEA.HI.X.SX32 R22, R14, R2, 0x1, P0 ;  /* 0x000000020e167211 */ /* 0x001fe400000f0eff */
[----:B------:R-:W-:-:S03]  /*fe10*/  PRMT R14, RZ, 0x7610, R14 ;  /* 0x00007610ff0e7816 */ /* 0x000fc6000000000e */
[----:B------:R0:W-:Y:S01]  /*fe20*/  STL [R1+0x378], R22 ;  /* 0x0003781601007387 */ /* 0x0001e20000100800 */
[----:B------:R-:W-:Y:S02]  /*fe30*/  @P3 IMAD.MOV.U32 R23, RZ, RZ, R22 ;  /* 0x000000ffff173224 */ /* 0x000fe400078e0016 */
[----:B0-----:R-:W-:-:S05]  /*fe40*/  @P3 IMAD.MOV.U32 R22, RZ, RZ, R19 ;  /* 0x000000ffff163224 */ /* 0x001fca00078e0013 */
[----:B------:R0:W4:Y:S01]  /*fe50*/  @P3 LDG.E.U8 R14, desc[UR22][R22.64] ;  /* 0x00000016160e3981 */ /* 0x000122000c1e1100 */
[----:B------:R-:W-:-:S05]  /*fe60*/  IMAD R19, R68, UR14, RZ ;  /* 0x0000000e44137c24 */ /* 0x000fca000f8e02ff */
[----:B0-----:R-:W-:-:S04]  /*fe70*/  IADD3 R22, P0, PT, R19, R3, RZ ;  /* 0x0000000313167210 */ /* 0x001fc80007f1e0ff */
[----:B------:R-:W-:Y:S02]  /*fe80*/  LEA.HI.X.SX32 R23, R19, R2, 0x1, P0 ;  /* 0x0000000213177211 */ /* 0x000fe400000f0eff */
[----:B------:R-:W-:Y:S01]  /*fe90*/  PRMT R19, RZ, 0x7610, R19 ;  /* 0x00007610ff137816 */ /* 0x000fe20000000013 */
[----:B------:R-:W-:Y:S01]  /*fea0*/  STL [R1+0x3b8], R22 ;  /* 0x0003b81601007387 */ /* 0x000fe20000100800 */
[----:B------:R-:W-:-:S04]  /*feb0*/  LOP3.LUT R24, R82, 0x50, RZ, 0x3c, !PT ;  /* 0x0000005052187812 */ /* 0x000fc800078e3cff */
[----:B------:R2:W4:Y:S04]  /*fec0*/  @P3 LDG.E.U8 R19, desc[UR22][R22.64] ;  /* 0x0000001616133981 */ /* 0x000528000c1e1100 */
[----:B------:R-:W-:Y:S04]  /*fed0*/  STS.U8 [R24+UR10+0x280], R58 ;  /* 0x0002803a18007988 */ /* 0x000fe8000800000a */
[----:B------:R-:W-:Y:S04]  /*fee0*/  STS.U8 [R24+UR10+0x680], R57 ;  /* 0x0006803918007988 */ /* 0x000fe8000800000a */
[----:B------:R-:W-:Y:S04]  /*fef0*/  STL [R1+0x3b4], R23 ;  /* 0x0003b41701007387 */ /* 0x000fe80000100800 */
[----:B------:R-:W-:Y:S04]  /*ff00*/  STS.U8 [R24+UR10+0xa80], R59 ;  /* 0x000a803b18007988 */ /* 0x000fe8000800000a */
[----:B------:R-:W-:Y:S04]  /*ff10*/  STS.U8 [R24+UR10+0xe80], R55 ;  /* 0x000e803718007988 */ /* 0x000fe8000800000a */
[----:B------:R-:W-:Y:S04]  /*ff20*/  STS.U8 [R24+UR10+0x1280], R56 ;  /* 0x0012803818007988 */ /* 0x000fe8000800000a */
[----:B------:R-:W-:Y:S04]  /*ff30*/  STS.U8 [R24+UR10+0x1680], R52 ;  /* 0x0016803418007988 */ /* 0x000fe8000800000a */
[----:B------:R-:W-:Y:S04]  /*ff40*/  STS.U8 [R24+UR10+0x1a80], R54 ;  /* 0x001a803618007988 */ /* 0x000fe8000800000a */
[----:B------:R-:W-:Y:S04]  /*ff50*/  STS.U8 [R24+UR10+0x1e80], R50 ;  /* 0x001e803218007988 */ /* 0x000fe8000800000a */
[----:B------:R-:W-:Y:S04]  /*ff60*/  STS.U8 [R24+UR10+0x2280], R51 ;  /* 0x0022803318007988 */ /* 0x000fe8000800000a */
[----:B------:R0:W-:Y:S02]  /*ff70*/  STS.U8 [R24+UR10+0x2680], R18 ;  /* 0x0026801218007988 */ /* 0x0001e4000800000a */
[----:B0-----:R-:W-:-:S02]  /*ff80*/  PRMT R18, RZ, 0x7610, R18 ;  /* 0x00007610ff127816 */ /* 0x001fc40000000012 */
[----:B------:R-:W-:Y:S04]  /*ff90*/  STS.U8 [R24+UR10+0x2a80], R49 ;  /* 0x002a803118007988 */ /* 0x000fe8000800000a */
[----:B------:R0:W-:Y:S02]  /*ffa0*/  STS.U8 [R24+UR10+0x2e80], R21 ;  /* 0x002e801518007988 */ /* 0x0001e4000800000a */
[----:B0-----:R-:W-:Y:S01]  /*ffb0*/  PRMT R21, RZ, 0x7610, R21 ;  /* 0x00007610ff157816 */ /* 0x001fe20000000015 */
[----:B--2---:R-:W-:-:S05]  /*ffc0*/  IMAD R22, R76, UR14, RZ ;  /* 0x0000000e4c167c24 */ /* 0x004fca000f8e02ff */
[----:B------:R-:W-:-:S04]  /*ffd0*/  IADD3 R23, P0, PT, R22, R3, RZ ;  /* 0x0000000316177210 */ /* 0x000fc80007f1e0ff */
[----:B------:R-:W-:Y:S01]  /*ffe0*/  LEA.HI.X.SX32 R25, R22, R2, 0x1, P0 ;  /* 0x0000000216197211 */ /* 0x000fe200000f0eff */
[----:B------:R0:W-:Y:S01]  /*fff0*/  STL [R1+0x3e8], R23 ;  /* 0x0003e81701007387 */ /* 0x0001e20000100800 */
[----:B------:R-:W-:-:S03]  /*10000*/  @P3 IMAD.MOV.U32 R22, RZ, RZ, R23 ;  /* 0x000000ffff163224 */ /* 0x000fc600078e0017 */
[----:B------:R1:W-:Y:S04]  /*10010*/  STL [R1+0x3e4], R25 ;  /* 0x0003e41901007387 */ /* 0x0003e80000100800 */
[----:B------:R-:W2:Y:S01]  /*10020*/  LDL.LU R76, [R1+0x2c4] ;  /* 0x0002c400014c7983 */ /* 0x000ea20000300800 */
[----:B0-----:R-:W-:-:S05]  /*10030*/  @P3 IMAD.MOV.U32 R23, RZ, RZ, R25 ;  /* 0x000000ffff173224 */ /* 0x001fca00078e0019 */
[----:B------:R3:W2:Y:S02]  /*10040*/  @P3 LDG.E.U8 R18, desc[UR22][R22.64] ;  /* 0x0000001616123981 */ /* 0x0006a4000c1e1100 */
[----:B---3--:R-:W-:-:S05]  /*10050*/  IMAD R22, R83, UR14, RZ ;  /* 0x0000000e53167c24 */ /* 0x008fca000f8e02ff */
[----:B------:R-:W-:-:S04]  /*10060*/  IADD3 R23, P0, PT, R22, R3, RZ ;  /* 0x0000000316177210 */ /* 0x000fc80007f1e0ff */
[----:B-1----:R-:W-:Y:S01]  /*10070*/  LEA.HI.X.SX32 R25, R22, R2, 0x1, P0 ;  /* 0x0000000216197211 */ /* 0x002fe200000f0eff */
[----:B------:R0:W-:Y:S01]  /*10080*/  STL [R1+0x418], R23 ;  /* 0x0004181701007387 */ /* 0x0001e20000100800 */
[----:B------:R-:W-:-:S03]  /*10090*/  @P3 IMAD.MOV.U32 R22, RZ, RZ, R23 ;  /* 0x000000ffff163224 */ /* 0x000fc600078e0017 */
[----:B------:R1:W-:Y:S04]  /*100a0*/  STL [R1+0x414], R25 ;  /* 0x0004141901007387 */ /* 0x0003e80000100800 */
[----:B------:R-:W3:Y:S01]  /*100b0*/  LDL.LU R83, [R1+0x384] ;  /* 0x0003840001537983 */ /* 0x000ee20000300800 */
[----:B0-----:R-:W-:-:S05]  /*100c0*/  @P3 IMAD.MOV.U32 R23, RZ, RZ, R25 ;  /* 0x000000ffff173224 */ /* 0x001fca00078e0019 */
[----:B------:R4:W3:Y:S02]  /*100d0*/  @P3 LDG.E.U8 R21, desc[UR22][R22.64] ;  /* 0x0000001616153981 */ /* 0x0008e4000c1e1100 */
[----:B----4-:R-:W-:-:S05]  /*100e0*/  IMAD R22, R66, UR14, RZ ;  /* 0x0000000e42167c24 */ /* 0x010fca000f8e02ff */
[----:B------:R-:W-:-:S04]  /*100f0*/  IADD3 R23, P0, PT, R22, R3, RZ ;  /* 0x0000000316177210 */ /* 0x000fc80007f1e0ff */
[----:B-1----:R-:W-:Y:S01]  /*10100*/  LEA.HI.X.SX32 R25, R22, R2, 0x1, P0 ;  /* 0x0000000216197211 */ /* 0x002fe200000f0eff */
[----:B------:R0:W-:Y:S04]  /*10110*/  STL [R1+0x448], R23 ;  /* 0x0004481701007387 */ /* 0x0001e80000100800 */
[----:B------:R-:W-:Y:S04]  /*10120*/  STL [R1+0x444], R25 ;  /* 0x0004441901007387 */ /* 0x000fe80000100800 */
[----:B------:R-:W4:Y:S01]  /*10130*/  LDL.LU R68, [R1+0x380] ;  /* 0x0003800001447983 */ /* 0x000f220000300800 */
[----:B------:R-:W-:-:S03]  /*10140*/  @P3 IMAD.MOV.U32 R22, RZ, RZ, R23 ;  /* 0x000000ffff163224 */ /* 0x000fc600078e0017 */
[----:B------:R-:W4:Y:S01]  /*10150*/  LDL.LU R66, [R1+0x344] ;  /* 0x0003440001427983 */ /* 0x000f220000300800 */
[----:B0-----:R-:W-:-:S03]  /*10160*/  @P3 IMAD.MOV.U32 R23, RZ, RZ, R25 ;  /* 0x000000ffff173224 */ /* 0x001fc600078e0019 */
[----:B------:R-:W-:Y:S04]  /*10170*/  STS.U8 [R24+UR10+0x3280], R20 ;  /* 0x0032801418007988 */ /* 0x000fe8000800000a */
[----:B------:R0:W-:Y:S04]  /*10180*/  STS.U8 [R24+UR10+0x3680], R17 ;  /* 0x0036801118007988 */ /* 0x0001e8000800000a */
[----:B------:R-:W-:Y:S04]  /*10190*/  STS.U8 [R24+UR10+0x3a80], R16 ;  /* 0x003a801018007988 */ /* 0x000fe8000800000a */
[----:B------:R1:W-:Y:S01]  /*101a0*/  STS.U8 [R24+UR10+0x3e80], R11 ;  /* 0x003e800b18007988 */ /* 0x0003e2000800000a */
[----:B0-----:R-:W-:-:S06]  /*101b0*/  PRMT R17, RZ, 0x7610, R17 ;  /* 0x00007610ff117816 */ /* 0x001fcc0000000011 */
[----:B------:R0:W4:Y:S01]  /*101c0*/  @P3 LDG.E.U8 R17, desc[UR22][R22.64] ;  /* 0x0000001616113981 */ /* 0x000122000c1e1100 */
[----:B-1----:R-:W-:Y:S01]  /*101d0*/  IMAD R11, R90, UR14, RZ ;  /* 0x0000000e5a0b7c24 */ /* 0x002fe2000f8e02ff */
[----:B------:R-:W-:-:S04]  /*101e0*/  LOP3.LUT R24, R82, 0x60, RZ, 0x3c, !PT ;  /* 0x0000006052187812 */ /* 0x000fc800078e3cff */
[----:B0-----:R-:W-:-:S04]  /*101f0*/  IADD3 R22, P0, PT, R11, R3, RZ ;  /* 0x000000030b167210 */ /* 0x001fc80007f1e0ff */
[----:B------:R-:W-:Y:S01]  /*10200*/  LEA.HI.X.SX32 R23, R11, R2, 0x1, P0 ;  /* 0x000000020b177211 */ /* 0x000fe200000f0eff */
[----:B------:R2:W-:Y:S04]  /*10210*/  STS.U8 [R24+UR10+0x300], R8 ;  /* 0x0003000818007988 */ /* 0x0005e8000800000a */
[----:B------:R0:W-:Y:S01]  /*10220*/  STL [R1+0x470], R22 ;  /* 0x0004701601007387 */ /* 0x0001e20000100800 */
[----:B------:R-:W-:-:S03]  /*10230*/  PRMT R16, RZ, 0x7610, R16 ;  /* 0x00007610ff107816 */ /* 0x000fc60000000010 */
[----:B------:R1:W-:Y:S04]  /*10240*/  STL [R1+0x46c], R23 ;  /* 0x00046c1701007387 */ /* 0x0003e80000100800 */
[----:B------:R0:W4:Y:S01]  /*10250*/  @P3 LDG.E.U8 R16, desc[UR22][R22.64] ;  /* 0x0000001616103981 */ /* 0x000122000c1e1100 */
[----:B------:R-:W-:-:S03]  /*10260*/  PRMT R11, RZ, 0x7610, R11 ;  /* 0x00007610ff0b7816 */ /* 0x000fc6000000000b */
[----:B------:R-:W-:Y:S04]  /*10270*/  STS.U8 [R24+UR10+0x700], R7 ;  /* 0x0007000718007988 */ /* 0x000fe8000800000a */
[----:B------:R3:W-:Y:S01]  /*10280*/  STS.U8 [R24+UR10+0xb00], R4 ;  /* 0x000b000418007988 */ /* 0x0007e2000800000a */
[----:B------:R-:W-:-:S03]  /*10290*/  PRMT R20, RZ, 0x7610, R20 ;  /* 0x00007610ff147816 */ /* 0x000fc60000000014 */
[----:B------:R-:W-:Y:S04]  /*102a0*/  STS.U8 [R24+UR10+0xf00], R6 ;  /* 0x000f000618007988 */ /* 0x000fe8000800000a */
[----:B------:R-:W-:Y:S01]  /*102b0*/  STS.U8 [R24+UR10+0x1300], R5 ;  /* 0x0013000518007988 */ /* 0x000fe2000800000a */
[----:B--2---:R-:W-:-:S03]  /*102c0*/  IMAD R8, R76, UR14, RZ ;  /* 0x0000000e4c087c24 */ /* 0x004fc6000f8e02ff */
[----:B------:R-:W2:Y:S02]  /*102d0*/  LDL.LU R76, [R1+0x340] ;  /* 0x00034000014c7983 */ /* 0x000ea40000300800 */
[----:B0-----:R-:W-:-:S04]  /*102e0*/  IADD3 R22, P0, PT, R8, R3, RZ ;  /* 0x0000000308167210 */ /* 0x001fc80007f1e0ff */
[----:B-1----:R-:W-:Y:S01]  /*102f0*/  LEA.HI.X.SX32 R23, R8, R2, 0x1, P0 ;  /* 0x0000000208177211 */ /* 0x002fe200000f0eff */
[----:B------:R0:W-:Y:S04]  /*10300*/  STL [R1+0xfc], R22 ;  /* 0x0000fc1601007387 */ /* 0x0001e80000100800 */
[----:B------:R0:W2:Y:S04]  /*10310*/  @P3 LDG.E.U8 R11, desc[UR22][R22.64] ;  /* 0x00000016160b3981 */ /* 0x0000a8000c1e1100 */
[----:B------:R1:W-:Y:S01]  /*10320*/  STL [R1+0xf8], R23 ;  /* 0x0000f81701007387 */ /* 0x0003e20000100800 */
[----:B---3--:R-:W-:-:S03]  /*10330*/  IMAD R4, R83, UR14, RZ ;  /* 0x0000000e53047c24 */ /* 0x008fc6000f8e02ff */
[----:B------:R-:W3:Y:S02]  /*10340*/  LDL.LU R83, [R1+0x304] ;  /* 0x0003040001537983 */ /* 0x000ee40000300800 */
[----:B0-----:R-:W-:-:S04]  /*10350*/  IADD3 R22, P0, PT, R4, R3, RZ ;  /* 0x0000000304167210 */ /* 0x001fc80007f1e0ff */
[----:B-1----:R-:W-:Y:S01]  /*10360*/  LEA.HI.X.SX32 R23, R4, R2, 0x1, P0 ;  /* 0x0000000204177211 */ /* 0x002fe200000f0eff */
[----:B------:R-:W-:-:S04]  /*10370*/  @P3 IMAD.MOV.U32 R4, RZ, RZ, R22 ;  /* 0x000000ffff043224 */ /* 0x000fc800078e0016 */
[----:B------:R-:W-:Y:S01]  /*10380*/  @P3 IMAD.MOV.U32 R5, RZ, RZ, R23 ;  /* 0x000000ffff053224 */ /* 0x000fe200078e0017 */
[----:B------:R0:W-:Y:S04]  /*10390*/  STL [R1+0x13c], R22 ;  /* 0x00013c1601007387 */ /* 0x0001e80000100800 */
[----:B------:R4:W3:Y:S04]  /*103a0*/  @P3 LDG.E.U8 R20, desc[UR22][R4.64] ;  /* 0x0000001604143981 */ /* 0x0008e8000c1e1100 */
[----:B------:R-:W-:Y:S01]  /*103b0*/  STL [R1+0x138], R23 ;  /* 0x0001381701007387 */ /* 0x000fe20000100800 */
[----:B----4-:R-:W-:-:S03]  /*103c0*/  IMAD R4, R68, UR14, RZ ;  /* 0x0000000e44047c24 */ /* 0x010fc6000f8e02ff */
[----:B------:R-:W4:Y:S02]  /*103d0*/  LDL.LU R68, [R1+0x300] ;  /* 0x0003000001447983 */ /* 0x000f240000300800 */
[----:B------:R-:W-:-:S04]  /*103e0*/  IADD3 R5, P0, PT, R4, R3, RZ ;  /* 0x0000000304057210 */ /* 0x000fc80007f1e0ff */
[----:B0-----:R-:W-:Y:S01]  /*103f0*/  LEA.HI.X.SX32 R22, R4, R2, 0x1, P0 ;  /* 0x0000000204167211 */ /* 0x001fe200000f0eff */
[----:B------:R0:W-:Y:S01]  /*10400*/  STL [R1+0x184], R5 ;  /* 0x0001840501007387 */ /* 0x0001e20000100800 */
[----:B------:R-:W-:Y:S01]  /*10410*/  PRMT R7, RZ, 0x7610, R7 ;  /* 0x00007610ff077816 */ /* 0x000fe20000000007 */
[----:B------:R-:W-:Y:S02]  /*10420*/  @P3 IMAD.MOV.U32 R4, RZ, RZ, R5 ;  /* 0x000000ffff043224 */ /* 0x000fe400078e0005 */
[----:B0-----:R-:W-:-:S05]  /*10430*/  @P3 IMAD.MOV.U32 R5, RZ, RZ, R22 ;  /* 0x000000ffff053224 */ /* 0x001fca00078e0016 */
[----:B------:R0:W4:Y:S02]  /*10440*/  @P3 LDG.E.U8 R7, desc[UR22][R4.64] ;  /* 0x0000001604073981 */ /* 0x000124000c1e1100 */
[----:B0-----:R-:W-:Y:S02]  /*10450*/  IMAD R4, R66, UR14, RZ ;  /* 0x0000000e42047c24 */ /* 0x001fe4000f8e02ff */
[----:B------:R-:W-:Y:S03]  /*10460*/  STS.U8 [R24+UR10+0x1700], R10 ;  /* 0x0017000a18007988 */ /* 0x000fe6000800000a */
[----:B------:R-:W-:Y:S01]  /*10470*/  IADD3 R5, P0, PT, R4, R3, RZ ;  /* 0x0000000304057210 */ /* 0x000fe20007f1e0ff */
[----:B------:R0:W-:Y:S01]  /*10480*/  STS.U8 [R24+UR10+0x1b00], R9 ;  /* 0x001b000918007988 */ /* 0x0001e2000800000a */
[----:B------:R-:W-:-:S03]  /*10490*/  PRMT R8, RZ, 0x7610, R8 ;  /* 0x00007610ff087816 */ /* 0x000fc60000000008 */
[----:B------:R-:W-:Y:S01]  /*104a0*/  STL [R1+0x178], R22 ;  /* 0x0001781601007387 */ /* 0x000fe20000100800 */
[----:B0-----:R-:W-:-:S03]  /*104b0*/  LEA.HI.X.SX32 R9, R4, R2, 0x1, P0 ;  /* 0x0000000204097211 */ /* 0x001fc600000f0eff */
[----:B------:R0:W-:Y:S01]  /*104c0*/  STL [R1+0x1c4], R5 ;  /* 0x0001c40501007387 */ /* 0x0001e20000100800 */
[----:B------:R-:W-:-:S03]  /*104d0*/  @P3 IMAD.MOV.U32 R4, RZ, RZ, R5 ;  /* 0x000000ffff043224 */ /* 0x000fc600078e0005 */
[----:B------:R1:W-:Y:S04]  /*104e0*/  STL [R1+0x1c0], R9 ;  /* 0x0001c00901007387 */ /* 0x0003e80000100800 */
[----:B------:R-:W4:Y:S01]  /*104f0*/  LDL.LU R89, [R1+0x714] ;  /* 0x0007140001597983 */ /* 0x000f220000300800 */
[----:B0-----:R-:W-:-:S03]  /*10500*/  @P3 IMAD.MOV.U32 R5, RZ, RZ, R9 ;  /* 0x000000ffff053224 */ /* 0x001fc600078e0009 */
[----:B------:R-:W4:Y:S04]  /*10510*/  LDL.LU R66, [R1+0x2c0] ;  /* 0x0002c00001427983 */ /* 0x000f280000300800 */
[----:B------:R2:W4:Y:S04]  /*10520*/  @P3 LDG.E.U8 R8, desc[UR22][R4.64] ;  /* 0x0000001604083981 */ /* 0x000528000c1e1100 */
[----:B------:R-:W-:Y:S04]  /*10530*/  STS.U8 [R24+UR10+0x1f00], R13 ;  /* 0x001f000d18007988 */ /* 0x000fe8000800000a */
[----:B------:R0:W-:Y:S01]  /*10540*/  STS.U8 [R24+UR10+0x2300], R12 ;  /* 0x0023000c18007988 */ /* 0x0001e2000800000a */
[----:B--2---:R-:W-:-:S05]  /*10550*/  IMAD R4, R76, UR14, RZ ;  /* 0x0000000e4c047c24 */ /* 0x004fca000f8e02ff */
[----:B------:R-:W-:-:S04]  /*10560*/  IADD3 R5, P0, PT, R4, R3, RZ ;  /* 0x0000000304057210 */ /* 0x000fc80007f1e0ff */
[----:B-1----:R-:W-:Y:S01]  /*10570*/  LEA.HI.X.SX32 R9, R4, R2, 0x1, P0 ;  /* 0x0000000204097211 */ /* 0x002fe200000f0eff */
[----:B------:R3:W-:Y:S04]  /*10580*/  STL [R1+0x204], R5 ;  /* 0x0002040501007387 */ /* 0x0007e80000100800 */
[----:B------:R1:W-:Y:S04]  /*10590*/  STL [R1+0x200], R9 ;  /* 0x0002000901007387 */ /* 0x0003e80000100800 */
[----:B------:R-:W2:Y:S01]  /*105a0*/  LDL.LU R76, [R1+0x710] ;  /* 0x00071000014c7983 */ /* 0x000ea20000300800 */
[----:B0-----:R-:W-:-:S02]  /*105b0*/  @P3 IMAD.MOV.U32 R12, RZ, RZ, R5 ;  /* 0x000000ffff0c3224 */ /* 0x001fc400078e0005 */
[----:B------:R-:W-:Y:S01]  /*105c0*/  @P3 IMAD.MOV.U32 R13, RZ, RZ, R9 ;  /* 0x000000ffff0d3224 */ /* 0x000fe200078e0009 */
[----:B------:R-:W-:-:S06]  /*105d0*/  PRMT R4, RZ, 0x7610, R4 ;  /* 0x00007610ff047816 */ /* 0x000fcc0000000004 */
[----:B------:R0:W2:Y:S01]  /*105e0*/  @P3 LDG.E.U8 R4, desc[UR22][R12.64] ;  /* 0x000000160c043981 */ /* 0x0000a2000c1e1100 */
[----:B---3--:R-:W-:-:S05]  /*105f0*/  IMAD R5, R83, UR14, RZ ;  /* 0x0000000e53057c24 */ /* 0x008fca000f8e02ff */
[----:B-1----:R-:W-:-:S04]  /*10600*/  IADD3 R9, P0, PT, R5, R3, RZ ;  /* 0x0000000305097210 */ /* 0x002fc80007f1e0ff */
[----:B------:R-:W-:Y:S01]  /*10610*/  LEA.HI.X.SX32 R10, R5, R2, 0x1, P0 ;  /* 0x00000002050a7211 */ /* 0x000fe200000f0eff */
[----:B------:R1:W-:Y:S04]  /*10620*/  STL [R1+0x244], R9 ;  /* 0x0002440901007387 */ /* 0x0003e80000100800 */
[----:B------:R3:W-:Y:S04]  /*10630*/  STL [R1+0x240], R10 ;  /* 0x0002400a01007387 */ /* 0x0007e80000100800 */
[----:B------:R-:W2:Y:S01]  /*10640*/  LDL.LU R83, [R1+0x3f0] ;  /* 0x0003f00001537983 */ /* 0x000ea20000300800 */
[----:B0-----:R-:W-:-:S02]  /*10650*/  @P3 IMAD.MOV.U32 R12, RZ, RZ, R9 ;  /* 0x000000ffff0c3224 */ /* 0x001fc400078e0009 */
[----:B------:R-:W-:Y:S02]  /*10660*/  @P3 IMAD.MOV.U32 R13, RZ, RZ, R10 ;  /* 0x000000ffff0d3224 */ /* 0x000fe400078e000a */
[----:B----4-:R-:W-:-:S05]  /*10670*/  IMAD R5, R68, UR14, RZ ;  /* 0x0000000e44057c24 */ /* 0x010fca000f8e02ff */
[----:B-1----:R-:W-:-:S04]  /*10680*/  IADD3 R9, P0, PT, R5, R3, RZ ;  /* 0x0000000305097210 */ /* 0x002fc80007f1e0ff */
[----:B---3--:R-:W-:Y:S01]  /*10690*/  LEA.HI.X.SX32 R10, R5, R2, 0x1, P0 ;  /* 0x00000002050a7211 */ /* 0x008fe200000f0eff */
[----:B------:R0:W-:Y:S04]  /*106a0*/  STL [R1+0x284], R9 ;  /* 0x0002840901007387 */ /* 0x0001e80000100800 */
[----:B------:R1:W-:Y:S04]  /*106b0*/  STL [R1+0x280], R10 ;  /* 0x0002800a01007387 */ /* 0x0003e80000100800 */
[----:B------:R-:W3:Y:S01]  /*106c0*/  LDL.LU R68, [R1+0x3c0] ;  /* 0x0003c00001447983 */ /* 0x000ee20000300800 */
[----:B------:R-:W-:-:S02]  /*106d0*/  PRMT R6, RZ, 0x7610, R6 ;  /* 0x00007610ff067816 */ /* 0x000fc40000000006 */
[----:B------:R-:W-:-:S04]  /*106e0*/  PRMT R5, RZ, 0x7610, R5 ;  /* 0x00007610ff057816 */ /* 0x000fc80000000005 */
[----:B------:R4:W3:Y:S04]  /*106f0*/  @P3 LDG.E.U8 R6, desc[UR22][R12.64] ;  /* 0x000000160c063981 */ /* 0x0008e8000c1e1100 */
[----:B------:R-:W-:Y:S01]  /*10700*/  STS.U8 [R24+UR10+0x2700], R15 ;  /* 0x0027000f18007988 */ /* 0x000fe2000800000a */
[----:B----4-:R-:W-:Y:S02]  /*10710*/  @P3 IMAD.MOV.U32 R12, RZ, RZ, R9 ;  /* 0x000000ffff0c3224 */ /* 0x010fe400078e0009 */
[----:B------:R-:W-:Y:S01]  /*10720*/  @P3 IMAD.MOV.U32 R13, RZ, RZ, R10 ;  /* 0x000000ffff0d3224 */ /* 0x000fe200078e000a */
[----:B------:R-:W-:Y:S04]  /*10730*/  STS.U8 [R24+UR10+0x2b00], R14 ;  /* 0x002b000e18007988 */ /* 0x000fe8000800000a */
[----:B------:R4:W3:Y:S04]  /*10740*/  @P3 LDG.E.U8 R5, desc[UR22][R12.64] ;  /* 0x000000160c053981 */ /* 0x0008e8000c1e1100 */
[----:B------:R-:W-:Y:S04]  /*10750*/  STS.U8 [R24+UR10+0x2f00], R19 ;  /* 0x002f001318007988 */ /* 0x000fe8000800000a */
[----:B------:R-:W-:Y:S01]  /*10760*/  STS.U8 [R24+UR10+0x3300], R18 ;  /* 0x0033001218007988 */ /* 0x000fe2000800000a */
[----:B0-----:R-:W-:Y:S01]  /*10770*/  IMAD R9, R89, UR14, RZ ;  /* 0x0000000e59097c24 */ /* 0x001fe2000f8e02ff */
[----:B----4-:R-:W-:-:S04]  /*10780*/  LOP3.LUT R12, R82, 0x70, RZ, 0x3c, !PT ;  /* 0x00000070520c7812 */ /* 0x010fc800078e3cff */
[C---:B-1----:R-:W-:Y:S01]  /*10790*/  IADD3 R10, P0, PT, R9.reuse, R3, RZ ;  /* 0x00000003090a7210 */ /* 0x042fe20007f1e0ff */
[----:B------:R-:W-:Y:S03]  /*107a0*/  STS.U8 [R24+UR10+0x3700], R21 ;  /* 0x0037001518007988 */ /* 0x000fe6000800000a */
[----:B------:R-:W-:Y:S01]  /*107b0*/  LEA.HI.X.SX32 R13, R9, R2, 0x1, P0 ;  /* 0x00000002090d7211 */ /* 0x000fe200000f0eff */
[----:B------:R-:W-:Y:S01]  /*107c0*/  STS.U8 [R24+UR10+0x3b00], R17 ;  /* 0x003b001118007988 */ /* 0x000fe2000800000a */
[----:B------:R-:W-:-:S03]  /*107d0*/  PRMT R9, RZ, 0x7610, R9 ;  /* 0x00007610ff097816 */ /* 0x000fc60000000009 */
[----:B------:R-:W-:Y:S04]  /*107e0*/  STS.U8 [R24+UR10+0x3f00], R16 ;  /* 0x003f001018007988 */ /* 0x000fe8000800000a */
[----:B------:R0:W-:Y:S04]  /*107f0*/  STS.U8 [R12+UR10+0x3f80], R66 ;  /* 0x003f80420c007988 */ /* 0x0001e8000800000a */
[----:B------:R1:W-:Y:S04]  /*10800*/  STS.U8 [R12+UR10+0x380], R11 ;  /* 0x0003800b0c007988 */ /* 0x0003e8000800000a */
[----:B0-----:R-:W4:Y:S01]  /*10810*/  LDL.LU R66, [R1+0x3bc] ;  /* 0x0003bc0001427983 */ /* 0x001f220000300800 */
[----:B-1----:R-:W-:-:S03]  /*10820*/  @P3 IMAD.MOV.U32 R11, RZ, RZ, R13 ;  /* 0x000000ffff0b3224 */ /* 0x002fc600078e000d */
[----:B------:R-:W-:Y:S04]  /*10830*/  STL [R1+0x2c4], R10 ;  /* 0x0002c40a01007387 */ /* 0x000fe80000100800 */
[----:B------:R2:W4:Y:S04]  /*10840*/  @P3 LDG.E.U8 R9, desc[UR22][R10.64] ;  /* 0x000000160a093981 */ /* 0x000528000c1e1100 */
[----:B------:R-:W-:Y:S04]  /*10850*/  STL [R1+0x2c0], R13 ;  /* 0x0002c00d01007387 */ /* 0x000fe80000100800 */
[----:B------:R-:W-:Y:S04]  /*10860*/  STS.U8 [R12+UR10+0x780], R20 ;  /* 0x000780140c007988 */ /* 0x000fe8000800000a */
[----:B------:R0:W-:Y:S02]  /*10870*/  STS.U8 [R12+UR10+0xb80], R7 ;  /* 0x000b80070c007988 */ /* 0x0001e4000800000a */
[----:B0-----:R-:W-:-:S02]  /*10880*/  PRMT R7, RZ, 0x7610, R7 ;  /* 0x00007610ff077816 */ /* 0x001fc40000000007 */
[----:B------:R0:W-:Y:S02]  /*10890*/  STS.U8 [R12+UR10+0xf80], R8 ;  /* 0x000f80080c007988 */ /* 0x0001e4000800000a */
[----:B0-----:R-:W-:Y:S01]  /*108a0*/  PRMT R8, RZ, 0x7610, R8 ;  /* 0x00007610ff087816 */ /* 0x001fe20000000008 */
[----:B--2---:R-:W-:Y:S02]  /*108b0*/  IMAD R10, R76, UR14, RZ ;  /* 0x0000000e4c0a7c24 */ /* 0x004fe4000f8e02ff */
[----:B------:R-:W2:Y:S03]  /*108c0*/  LDL.LU R76, [R1+0x3ec] ;  /* 0x0003ec00014c7983 */ /* 0x000ea60000300800 */
[----:B------:R-:W-:-:S04]  /*108d0*/  IADD3 R11, P0, PT, R10, R3, RZ ;  /* 0x000000030a0b7210 */ /* 0x000fc80007f1e0ff */
[----:B------:R-:W-:Y:S01]  /*108e0*/  LEA.HI.X.SX32 R13, R10, R2, 0x1, P0 ;  /* 0x000000020a0d7211 */ /* 0x000fe200000f0eff */
[----:B------:R0:W-:Y:S01]  /*108f0*/  STL [R1+0x304], R11 ;  /* 0x0003040b01007387 */ /* 0x0001e20000100800 */
[----:B------:R-:W-:-:S03]  /*10900*/  @P3 IMAD.MOV.U32 R10, RZ, RZ, R11 ;  /* 0x000000ffff0a3224 */ /* 0x000fc600078e000b */
[----:B0-----:R-:W-:-:S05]  /*10910*/  @P3 IMAD.MOV.U32 R11, RZ, RZ, R13 ;  /* 0x000000ffff0b3224 */ /* 0x001fca00078e000d */
[----:B------:R0:W2:Y:S02]  /*10920*/  @P3 LDG.E.U8 R7, desc[UR22][R10.64] ;  /* 0x000000160a073981 */ /* 0x0000a4000c1e1100 */
[----:B0-----:R-:W-:Y:S02]  /*10930*/  IMAD R10, R83, UR14, RZ ;  /* 0x0000000e530a7c24 */ /* 0x001fe4000f8e02ff */
[----:B------:R0:W-:Y:S03]  /*10940*/  STL [R1+0x300], R13 ;  /* 0x0003000d01007387 */ /* 0x0001e60000100800 */
[C---:B------:R-:W-:Y:S01]  /*10950*/  IADD3 R11, P0, PT, R10.reuse, R3, RZ ;  /* 0x000000030a0b7210 */ /* 0x040fe20007f1e0ff */
[----:B------:R-:W2:Y:S03]  /*10960*/  LDL.LU R83, [R1+0x420] ;  /* 0x0004200001537983 */ /* 0x000ea60000300800 */
[----:B0-----:R-:W-:Y:S01]  /*10970*/  LEA.HI.X.SX32 R13, R10, R2, 0x1, P0 ;  /* 0x000000020a0d7211 */ /* 0x001fe200000f0eff */
[----:B------:R0:W-:Y:S01]  /*10980*/  STL [R1+0x344], R11 ;  /* 0x0003440b01007387 */ /* 0x0001e20000100800 */
[----:B------:R-:W-:-:S03]  /*10990*/  @P3 IMAD.MOV.U32 R10, RZ, RZ, R11 ;  /* 0x000000ffff0a3224 */ /* 0x000fc600078e000b */
[----:B------:R3:W-:Y:S01]  /*109a0*/  STS.U8 [R12+UR10+0x1380], R4 ;  /* 0x001380040c007988 */ /* 0x0007e2000800000a */
[----:B0-----:R-:W-:-:S05]  /*109b0*/  @P3 IMAD.MOV.U32 R11, RZ, RZ, R13 ;  /* 0x000000ffff0b3224 */ /* 0x001fca00078e000d */
[----:B------:R0:W2:Y:S01]  /*109c0*/  @P3 LDG.E.U8 R8, desc[UR22][R10.64] ;  /* 0x000000160a083981 */ /* 0x0000a2000c1e1100 */
[----:B---3--:R-:W-:-:S05]  /*109d0*/  IMAD R4, R68, UR14, RZ ;  /* 0x0000000e44047c24 */ /* 0x008fca000f8e02ff */
[----:B0-----:R-:W-:-:S04]  /*109e0*/  IADD3 R10, P0, PT, R4, R3, RZ ;  /* 0x00000003040a7210 */ /* 0x001fc80007f1e0ff */
[----:B------:R-:W-:Y:S02]  /*109f0*/  LEA.HI.X.SX32 R11, R4, R2, 0x1, P0 ;  /* 0x00000002040b7211 */ /* 0x000fe400000f0eff */
[----:B------:R-:W-:-:S06]  /*10a00*/  PRMT R4, RZ, 0x7610, R4 ;  /* 0x00007610ff047816 */ /* 0x000fcc0000000004 */
[----:B------:R0:W3:Y:S04]  /*10a10*/  @P3 LDG.E.U8 R4, desc[UR22][R10.64] ;  /* 0x000000160a043981 */ /* 0x0000e8000c1e1100 */
[----:B------:R-:W-:Y:S04]  /*10a20*/  STS.U8 [R12+UR10+0x1780], R6 ;  /* 0x001780060c007988 */ /* 0x000fe8000800000a */
[----:B------:R4:W-:Y:S04]  /*10a30*/  STS.U8 [R12+UR10+0x1b80], R5 ;  /* 0x001b80050c007988 */ /* 0x0009e8000800000a */
[----:B------:R-:W-:Y:S04]  /*10a40*/  STL [R1+0x340], R13 ;  /* 0x0003400d01007387 */ /* 0x000fe80000100800 */
[----:B------:R0:W-:Y:S04]  /*10a50*/  STL [R1+0x384], R10 ;  /* 0x0003840a01007387 */ /* 0x0001e80000100800 */
[----:B------:R-:W-:Y:S01]  /*10a60*/  STL [R1+0x380], R11 ;  /* 0x0003800b01007387 */ /* 0x000fe20000100800 */
[----:B----4-:R-:W-:-:S05]  /*10a70*/  IMAD R5, R66, UR14, RZ ;  /* 0x0000000e42057c24 */ /* 0x010fca000f8e02ff */
[----:B------:R-:W-:-:S04]  /*10a80*/  IADD3 R6, P0, PT, R5, R3, RZ ;  /* 0x0000000305067210 */ /* 0x000fc80007f1e0ff */
[----:B0-----:R-:W-:Y:S01]  /*10a90*/  LEA.HI.X.SX32 R10, R5, R2, 0x1, P0 ;  /* 0x00000002050a7211 */ /* 0x001fe200000f0eff */
[----:B------:R-:W-:Y:S01]  /*10aa0*/  STS.U8 [R12+UR10+0x1f80], R9 ;  /* 0x001f80090c007988 */ /* 0x000fe2000800000a */
[----:B------:R-:W-:-:S03]  /*10ab0*/  PRMT R5, RZ, 0x7610, R5 ;  /* 0x00007610ff057816 */ /* 0x000fc60000000005 */
[----:B------:R-:W-:Y:S04]  /*10ac0*/  STL [R1+0x3c0], R6 ;  /* 0x0003c00601007387 */ /* 0x000fe80000100800 */
[----:B------:R-:W-:Y:S04]  /*10ad0*/  STL [R1+0x3bc], R10 ;  /* 0x0003bc0a01007387 */ /* 0x000fe80000100800 */
[----:B--2---:R0:W-:Y:S02]  /*10ae0*/  STS.U8 [R12+UR10+0x2380], R7 ;  /* 0x002380070c007988 */ /* 0x0041e4000800000a */
[----:B0-----:R-:W-:-:S05]  /*10af0*/  @P3 IMAD.MOV.U32 R7, RZ, RZ, R10 ;  /* 0x000000ffff073224 */ /* 0x001fca00078e000a */
[----:B------:R0:W2:Y:S02]  /*10b00*/  @P3 LDG.E.U8 R5, desc[UR22][R6.64] ;  /* 0x0000001606053981 */ /* 0x0000a4000c1e1100 */
[----:B0-----:R-:W-:-:S05]  /*10b10*/  IMAD R6, R76, UR14, RZ ;  /* 0x0000000e4c067c24 */ /* 0x001fca000f8e02ff */
[----:B------:R-:W-:-:S04]  /*10b20*/  IADD3 R7, P0, PT, R6, R3, RZ ;  /* 0x0000000306077210 */ /* 0x000fc80007f1e0ff */
[----:B------:R-:W-:Y:S01]  /*10b30*/  LEA.HI.X.SX32 R9, R6, R2, 0x1, P0 ;  /* 0x0000000206097211 */ /* 0x000fe200000f0eff */
[----:B------:R0:W-:Y:S01]  /*10b40*/  STL [R1+0x3f0], R7 ;  /* 0x0003f00701007387 */ /* 0x0001e20000100800 */
[----:B------:R-:W-:-:S03]  /*10b50*/  @P3 IMAD.MOV.U32 R6, RZ, RZ, R7 ;  /* 0x000000ffff063224 */ /* 0x000fc600078e0007 */
[----:B------:R-:W-:Y:S01]  /*10b60*/  STS.U8 [R12+UR10+0x2780], R8 ;  /* 0x002780080c007988 */ /* 0x000fe2000800000a */
[----:B0-----:R-:W-:-:S03]  /*10b70*/  @P3 IMAD.MOV.U32 R7, RZ, RZ, R9 ;  /* 0x000000ffff073224 */ /* 0x001fc600078e0009 */
[----:B---3--:R0:W-:Y:S02]  /*10b80*/  STS.U8 [R12+UR10+0x2b80], R4 ;  /* 0x002b80040c007988 */ /* 0x0081e4000800000a */
[----:B0-----:R-:W-:-:S06]  /*10b90*/  PRMT R4, RZ, 0x7610, R4 ;  /* 0x00007610ff047816 */ /* 0x001fcc0000000004 */
[----:B------:R0:W3:Y:S02]  /*10ba0*/  @P3 LDG.E.U8 R4, desc[UR22][R6.64] ;  /* 0x0000001606043981 */ /* 0x0000e4000c1e1100 */
[----:B0-----:R-:W-:-:S05]  /*10bb0*/  IMAD R6, R83, UR14, RZ ;  /* 0x0000000e53067c24 */ /* 0x001fca000f8e02ff */
[CC--:B------:R-:W-:Y:S01]  /*10bc0*/  IADD3 R7, P0, PT, R6.reuse, R3.reuse, RZ ;  /* 0x0000000306077210 */ /* 0x0c0fe20007f1e0ff */
[----:B------:R-:W-:Y:S03]  /*10bd0*/  STL [R1+0x3ec], R9 ;  /* 0x0003ec0901007387 */ /* 0x000fe60000100800 */
[----:B------:R-:W-:Y:S01]  /*10be0*/  LEA.HI.X.SX32 R6, R6, R2, 0x1, P0 ;  /* 0x0000000206067211 */ /* 0x000fe200000f0eff */
[----:B--2---:R0:W-:Y:S02]  /*10bf0*/  STS.U8 [R12+UR10+0x2f80], R5 ;  /* 0x002f80050c007988 */ /* 0x0041e4000800000a */
[----:B0-----:R-:W-:Y:S02]  /*10c00*/  IMAD R5, R0, UR14, RZ ;  /* 0x0000000e00057c24 */ /* 0x001fe4000f8e02ff */
[----:B------:R-:W5:Y:S04]  /*10c10*/  LDL.LU R0, [R1+0x71c] ;  /* 0x00071c0001007983 */ /* 0x000f680000300800 */
[----:B------:R0:W-:Y:S01]  /*10c20*/  STL [R1+0x420], R7 ;  /* 0x0004200701007387 */ /* 0x0001e20000100800 */
[----:B------:R-:W-:-:S03]  /*10c30*/  IADD3 R3, P0, PT, R5, R3, RZ ;  /* 0x0000000305037210 */ /* 0x000fc60007f1e0ff */
[----:B------:R1:W-:Y:S01]  /*10c40*/  STL [R1+0x41c], R6 ;  /* 0x00041c0601007387 */ /* 0x0003e20000100800 */
[----:B0-----:R-:W-:-:S04]  /*10c50*/  @P3 LOP3.LUT R7, R7, R6, RZ, 0x3c, !PT ;  /* 0x0000000607073212 */ /* 0x001fc800078e3cff */
[----:B-1----:R-:W-:Y:S02]  /*10c60*/  @P3 LOP3.LUT R6, R7, R6, RZ, 0x3c, !PT ;  /* 0x0000000607063212 */ /* 0x002fe400078e3cff */
[----:B------:R-:W-:Y:S02]  /*10c70*/  LEA.HI.X.SX32 R8, R5, R2, 0x1, P0 ;  /* 0x0000000205087211 */ /* 0x000fe400000f0eff */
[----:B------:R-:W-:Y:S02]  /*10c80*/  @P3 LOP3.LUT R7, R7, R6, RZ, 0x3c, !PT ;  /* 0x0000000607073212 */ /* 0x000fe400078e3cff */
[----:B------:R-:W-:Y:S01]  /*10c90*/  PRMT R2, RZ, 0x7610, R2 ;  /* 0x00007610ff027816 */ /* 0x000fe20000000002 */
[----:B---3--:R0:W-:Y:S02]  /*10ca0*/  STS.U8 [R12+UR10+0x3380], R4 ;  /* 0x003380040c007988 */ /* 0x0081e4000800000a */
[----:B0-----:R-:W-:-:S06]  /*10cb0*/  PRMT R4, RZ, 0x7610, R4 ;  /* 0x00007610ff047816 */ /* 0x001fcc0000000004 */
[----:B------:R0:W2:Y:S02]  /*10cc0*/  @P3 LDG.E.U8 R4, desc[UR22][R6.64] ;  /* 0x0000001606043981 */ /* 0x0000a4000c1e1100 */
[----:B0-----:R-:W-:Y:S02]  /*10cd0*/  @P3 IMAD.MOV.U32 R6, RZ, RZ, R3 ;  /* 0x000000ffff063224 */ /* 0x001fe400078e0003 */
[----:B------:R-:W-:-:S05]  /*10ce0*/  @P3 IMAD.MOV.U32 R7, RZ, RZ, R8 ;  /* 0x000000ffff073224 */ /* 0x000fca00078e0008 */
[----:B------:R-:W3:Y:S04]  /*10cf0*/  @P3 LDG.E.U8 R2, desc[UR22][R6.64] ;  /* 0x0000001606023981 */ /* 0x000ee8000c1e1100 */
[----:B------:R0:W-:Y:S04]  /*10d00*/  STL [R1+0x180], R3 ;  /* 0x0001800301007387 */ /* 0x0001e80000100800 */
[----:B------:R0:W-:Y:S01]  /*10d10*/  STL [R1+0x17c], R8 ;  /* 0x00017c0801007387 */ /* 0x0001e20000100800 */
[----:B------:R-:W-:-:S04]  /*10d20*/  UISETP.NE.U32.AND UP1, UPT, UR9, URZ, UPT ;  /* 0x000000ff0900728c */ /* 0x000fc8000bf25070 */
[----:B------:R-:W-:Y:S02]  /*10d30*/  UISETP.LT.OR UP3, UPT, UR25, 0x80, UP1 ;  /* 0x000000801900788c */ /* 0x000fe40008f61670 */
[----:B------:R-:W-:Y:S01]  /*10d40*/  UISETP.GE.AND UP2, UPT, UR25, 0x100, UPT ;  /* 0x000001001900788c */ /* 0x000fe2000bf46270 */
[----:B--2---:R0:W-:Y:S04]  /*10d50*/  STS.U8 [R12+UR10+0x3780], R4 ;  /* 0x003780040c007988 */ /* 0x0041e8000800000a */
[----:B---3--:R0:W-:Y:S01]  /*10d60*/  STS.U8 [R12+UR10+0x3b80], R2 ;  /* 0x003b80020c007988 */ /* 0x0081e2000800000a */
[----:B------:R1:W-:Y:S06]  /*10d70*/  MEMBAR.ALL.CTA ;  /* 0x0000000000007992 */ /* 0x0003ec0000008000 */
[----:B-1----:R-:W1:Y:S02]  /*10d80*/  FENCE.VIEW.ASYNC.S ;  /* 0x00000000000073c6 */ /* 0x002e640000000000 */
[----:B-1----:R-:W-:Y:S06]  /*10d90*/  BAR.SYNC.DEFER_BLOCKING 0x0 ;  /* 0x0000000000007b1d */ /* 0x002fec0000010000 */
[----:B------:R-:W-:Y:S05]  /*10da0*/  BRA.U UP3, `(.L_x_6) ;  /* 0x0000000103847547 */ /* 0x000fea000b800000 */
[----:B------:R-:W-:Y:S02]  /*10db0*/  UIADD3 UR4, UPT, UPT, UR10, 0x8000, URZ ;  /* 0x000080000a047890 */ /* 0x000fe4000fffe0ff */
[----:B------:R-:W-:Y:S02]  /*10dc0*/  USHF.R.U32.HI UR16, URZ, 0x4, UR10 ;  /* 0x00000004ff107899 */ /* 0x000fe4000801160a */
[----:B------:R-:W-:Y:S02]  /*10dd0*/  USHF.R.U32.HI UR4, URZ, 0x4, UR4 ;  /* 0x00000004ff047899 */ /* 0x000fe40008011604 */
[----:B------:R-:W-:Y:S02]  /*10de0*/  USGXT.U32 UR16, UR16, 0xe ;  /* 0x0000000e1010789a */ /* 0x000fe40008000000 */
[----:B------:R-:W-:Y:S02]  /*10df0*/  USGXT.U32 UR14, UR4, 0xe ;  /* 0x0000000e040e789a */ /* 0x000fe40008000000 */
[----:B------:R-:W-:-:S02]  /*10e00*/  UIADD3 UR32, UP4, UPT, UR16, 0x2, URZ ;  /* 0x0000000210207890 */ /* 0x000fc4000ff9e0ff */
[----:B------:R-:W-:Y:S01]  /*10e10*/  UIADD3 UR30, UP3, UPT, UR14, 0x80, URZ ;  /* 0x000000800e1e7890 */ /* 0x000fe2000ff7e0ff */
[----:B------:R-:W-:Y:S01]  /*10e20*/  UMOV UR4, URZ ;  /* 0x000000ff00047c82 */ /* 0x000fe20008000000 */
[----:B------:R-:W-:Y:S01]  /*10e30*/  UMOV UR34, 0x0 ;  /* 0x0000000000227882 */ /* 0x000fe20000000000 */
[----:B------:R-:W-:Y:S02]  /*10e40*/  UIADD3.X UR33, UPT, UPT, UR4, 0x40004040, URZ, UP4, !UPT ;  /* 0x4000404004217890 */ /* 0x000fe4000a7fe4ff */
[----:B------:R-:W-:Y:S02]  /*10e50*/  UIADD3.X UR31, UPT, UPT, UR4, -0x7fffbfe0, URZ, UP3, !UPT ;  /* 0x80004020041f7890 */ /* 0x000fe40009ffe4ff */
[----:B------:R-:W-:Y:S02]  /*10e60*/  UIADD3.64 UR20, UPT, UPT, UR32, 0x2, URZ ;  /* 0x0000000220147897 */ /* 0x000fe4000fffe0ff */
[----:B------:R-:W-:Y:S02]  /*10e70*/  UIADD3.64 UR18, UPT, UPT, UR30, 0x80, URZ ;  /* 0x000000801e127897 */ /* 0x000fe4000fffe0ff */
[----:B------:R-:W-:-:S02]  /*10e80*/  UIADD3.64 UR28, UPT, UPT, UR32, 0x4, URZ ;  /* 0x00000004201c7897 */ /* 0x000fc4000fffe0ff */
[----:B------:R-:W-:Y:S01]  /*10e90*/  UIADD3.64 UR26, UPT, UPT, UR30, 0x100, URZ ;  /* 0x000001001e1a7897 */ /* 0x000fe2000fffe0ff */
[----:B------:R-:W-:Y:S01]  /*10ea0*/  UMOV UR35, 0x4208010 ;  /* 0x0420801000237882 */ /* 0x000fe20000000000 */
[----:B------:R-:W-:Y:S01]  /*10eb0*/  UMOV UR17, 0x40004040 ;  /* 0x4000404000117882 */ /* 0x000fe20000000000 */
[----:B------:R-:W-:Y:S01]  /*10ec0*/  UMOV UR15, 0x80004020 ;  /* 0x80004020000f7882 */ /* 0x000fe20000000000 */
[----:B------:R-:W-:Y:S01]  /*10ed0*/  UMOV UR36, 0x0 ;  /* 0x0000000000247882 */ /* 0x000fe20000000000 */
[----:B------:R-:W-:Y:S01]  /*10ee0*/  UMOV UR37, 0x4208010 ;  /* 0x0420801000257882 */ /* 0x000fe20000000000 */
[----:B------:R-:W-:Y:S01]  /*10ef0*/  UMOV UR38, 0x0 ;  /* 0x0000000000267882 */ /* 0x000fe20000000000 */
[----:B------:R-:W-:Y:S01]  /*10f00*/  UMOV UR39, 0x4208010 ;  /* 0x0420801000277882 */ /* 0x000fe20000000000 */
[----:B------:R-:W-:Y:S01]  /*10f10*/  UMOV UR4, UR8 ;  /* 0x0000000800047c82 */ /* 0x000fe20008000000 */
[----:B------:R-:W-:Y:S01]  /*10f20*/  UMOV UR5, URZ ;  /* 0x000000ff00057c82 */ /* 0x000fe20008000000 */
[----:B------:R1:W-:Y:S01]  /*10f30*/  UTCQMMA gdesc[UR14], gdesc[UR16], tmem[UR7], tmem[UR34], idesc[UR35], !UPT ;  /* 0x00ff22100e0075ea */ /* 0x0003e2000f800307 */
[----:B------:R-:W-:Y:S01]  /*10f40*/  UMOV UR40, 0x0 ;  /* 0x0000000000287882 */ /* 0x000fe20000000000 */
[----:B------:R-:W-:Y:S01]  /*10f50*/  UMOV UR41, 0x4208010 ;  /* 0x0420801000297882 */ /* 0x000fe20000000000 */
[----:B------:R1:W-:Y:S01]  /*10f60*/  UTCQMMA gdesc[UR30], gdesc[UR32], tmem[UR7], tmem[UR36], idesc[UR37], UPT ;  /* 0x00ff24201e0075ea */ /* 0x0003e2000b800307 */
[----:B------:R-:W-:Y:S01]  /*10f70*/  UMOV UR4, UR4 ;  /* 0x0000000400047c82 */ /* 0x000fe20008000000 */
[----:B------:R1:W-:Y:S01]  /*10f80*/  UTCQMMA gdesc[UR18], gdesc[UR20], tmem[UR7], tmem[UR38], idesc[UR39], UPT ;  /* 0x00ff2614120075ea */ /* 0x0003e2000b800307 */
[----:B------:R1:W-:Y:S01]  /*10f90*/  UTCQMMA gdesc[UR26], gdesc[UR28], tmem[UR7], tmem[UR40], idesc[UR41], UPT ;  /* 0x00ff281c1a0075ea */ /* 0x0003e2000b800307 */
[----:B------:R1:W-:Y:S01]  /*10fa0*/  UTCBAR [UR4], URZ ;  /* 0x000000ff040073e9 */ /* 0x0003e200080000ff */
[----:B------:R-:W-:Y:S01]  /*10fb0*/  NOP ;  /* 0x0000000000007918 */ /* 0x000fe20000000000 */
.L_x_6:
[----:B-1----:R-:W-:Y:S01]  /*10fc0*/  UMOV UR4, URZ ;  /* 0x000000ff00047c82 */ /* 0x002fe20008000000 */
[----:B------:R-:W-:Y:S05]  /*10fd0*/  BRA.U !UP2, `(.L_x_7) ;  /* 0x000000b90a087547 */ /* 0x000fea000b800000 */
[----:B------:R-:W-:Y:S01]  /*10fe0*/  USHF.R.S32.HI UR6, URZ, 0x1f, UR25 ;  /* 0x0000001fff067899 */ /* 0x000fe20008011419 */
[----:B0-----:R-:W-:Y:S01]  /*10ff0*/  IMAD.MOV.U32 R2, RZ, RZ, RZ ;  /* 0x000000ffff027224 */ /* 0x001fe200078e00ff */
[----:B------:R-:W-:Y:S02]  /*11000*/  USHF.L.U32 UR18, UR12, 0x7, URZ ;  /* 0x000000070c127899 */ /* 0x000fe400080006ff */
[----:B------:R-:W-:Y:S02]  /*11010*/  UIADD3 UR9, UPT, UPT, UR10, 0xa000, URZ ;  /* 0x0000a0000a097890 */ /* 0x000fe4000fffe0ff */
[----:B------:R-:W-:Y:S02]  /*11020*/  UIADD3 UR12, UPT, UPT, UR10, 0x4000, URZ ;  /* 0x000040000a0c7890 */ /* 0x000fe4000fffe0ff */
[----:B------:R-:W-:Y:S02]  /*11030*/  ULEA.HI UR6, UR6, UR25, URZ, 0x7 ;  /* 0x0000001906067291 */ /* 0x000fe4000f8f38ff */
[----:B------:R-:W-:-:S02]  /*11040*/  USHF.R.U32.HI UR9, URZ, 0x4, UR9 ;  /* 0x00000004ff097899 */ /* 0x000fc40008011609 */
[----:B------:R-:W-:Y:S02]  /*11050*/  USHF.R.U32.HI UR14, URZ, 0x4, UR12 ;  /* 0x00000004ff0e7899 */ /* 0x000fe4000801160c */
[----:B------:R-:W-:Y:S02]  /*11060*/  USHF.R.S32.HI UR6, URZ, 0x7, UR6 ;  /* 0x00000007ff067899 */ /* 0x000fe40008011406 */
[----:B------:R-:W-:Y:S02]  /*11070*/  USGXT.U32 UR12, UR9, 0xe ;  /* 0x0000000e090c789a */ /* 0x000fe40008000000 */
[----:B------:R-:W-:Y:S02]  /*11080*/  USGXT.U32 UR14, UR14, 0xe ;  /* 0x0000000e0e0e789a */ /* 0x000fe40008000000 */
[----:B------:R-:W-:Y:S02]  /*11090*/  UISETP.LT.AND UP4, UPT, UR6, 0x2, UPT ;  /* 0x000000020600788c */ /* 0x000fe4000bf81270 */
[----:B------:R-:W-:-:S02]  /*110a0*/  UIADD3 UR28, UP2, UPT, UR12, 0x80, URZ ;  /* 0x000000800c1c7890 */ /* 0x000fc4000ff5e0ff */
[----:B------:R-:W-:Y:S02]  /*110b0*/  UIADD3 UR26, UP3, UPT, UR14, 0x2, URZ ;  /* 0x000000020e1a7890 */ /* 0x000fe4000ff7e0ff */
[----:B------:R-:W-:Y:S01]  /*110c0*/  USEL UR6, UR6, 0x2, !UP4 ;  /* 0x0000000206067887 */ /* 0x000fe2000e000000 */
[----:B------:R-:W-:Y:S01]  /*110d0*/  UMOV UR4, URZ ;  /* 0x000000ff00047c82 */ /* 0x000fe20008000000 */
[----:B------:R-:W-:Y:S01]  /*110e0*/  UMOV UR5, URZ ;  /* 0x000000ff00057c82 */ /* 0x000fe20008000000 */
[----:B------:R-:W-:Y:S02]  /*110f0*/  USHF.L.U32 UR19, UR13, 0x7, URZ ;  /* 0x000000070d137899 */ /* 0x000fe400080006ff */
[----:B------:R-:W-:Y:S02]  /*11100*/  UIADD3.X UR29, UPT, UPT, UR4, -0x7fffbfe0, URZ, UP2, !UPT ;  /* 0x80004020041d7890 */ /* 0x000fe400097fe4ff */
[----:B------:R-:W-:Y:S02]  /*11110*/  UIADD3.X UR27, UPT, UPT, UR5, 0x40004040, URZ, UP3, !UPT ;  /* 0x40004040051b7890 */ /* 0x000fe40009ffe4ff */
[----:B------:R-:W-:Y:S01]  /*11120*/  UIADD3 UR20, UPT, UPT, UR6, -0x2, URZ ;  /* 0xfffffffe06147890 */ /* 0x000fe2000fffe0ff */
[----:B------:R-:W0:Y:S01]  /*11130*/  LDCU UR40, c[0x0][0x3a0] ;  /* 0x00007400ff2877ac */ /* 0x000e220008000800 */
[----:B------:R-:W-:-:S02]  /*11140*/  USHF.R.S32.HI UR38, URZ, 0x1f, UR18 ;  /* 0x0000001fff267899 */ /* 0x000fc40008011412 */
[----:B------:R-:W-:Y:S02]  /*11150*/  USHF.R.S32.HI UR39, URZ, 0x1f, UR19 ;  /* 0x0000001fff277899 */ /* 0x000fe40008011413 */
[----:B------:R-:W-:Y:S02]  /*11160*/  UIADD3.64 UR30, UPT, UPT, UR28, 0x80, URZ ;  /* 0x000000801c1e7897 */ /* 0x000fe4000fffe0ff */
[----:B------:R-:W-:Y:S02]  /*11170*/  UIADD3.64 UR32, UPT, UPT, UR26, 0x2, URZ ;  /* 0x000000021a207897 */ /* 0x000fe4000fffe0ff */
[----:B------:R-:W-:Y:S02]  /*11180*/  UIADD3.64 UR34, UPT, UPT, UR28, 0x100, URZ ;  /* 0x000001001c227897 */ /* 0x000fe4000fffe0ff */
[----:B------:R-:W-:Y:S01]  /*11190*/  UIADD3.64 UR36, UPT, UPT, UR26, 0x4, URZ ;  /* 0x000000041a247897 */ /* 0x000fe2000fffe0ff */
[----:B------:R-:W-:Y:S01]  /*111a0*/  UMOV UR21, 0x1 ;  /* 0x0000000100157882 */ /* 0x000fe20000000000 */
[----:B------:R-:W-:-:S10]  /*111b0*/  UMOV UR6, URZ ;  /* 0x000000ff00067c82 */ /* 0x000fd40008000000 */
.L_x_10:
[----:B------:R-:W2:Y:S04]  /*111c0*/  LDL.LU R17, [R1+0x4bc] ;  /* 0x0004bc0001117983 */ /* 0x000ea80000300800 */
[----:B------:R-:W3:Y:S04]  /*111d0*/  LDL.LU R16, [R1+0x470] ;  /* 0x0004700001107983 */ /* 0x000ee80000300800 */
[----:B------:R-:W4:Y:S04]  /*111e0*/  LDL.LU R15, [R1+0x468] ;  /* 0x00046800010f7983 */ /* 0x000f280000300800 */
[----:B------:R-:W4:Y:S04]  /*111f0*/  LDL.LU R14, [R1+0x460] ;  /* 0x00046000010e7983 */ /* 0x000f280000300800 */
[----:B------:R-:W4:Y:S04]  /*11200*/  LDL.LU R13, [R1+0x458] ;  /* 0x00045800010d7983 */ /* 0x000f280000300800 */
[----:B------:R-:W4:Y:S04]  /*11210*/  LDL.LU R12, [R1+0x4b8] ;  /* 0x0004b800010c7983 */ /* 0x000f280000300800 */
[----:B------:R-:W4:Y:S04]  /*11220*/  LDL.LU R9, [R1+0x450] ;  /* 0x0004500001097983 */ /* 0x000f280000300800 */
[----:B------:R-:W4:Y:S04]  /*11230*/  LDL.LU R5, [R1+0x46c] ;  /* 0x00046c0001057983 */ /* 0x000f280000300800 */
[----:B------:R-:W4:Y:S04]  /*11240*/  LDL.LU R11, [R1+0x47c] ;  /* 0x00047c00010b7983 */ /* 0x000f280000300800 */
[----:B------:R-:W4:Y:S04]  /*11250*/  LDL.LU R10, [R1+0x464] ;  /* 0x00046400010a7983 */ /* 0x000f280000300800 */
[----:B------:R-:W4:Y:S01]  /*11260*/  LDL.LU R4, [R1+0x4b4] ;  /* 0x0004b40001047983 */ /* 0x000f220000300800 */
[----:B------:R-:W1:Y:S03]  /*11270*/  S2R R8, SR_TID.X ;  /* 0x0000000000087919 */ /* 0x000e660000002100 */
[----:B------:R-:W4:Y:S04]  /*11280*/  LDL.LU R7, [R1+0x45c] ;  /* 0x00045c0001077983 */ /* 0x000f280000300800 */
[----:B------:R-:W4:Y:S01]  /*11290*/  LDL.LU R6, [R1+0x180] ;  /* 0x0001800001067983 */ /* 0x000f220000300800 */
[----:B------:R-:W-:Y:S01]  /*112a0*/  UIADD3 UR24, UPT, UPT, UR6, 0x1, URZ ;  /* 0x0000000106187890 */ /* 0x000fe2000fffe0ff */
[----:B------:R-:W-:-:S03]  /*112b0*/  IMAD.U32 R2, R2, -0x80000000, RZ ;  /* 0x8000000002027824 */ /* 0x000fc600078e00ff */
[----:B0-----:R-:W-:Y:S01]  /*112c0*/  UIMAD UR4, UR24, -0x80, UR40 ;  /* 0xffffff80180478a4 */ /* 0x001fe2000f8e0228 */
[----:B-1----:R-:W-:-:S04]  /*112d0*/  SHF.R.U32.HI R3, RZ, 0x6, R8 ;  /* 0x00000006ff037819 */ /* 0x002fc80000011608 */
[----:B------:R-:W-:-:S04]  /*112e0*/  SGXT.U32 R3, R3, 0x1 ;  /* 0x000000010303781a */ /* 0x000fc80000000000 */
[----:B------:R-:W-:Y:S02]  /*112f0*/  ISETP.GE.AND P0, PT, R3, UR4, PT ;  /* 0x0000000403007c0c */ /* 0x000fe4000bf06270 */
[----:B--2---:R-:W-:Y:S02]  /*11300*/  IADD3 R17, P6, PT, R17, UR19, RZ ;  /* 0x0000001311117c10 */ /* 0x004fe4000ffde0ff */
[----:B---3--:R-:W-:-:S03]  /*11310*/  IADD3 R16, P1, PT, R16, UR19, RZ ;  /* 0x0000001310107c10 */ /* 0x008fc6000ff3e0ff */
[----:B------:R-:W-:Y:S01]  /*11320*/  STL [R1+0x4bc], R17 ;  /* 0x0004bc1101007387 */ /* 0x000fe20000100800 */
[----:B----4-:R-:W-:-:S03]  /*11330*/  IADD3 R15, P3, PT, R15, UR19, RZ ;  /* 0x000000130f0f7c10 */ /* 0x010fc6000ff7e0ff */
[----:B------:R-:W-:Y:S01]  /*11340*/  STL [R1+0x470], R16 ;  /* 0x0004701001007387 */ /* 0x000fe20000100800 */
[----:B------:R-:W-:-:S03]  /*11350*/  IADD3 R14, P4, PT, R14, UR19, RZ ;  /* 0x000000130e0e7c10 */ /* 0x000fc6000ff9e0ff */
[----:B------:R-:W-:Y:S01]  /*11360*/  STL [R1+0x468], R15 ;  /* 0x0004680f01007387 */ /* 0x000fe20000100800 */
[----:B------:R-:W-:-:S03]  /*11370*/  IADD3 R13, P5, PT, R13, UR19, RZ ;  /* 0x000000130d0d7c10 */ /* 0x000fc6000ffbe0ff */
[----:B------:R-:W-:Y:S01]  /*11380*/  STL [R1+0x460], R14 ;  /* 0x0004600e01007387 */ /* 0x000fe20000100800 */
[----:B------:R-:W-:-:S03]  /*11390*/  IADD3.X R12, PT, PT, R12, UR39, RZ, P6, !PT ;  /* 0x000000270c0c7c10 */ /* 0x000fc6000b7fe4ff */
[----:B------:R-:W-:Y:S01]  /*113a0*/  STL [R1+0x458], R13 ;  /* 0x0004580d01007387 */ /* 0x000fe20000100800 */
[----:B------:R-:W-:Y:S02]  /*113b0*/  IADD3 R9, P6, PT, R9, UR19, RZ ;  /* 0x0000001309097c10 */ /* 0x000fe4000ffde0ff */
[----:B------:R-:W-:-:S03]  /*113c0*/  IADD3.X R5, PT, PT, R5, UR39, RZ, P1, !PT ;  /* 0x0000002705057c10 */ /* 0x000fc60008ffe4ff */
[----:B------:R0:W-:Y:S01]  /*113d0*/  STL [R1+0x450], R9 ;  /* 0x0004500901007387 */ /* 0x0001e20000100800 */
[----:B------:R-:W-:-:S03]  /*113e0*/  IADD3 R11, P1, PT, R11, UR19, RZ ;  /* 0x000000130b0b7c10 */ /* 0x000fc6000ff3e0ff */
[----:B------:R-:W-:Y:S01]  /*113f0*/  STL [R1+0x4b8], R12 ;  /* 0x0004b80c01007387 */ /* 0x000fe20000100800 */
[----:B------:R-:W-:-:S03]  /*11400*/  IADD3.X R10, PT, PT, R10, UR39, RZ, P3, !PT ;  /* 0x000000270a0a7c10 */ /* 0x000fc60009ffe4ff */
[----:B0-----:R-:W2:Y:S01]  /*11410*/  LDL.LU R9, [R1+0x454] ;  /* 0x0004540001097983 */ /* 0x001ea20000300800 */
[----:B------:R-:W-:-:S03]  /*11420*/  IADD3 R4, P3, PT, R4, UR19, RZ ;  /* 0x0000001304047c10 */ /* 0x000fc6000ff7e0ff */
[----:B------:R0:W-:Y:S04]  /*11430*/  STL [R1+0x46c], R5 ;  /* 0x00046c0501007387 */ /* 0x0001e80000100800 */
[----:B0-----:R-:W3:Y:S04]  /*11440*/  LDL.LU R5, [R1+0x448] ;  /* 0x0004480001057983 */ /* 0x001ee80000300800 */
[----:B------:R-:W4:Y:S04]  /*11450*/  LDL.LU R30, [R1+0x44c] ;  /* 0x00044c00011e7983 */ /* 0x000f280000300800 */
[----:B------:R-:W-:Y:S04]  /*11460*/  STL [R1+0x47c], R11 ;  /* 0x00047c0b01007387 */ /* 0x000fe80000100800 */
[----:B------:R0:W-:Y:S04]  /*11470*/  STL [R1+0x4b4], R4 ;  /* 0x0004b40401007387 */ /* 0x0001e80000100800 */
[----:B------:R-:W-:Y:S04]  /*11480*/  STL [R1+0x464], R10 ;  /* 0x0004640a01007387 */ /* 0x000fe80000100800 */
[----:B0-----:R-:W4:Y:S01]  /*11490*/  LDL.LU R4, [R1+0x440] ;  /* 0x0004400001047983 */ /* 0x001f220000300800 */
[----:B------:R-:W-:-:S03]  /*114a0*/  IADD3.X R7, PT, PT, R7, UR39, RZ, P4, !PT ;  /* 0x0000002707077c10 */ /* 0x000fc6000a7fe4ff */
[----:B------:R-:W4:Y:S01]  /*114b0*/  LDL.LU R3, [R1+0x478] ;  /* 0x0004780001037983 */ /* 0x000f220000300800 */
[----:B------:R-:W-:-:S03]  /*114c0*/  IADD3 R6, P4, PT, R6, UR19, RZ ;  /* 0x0000001306067c10 */ /* 0x000fc6000ff9e0ff */
[----:B------:R-:W4:Y:S04]  /*114d0*/  LDL.LU R29, [R1+0x438] ;  /* 0x00043800011d7983 */ /* 0x000f280000300800 */
[----:B------:R0:W-:Y:S04]  /*114e0*/  STL [R1+0x45c], R7 ;  /* 0x00045c0701007387 */ /* 0x0001e80000100800 */
[----:B------:R-:W4:Y:S04]  /*114f0*/  LDL.LU R28, [R1+0x4b0] ;  /* 0x0004b000011c7983 */ /* 0x000f280000300800 */
[----:B------:R-:W4:Y:S04]  /*11500*/  LDL.LU R27, [R1+0x430] ;  /* 0x00043000011b7983 */ /* 0x000f280000300800 */
[----:B------:R1:W-:Y:S04]  /*11510*/  STL [R1+0x180], R6 ;  /* 0x0001800601007387 */ /* 0x0003e80000100800 */
        /* <DEDUP_REMOVED lines=16> */
[----:B0-----:R-:W4:Y:S04]  /*11620*/  LDL.LU R7, [R1+0x41c] ;  /* 0x00041c0001077983 */ /* 0x001f280000300800 */
[----:B-1----:R-:W4:Y:S04]  /*11630*/  LDL.LU R6, [R1+0x3f8] ;  /* 0x0003f80001067983 */ /* 0x002f280000300800 */
[----:B------:R-:W4:Y:S01]  /*11640*/  LDL.LU R10, [R1+0x414] ;  /* 0x00041400010a7983 */ /* 0x000f220000300800 */
[----:B--2---:R-:W-:-:S05]  /*11650*/  IADD3.X R9, PT, PT, R9, UR39, RZ, P5, !PT ;  /* 0x0000002709097c10 */ /* 0x004fca000affe4ff */
[----:B------:R0:W-:Y:S01]  /*11660*/  STL [R1+0x454], R9 ;  /* 0x0004540901007387 */ /* 0x0001e20000100800 */
[----:B---3--:R-:W-:-:S03]  /*11670*/  IADD3 R5, P5, PT, R5, UR19, RZ ;  /* 0x0000001305057c10 */ /* 0x008fc6000ffbe0ff */
[----:B0-----:R-:W2:Y:S01]  /*11680*/  LDL.LU R9, [R1+0x49c] ;  /* 0x00049c0001097983 */ /* 0x001ea20000300800 */
[----:B----4-:R-:W-:-:S03]  /*11690*/  IADD3.X R30, PT, PT, R30, UR39, RZ, P6, !PT ;  /* 0x000000271e1e7c10 */ /* 0x010fc6000b7fe4ff */
[----:B------:R0:W-:Y:S04]  /*116a0*/  STL [R1+0x448], R5 ;  /* 0x0004480501007387 */ /* 0x0001e80000100800 */
[----:B0-----:R-:W3:Y:S01]  /*116b0*/  LDL.LU R5, [R1+0x40c] ;  /* 0x00040c0001057983 */ /* 0x001ee20000300800 */
[----:B------:R-:W-:Y:S02]  /*116c0*/  IADD3 R4, P6, PT, R4, UR19, RZ ;  /* 0x0000001304047c10 */ /* 0x000fe4000ffde0ff */
[----:B------:R-:W-:-:S03]  /*116d0*/  IADD3.X R3, PT, PT, R3, UR39, RZ, P1, !PT ;  /* 0x0000002703037c10 */ /* 0x000fc60008ffe4ff */
[----:B------:R0:W-:Y:S04]  /*116e0*/  STL [R1+0x440], R4 ;  /* 0x0004400401007387 */ /* 0x0001e80000100800 */
[----:B0-----:R-:W4:Y:S04]  /*116f0*/  LDL.LU R4, [R1+0x494] ;  /* 0x0004940001047983 */ /* 0x001f280000300800 */
[----:B------:R-:W-:Y:S04]  /*11700*/  STL [R1+0x44c], R30 ;  /* 0x00044c1e01007387 */ /* 0x000fe80000100800 */
[----:B------:R0:W-:Y:S04]  /*11710*/  STL [R1+0x478], R3 ;  /* 0x0004780301007387 */ /* 0x0001e80000100800 */
[----:B0-----:R-:W4:Y:S01]  /*11720*/  LDL.LU R3, [R1+0x404] ;  /* 0x0004040001037983 */ /* 0x001f220000300800 */
[----:B------:R-:W-:-:S02]  /*11730*/  IADD3 R29, P1, PT, R29, UR19, RZ ;  /* 0x000000131d1d7c10 */ /* 0x000fc4000ff3e0ff */
[----:B------:R-:W-:Y:S02]  /*11740*/  IADD3.X R28, PT, PT, R28, UR39, RZ, P3, !PT ;  /* 0x000000271c1c7c10 */ /* 0x000fe40009ffe4ff */
[----:B------:R-:W-:Y:S02]  /*11750*/  IADD3 R27, P3, PT, R27, UR19, RZ ;  /* 0x000000131b1b7c10 */ /* 0x000fe4000ff7e0ff */
[----:B------:R-:W-:Y:S01]  /*11760*/  IADD3.X R26, PT, PT, R26, UR39, RZ, P4, !PT ;  /* 0x000000271a1a7c10 */ /* 0x000fe2000a7fe4ff */
[----:B------:R-:W-:Y:S01]  /*11770*/  STL [R1+0x438], R29 ;  /* 0x0004381d01007387 */ /* 0x000fe20000100800 */
[----:B------:R-:W-:Y:S02]  /*11780*/  IADD3 R25, P4, PT, R25, UR19, RZ ;  /* 0x0000001319197c10 */ /* 0x000fe4000ff9e0ff */
[----:B------:R-:W-:Y:S01]  /*11790*/  IADD3.X R24, PT, PT, R24, UR39, RZ, P5, !PT ;  /* 0x0000002718187c10 */ /* 0x000fe2000affe4ff */
[----:B------:R-:W-:Y:S01]  /*117a0*/  STL [R1+0x4b0], R28 ;  /* 0x0004b01c01007387 */ /* 0x000fe20000100800 */
[----:B------:R-:W-:-:S02]  /*117b0*/  IADD3 R23, P5, PT, R23, UR19, RZ ;  /* 0x0000001317177c10 */ /* 0x000fc4000ffbe0ff */
[----:B------:R-:W-:Y:S01]  /*117c0*/  IADD3.X R22, PT, PT, R22, UR39, RZ, P6, !PT ;  /* 0x0000002716167c10 */ /* 0x000fe2000b7fe4ff */
[----:B------:R-:W-:Y:S01]  /*117d0*/  STL [R1+0x430], R27 ;  /* 0x0004301b01007387 */ /* 0x000fe20000100800 */
[----:B------:R-:W-:Y:S02]  /*117e0*/  IADD3 R21, P6, PT, R21, UR19, RZ ;  /* 0x0000001315157c10 */ /* 0x000fe4000ffde0ff */
[----:B------:R-:W-:Y:S01]  /*117f0*/  IADD3.X R20, PT, PT, R20, UR39, RZ, P1, !PT ;  /* 0x0000002714147c10 */ /* 0x000fe20008ffe4ff */
[----:B------:R-:W-:Y:S01]  /*11800*/  STL [R1+0x17c], R26 ;  /* 0x00017c1a01007387 */ /* 0x000fe20000100800 */
[----:B------:R-:W-:-:S03]  /*11810*/  IADD3 R19, P1, PT, R19, UR19, RZ ;  /* 0x0000001313137c10 */ /* 0x000fc6000ff3e0ff */
[----:B------:R-:W-:Y:S01]  /*11820*/  STL [R1+0x428], R25 ;  /* 0x0004281901007387 */ /* 0x000fe20000100800 */
[----:B------:R-:W-:-:S03]  /*11830*/  IADD3.X R18, PT, PT, R18, UR39, RZ, P3, !PT ;  /* 0x0000002712127c10 */ /* 0x000fc60009ffe4ff */
        /* <DEDUP_REMOVED lines=12> */
[----:B------:R-:W-:Y:S04]  /*11900*/  STL [R1+0x42c], R18 ;  /* 0x00042c1201007387 */ /* 0x000fe80000100800 */
[----:B------:R-:W-:Y:S01]  /*11910*/  STL [R1+0x418], R17 ;  /* 0x0004181101007387 */ /* 0x000fe20000100800 */
[----:B------:R-:W-:Y:S02]  /*11920*/  IADD3 R11, P6, PT, R11, UR19, RZ ;  /* 0x000000130b0b7c10 */ /* 0x000fe4000ffde0ff */
[----:B------:R-:W-:Y:S01]  /*11930*/  IADD3.X R7, PT, PT, R7, UR39, RZ, P1, !PT ;  /* 0x0000002707077c10 */ /* 0x000fe20008ffe4ff */
[----:B------:R-:W-:Y:S04]  /*11940*/  STL [R1+0x424], R16 ;  /* 0x0004241001007387 */ /* 0x000fe80000100800 */
[----:B------:R-:W-:Y:S01]  /*11950*/  STL [R1+0x410], R15 ;  /* 0x0004100f01007387 */ /* 0x000fe20000100800 */
[----:B------:R-:W-:-:S03]  /*11960*/  IADD3 R6, P1, PT, R6, UR19, RZ ;  /* 0x0000001306067c10 */ /* 0x000fc6000ff3e0ff */
[----:B------:R-:W-:Y:S04]  /*11970*/  STL [R1+0x4a8], R14 ;  /* 0x0004a80e01007387 */ /* 0x000fe80000100800 */
[----:B------:R-:W-:Y:S01]  /*11980*/  STL [R1+0x408], R13 ;  /* 0x0004080d01007387 */ /* 0x000fe20000100800 */
[----:B------:R-:W-:-:S03]  /*11990*/  IADD3.X R10, PT, PT, R10, UR39, RZ, P3, !PT ;  /* 0x000000270a0a7c10 */ /* 0x000fc60009ffe4ff */
[----:B------:R-:W-:Y:S04]  /*119a0*/  STL [R1+0x4a0], R12 ;  /* 0x0004a00c01007387 */ /* 0x000fe80000100800 */
[----:B------:R0:W-:Y:S04]  /*119b0*/  STL [R1+0x41c], R7 ;  /* 0x00041c0701007387 */ /* 0x0001e80000100800 */
[----:B------:R-:W-:Y:S04]  /*119c0*/  STL [R1+0x400], R11 ;  /* 0x0004000b01007387 */ /* 0x000fe80000100800 */
[----:B0-----:R-:W4:Y:S04]  /*119d0*/  LDL.LU R7, [R1+0x3f0] ;  /* 0x0003f00001077983 */ /* 0x001f280000300800 */
[----:B------:R0:W-:Y:S04]  /*119e0*/  STL [R1+0x3f8], R6 ;  /* 0x0003f80601007387 */ /* 0x0001e80000100800 */
[----:B0-----:R-:W4:Y:S04]  /*119f0*/  LDL.LU R6, [R1+0x3fc] ;  /* 0x0003fc0001067983 */ /* 0x001f280000300800 */
[----:B------:R-:W4:Y:S04]  /*11a00*/  LDL.LU R30, [R1+0x3e8] ;  /* 0x0003e800011e7983 */ /* 0x000f280000300800 */
[----:B------:R-:W-:Y:S01]  /*11a10*/  STL [R1+0x414], R10 ;  /* 0x0004140a01007387 */ /* 0x000fe20000100800 */
[----:B--2---:R-:W-:-:S02]  /*11a20*/  IADD3 R9, P3, PT, R9, UR19, RZ ;  /* 0x0000001309097c10 */ /* 0x004fc4000ff7e0ff */
[----:B---3--:R-:W-:-:S05]  /*11a30*/  IADD3.X R5, PT, PT, R5, UR39, RZ, P4, !PT ;  /* 0x0000002705057c10 */ /* 0x008fca000a7fe4ff */
[----:B------:R0:W-:Y:S04]  /*11a40*/  STL [R1+0x40c], R5 ;  /* 0x00040c0501007387 */ /* 0x0001e80000100800 */
[----:B------:R-:W-:Y:S04]  /*11a50*/  STL [R1+0x49c], R9 ;  /* 0x00049c0901007387 */ /* 0x000fe80000100800 */
[----:B0-----:R-:W2:Y:S01]  /*11a60*/  LDL.LU R5, [R1+0x3f4] ;  /* 0x0003f40001057983 */ /* 0x001ea20000300800 */
[----:B----4-:R-:W-:-:S05]  /*11a70*/  IADD3 R4, P4, PT, R4, UR19, RZ ;  /* 0x0000001304047c10 */ /* 0x010fca000ff9e0ff */
[----:B------:R0:W-:Y:S04]  /*11a80*/  STL [R1+0x494], R4 ;  /* 0x0004940401007387 */ /* 0x0001e80000100800 */
[----:B0-----:R-:W3:Y:S01]  /*11a90*/  LDL.LU R4, [R1+0x3e0] ;  /* 0x0003e00001047983 */ /* 0x001ee20000300800 */
[----:B------:R-:W-:-:S03]  /*11aa0*/  IADD3.X R3, PT, PT, R3, UR39, RZ, P5, !PT ;  /* 0x0000002703037c10 */ /* 0x000fc6000affe4ff */
[----:B------:R-:W4:Y:S04]  /*11ab0*/  LDL.LU R29, [R1+0x498] ;  /* 0x00049800011d7983 */ /* 0x000f280000300800 */
        /* <DEDUP_REMOVED lines=21> */
[----:B------:R-:W4:Y:S01]  /*11c10*/  LDL.LU R10, [R1+0x398] ;  /* 0x00039800010a7983 */ /* 0x000f220000300800 */
[----:B------:R-:W-:-:S05]  /*11c20*/  IADD3 R7, P5, PT, R7, UR19, RZ ;  /* 0x0000001307077c10 */ /* 0x000fca000ffbe0ff */
[----:B------:R0:W-:Y:S01]  /*11c30*/  STL [R1+0x3f0], R7 ;  /* 0x0003f00701007387 */ /* 0x0001e20000100800 */
[----:B------:R-:W-:-:S03]  /*11c40*/  IADD3.X R6, PT, PT, R6, UR39, RZ, P6, !PT ;  /* 0x0000002706067c10 */ /* 0x000fc6000b7fe4ff */
[----:B0-----:R-:W4:Y:S04]  /*11c50*/  LDL.LU R7, [R1+0x3b4] ;  /* 0x0003b40001077983 */ /* 0x001f280000300800 */
[----:B------:R0:W-:Y:S01]  /*11c60*/  STL [R1+0x3fc], R6 ;  /* 0x0003fc0601007387 */ /* 0x0001e20000100800 */
[----:B------:R-:W-:-:S03]  /*11c70*/  IADD3 R30, P6, PT, R30, UR19, RZ ;  /* 0x000000131e1e7c10 */ /* 0x000fc6000ffde0ff */
[----:B0-----:R-:W4:Y:S01]  /*11c80*/  LDL.LU R6, [R1+0x474] ;  /* 0x0004740001067983 */ /* 0x001f220000300800 */
[----:B--2---:R-:W-:-:S05]  /*11c90*/  IADD3.X R5, PT, PT, R5, UR39, RZ, P1, !PT ;  /* 0x0000002705057c10 */ /* 0x004fca0008ffe4ff */
[----:B------:R0:W-:Y:S04]  /*11ca0*/  STL [R1+0x3f4], R5 ;  /* 0x0003f40501007387 */ /* 0x0001e80000100800 */
[----:B0-----:R-:W2:Y:S01]  /*11cb0*/  LDL.LU R5, [R1+0x3ac] ;  /* 0x0003ac0001057983 */ /* 0x001ea20000300800 */
[----:B---3--:R-:W-:-:S03]  /*11cc0*/  IADD3 R4, P1, PT, R4, UR19, RZ ;  /* 0x0000001304047c10 */ /* 0x008fc6000ff3e0ff */
[----:B------:R-:W-:Y:S01]  /*11cd0*/  STL [R1+0x3e8], R30 ;  /* 0x0003e81e01007387 */ /* 0x000fe20000100800 */
[----:B----4-:R-:W-:-:S03]  /*11ce0*/  IADD3.X R29, PT, PT, R29, UR39, RZ, P3, !PT ;  /* 0x000000271d1d7c10 */ /* 0x010fc60009ffe4ff */
[----:B------:R0:W-:Y:S01]  /*11cf0*/  STL [R1+0x3e0], R4 ;  /* 0x0003e00401007387 */ /* 0x0001e20000100800 */
[----:B------:R-:W-:Y:S02]  /*11d00*/  IADD3 R28, P3, PT, R28, UR19, RZ ;  /* 0x000000131c1c7c10 */ /* 0x000fe4000ff7e0ff */
[----:B------:R-:W-:Y:S01]  /*11d10*/  IADD3.X R27, PT, PT, R27, UR39, RZ, P4, !PT ;  /* 0x000000271b1b7c10 */ /* 0x000fe2000a7fe4ff */
[----:B0-----:R-:W3:Y:S01]  /*11d20*/  LDL.LU R4, [R1+0x38c] ;  /* 0x00038c0001047983 */ /* 0x001ee20000300800 */
        /* <DEDUP_REMOVED lines=36> */
[----:B------:R0:W-:Y:S04]  /*11f70*/  STL [R1+0x3a0], R9 ;  /* 0x0003a00901007387 */ /* 0x0001e80000100800 */
[----:B------:R-:W-:Y:S04]  /*11f80*/  STL [R1+0x480], R11 ;  /* 0x0004800b01007387 */ /* 0x000fe80000100800 */
[----:B0-----:R-:W4:Y:S04]  /*11f90*/  LDL.LU R9, [R1+0x3a4] ;  /* 0x0003a40001097983 */ /* 0x001f280000300800 */
[----:B------:R0:W-:Y:S04]  /*11fa0*/  STL [R1+0x3bc], R3 ;  /* 0x0003bc0301007387 */ /* 0x0001e80000100800 */
[----:B0-----:R-:W4:Y:S01]  /*11fb0*/  LDL.LU R3, [R1+0x384] ;  /* 0x0003840001037983 */ /* 0x001f220000300800 */
[----:B------:R-:W-:-:S02]  /*11fc0*/  IADD3 R10, P3, PT, R10, UR19, RZ ;  /* 0x000000130a0a7c10 */ /* 0x000fc4000ff7e0ff */
[----:B------:R-:W-:Y:S01]  /*11fd0*/  IADD3.X R7, PT, PT, R7, UR39, RZ, P4, !PT ;  /* 0x0000002707077c10 */ /* 0x000fe2000a7fe4ff */
[----:B------:R-:W4:Y:S01]  /*11fe0*/  LDL.LU R30, [R1+0x39c] ;  /* 0x00039c00011e7983 */ /* 0x000f220000300800 */
[----:B------:R-:W-:-:S03]  /*11ff0*/  IADD3 R6, P4, PT, R6, UR19, RZ ;  /* 0x0000001306067c10 */ /* 0x000fc6000ff9e0ff */
[----:B------:R-:W-:Y:S04]  /*12000*/  STL [R1+0x398], R10 ;  /* 0x0003980a01007387 */ /* 0x000fe80000100800 */
[----:B------:R0:W-:Y:S04]  /*12010*/  STL [R1+0x474], R6 ;  /* 0x0004740601007387 */ /* 0x0001e80000100800 */
[----:B------:R-:W-:Y:S04]  /*12020*/  STL [R1+0x3b4], R7 ;  /* 0x0003b40701007387 */ /* 0x000fe80000100800 */
[----:B0-----:R-:W4:Y:S01]  /*12030*/  LDL.LU R6, [R1+0x37c] ;  /* 0x00037c0001067983 */ /* 0x001f220000300800 */
[----:B--2---:R-:W-:-:S05]  /*12040*/  IADD3.X R5, PT, PT, R5, UR39, RZ, P5, !PT ;  /* 0x0000002705057c10 */ /* 0x004fca000affe4ff */
[----:B------:R0:W-:Y:S04]  /*12050*/  STL [R1+0x3ac], R5 ;  /* 0x0003ac0501007387 */ /* 0x0001e80000100800 */
[----:B0-----:R-:W2:Y:S04]  /*12060*/  LDL.LU R5, [R1+0x394] ;  /* 0x0003940001057983 */ /* 0x001ea80000300800 */
[----:B------:R-:W2:Y:S01]  /*12070*/  LDL.LU R29, [R1+0x374] ;  /* 0x00037400011d7983 */ /* 0x000ea20000300800 */
[----:B---3--:R-:W-:-:S03]  /*12080*/  IADD3 R4, P5, PT, R4, UR19, RZ ;  /* 0x0000001304047c10 */ /* 0x008fc6000ffbe0ff */
[----:B------:R-:W3:Y:S04]  /*12090*/  LDL.LU R28, [R1+0x390] ;  /* 0x00039000011c7983 */ /* 0x000ee80000300800 */
[----:B------:R-:W3:Y:S04]  /*120a0*/  LDL.LU R27, [R1+0x36c] ;  /* 0x00036c00011b7983 */ /* 0x000ee80000300800 */
[----:B------:R0:W-:Y:S04]  /*120b0*/  STL [R1+0x38c], R4 ;  /* 0x00038c0401007387 */ /* 0x0001e80000100800 */
[----:B------:R-:W3:Y:S04]  /*120c0*/  LDL.LU R26, [R1+0x388] ;  /* 0x00038800011a7983 */ /* 0x000ee80000300800 */
        /* <DEDUP_REMOVED lines=16> */
[----:B0-----:R-:W3:Y:S04]  /*121d0*/  LDL.LU R4, [R1+0x324] ;  /* 0x0003240001047983 */ /* 0x001ee80000300800 */
[----:B------:R-:W3:Y:S01]  /*121e0*/  LDL.LU R10, [R1+0x340] ;  /* 0x00034000010a7983 */ /* 0x000ee20000300800 */
[----:B----4-:R-:W-:-:S05]  /*121f0*/  IADD3.X R9, PT, PT, R9, UR39, RZ, P6, !PT ;  /* 0x0000002709097c10 */ /* 0x010fca000b7fe4ff */
[----:B------:R0:W-:Y:S01]  /*12200*/  STL [R1+0x3a4], R9 ;  /* 0x0003a40901007387 */ /* 0x0001e20000100800 */
[----:B------:R-:W-:-:S03]  /*12210*/  IADD3 R3, P6, PT, R3, UR19, RZ ;  /* 0x0000001303037c10 */ /* 0x000fc6000ffde0ff */
[----:B0-----:R-:W4:Y:S04]  /*12220*/  LDL.LU R9, [R1+0x31c] ;  /* 0x00031c0001097983 */ /* 0x001f280000300800 */
[----:B------:R0:W-:Y:S04]  /*12230*/  STL [R1+0x384], R3 ;  /* 0x0003840301007387 */ /* 0x0001e80000100800 */
[----:B0-----:R-:W4:Y:S01]  /*12240*/  LDL.LU R3, [R1+0x338] ;  /* 0x0003380001037983 */ /* 0x001f220000300800 */
[----:B------:R-:W-:Y:S02]  /*12250*/  IADD3.X R30, PT, PT, R30, UR39, RZ, P1, !PT ;  /* 0x000000271e1e7c10 */ /* 0x000fe40008ffe4ff */
[----:B------:R-:W-:-:S05]  /*12260*/  IADD3 R6, P1, PT, R6, UR19, RZ ;  /* 0x0000001306067c10 */ /* 0x000fca000ff3e0ff */
[----:B------:R0:W-:Y:S04]  /*12270*/  STL [R1+0x37c], R6 ;  /* 0x00037c0601007387 */ /* 0x0001e80000100800 */
[----:B0-----:R-:W4:Y:S04]  /*12280*/  LDL.LU R6, [R1+0x314] ;  /* 0x0003140001067983 */ /* 0x001f280000300800 */
[----:B------:R-:W-:Y:S01]  /*12290*/  STL [R1+0x39c], R30 ;  /* 0x00039c1e01007387 */ /* 0x000fe20000100800 */
[----:B--2---:R-:W-:Y:S02]  /*122a0*/  IADD3.X R5, PT, PT, R5, UR39, RZ, P3, !PT ;  /* 0x0000002705057c10 */ /* 0x004fe40009ffe4ff */
[----:B------:R-:W-:-:S03]  /*122b0*/  IADD3 R29, P3, PT, R29, UR19, RZ ;  /* 0x000000131d1d7c10 */ /* 0x000fc6000ff7e0ff */
[----:B------:R0:W-:Y:S01]  /*122c0*/  STL [R1+0x394], R5 ;  /* 0x0003940501007387 */ /* 0x0001e20000100800 */
[----:B---3--:R-:W-:Y:S02]  /*122d0*/  IADD3.X R28, PT, PT, R28, UR39, RZ, P4, !PT ;  /* 0x000000271c1c7c10 */ /* 0x008fe4000a7fe4ff */
[----:B------:R-:W-:Y:S01]  /*122e0*/  IADD3 R27, P4, PT, R27, UR19, RZ ;  /* 0x000000131b1b7c10 */ /* 0x000fe2000ff9e0ff */
[----:B0-----:R-:W2:Y:S01]  /*122f0*/  LDL.LU R5, [R1+0x330] ;  /* 0x0003300001057983 */ /* 0x001ea20000300800 */
        /* <DEDUP_REMOVED lines=35> */
[----:B------:R-:W-:Y:S04]  /*12530*/  STL [R1+0x350], R12 ;  /* 0x0003500c01007387 */ /* 0x000fe80000100800 */
[----:B------:R0:W-:Y:S01]  /*12540*/  STL [R1+0x348], R7 ;  /* 0x0003480701007387 */ /* 0x0001e20000100800 */
[----:B------:R-:W-:-:S03]  /*12550*/  IADD3.X R10, PT, PT, R10, UR39, RZ, P4, !PT ;  /* 0x000000270a0a7c10 */ /* 0x000fc6000a7fe4ff */
[----:B------:R-:W-:Y:S04]  /*12560*/  STL [R1+0x32c], R11 ;  /* 0x00032c0b01007387 */ /* 0x000fe80000100800 */
[----:B0-----:R-:W3:Y:S04]  /*12570*/  LDL.LU R7, [R1+0x30c] ;  /* 0x00030c0001077983 */ /* 0x001ee80000300800 */
[----:B------:R0:W-:Y:S01]  /*12580*/  STL [R1+0x324], R4 ;  /* 0x0003240401007387 */ /* 0x0001e20000100800 */
[----:B----4-:R-:W-:-:S03]  /*12590*/  IADD3 R9, P4, PT, R9, UR19, RZ ;  /* 0x0000001309097c10 */ /* 0x010fc6000ff9e0ff */
[----:B0-----:R-:W4:Y:S04]  /*125a0*/  LDL.LU R4, [R1+0x328] ;  /* 0x0003280001047983 */ /* 0x001f280000300800 */
[----:B------:R-:W4:Y:S01]  /*125b0*/  LDL.LU R30, [R1+0x304] ;  /* 0x00030400011e7983 */ /* 0x000f220000300800 */
[----:B------:R-:W-:-:S03]  /*125c0*/  IADD3.X R3, PT, PT, R3, UR39, RZ, P5, !PT ;  /* 0x0000002703037c10 */ /* 0x000fc6000affe4ff */
[----:B------:R-:W-:Y:S04]  /*125d0*/  STL [R1+0x340], R10 ;  /* 0x0003400a01007387 */ /* 0x000fe80000100800 */
[----:B------:R0:W-:Y:S04]  /*125e0*/  STL [R1+0x338], R3 ;  /* 0x0003380301007387 */ /* 0x0001e80000100800 */
[----:B------:R-:W-:Y:S04]  /*125f0*/  STL [R1+0x31c], R9 ;  /* 0x00031c0901007387 */ /* 0x000fe80000100800 */
[----:B0-----:R-:W4:Y:S01]  /*12600*/  LDL.LU R3, [R1+0x320] ;  /* 0x0003200001037983 */ /* 0x001f220000300800 */
[----:B------:R-:W-:-:S05]  /*12610*/  IADD3 R6, P5, PT, R6, UR19, RZ ;  /* 0x0000001306067c10 */ /* 0x000fca000ffbe0ff */
[----:B------:R0:W-:Y:S04]  /*12620*/  STL [R1+0x314], R6 ;  /* 0x0003140601007387 */ /* 0x0001e80000100800 */
[----:B0-----:R-:W4:Y:S04]  /*12630*/  LDL.LU R6, [R1+0x2fc] ;  /* 0x0002fc0001067983 */ /* 0x001f280000300800 */
[----:B------:R-:W4:Y:S04]  /*12640*/  LDL.LU R29, [R1+0x318] ;  /* 0x00031800011d7983 */ /* 0x000f280000300800 */
[----:B------:R-:W4:Y:S04]  /*12650*/  LDL.LU R28, [R1+0x2f4] ;  /* 0x0002f400011c7983 */ /* 0x000f280000300800 */
[----:B------:R-:W4:Y:S01]  /*12660*/  LDL.LU R27, [R1+0x310] ;  /* 0x00031000011b7983 */ /* 0x000f220000300800 */
[----:B--2---:R-:W-:-:S05]  /*12670*/  IADD3.X R5, PT, PT, R5, UR39, RZ, P6, !PT ;  /* 0x0000002705057c10 */ /* 0x004fca000b7fe4ff */
[----:B------:R0:W-:Y:S04]  /*12680*/  STL [R1+0x330], R5 ;  /* 0x0003300501007387 */ /* 0x0001e80000100800 */
[----:B------:R-:W2:Y:S04]  /*12690*/  LDL.LU R26, [R1+0x2ec] ;  /* 0x0002ec00011a7983 */ /* 0x000ea80000300800 */
        /* <DEDUP_REMOVED lines=16> */
[----:B0-----:R-:W2:Y:S04]  /*127a0*/  LDL.LU R5, [R1+0x2c8] ;  /* 0x0002c80001057983 */ /* 0x001ea80000300800 */
[----:B------:R-:W2:Y:S01]  /*127b0*/  LDL.LU R10, [R1+0x2a4] ;  /* 0x0002a400010a7983 */ /* 0x000ea20000300800 */
[----:B---3--:R-:W-:-:S05]  /*127c0*/  IADD3 R7, P6, PT, R7, UR19, RZ ;  /* 0x0000001307077c10 */ /* 0x008fca000ffde0ff */
[----:B------:R0:W-:Y:S01]  /*127d0*/  STL [R1+0x30c], R7 ;  /* 0x00030c0701007387 */ /* 0x0001e20000100800 */
[----:B----4-:R-:W-:-:S03]  /*127e0*/  IADD3.X R4, PT, PT, R4, UR39, RZ, P1, !PT ;  /* 0x0000002704047c10 */ /* 0x010fc60008ffe4ff */
[----:B0-----:R-:W3:Y:S04]  /*127f0*/  LDL.LU R7, [R1+0x2c0] ;  /* 0x0002c00001077983 */ /* 0x001ee80000300800 */
[----:B------:R0:W-:Y:S04]  /*12800*/  STL [R1+0x328], R4 ;  /* 0x0003280401007387 */ /* 0x0001e80000100800 */
[----:B0-----:R-:W4:Y:S01]  /*12810*/  LDL.LU R4, [R1+0x29c] ;  /* 0x00029c0001047983 */ /* 0x001f220000300800 */
[----:B------:R-:W-:-:S05]  /*12820*/  IADD3.X R3, PT, PT, R3, UR39, RZ, P3, !PT ;  /* 0x0000002703037c10 */ /* 0x000fca0009ffe4ff */
[----:B------:R0:W-:Y:S04]  /*12830*/  STL [R1+0x320], R3 ;  /* 0x0003200301007387 */ /* 0x0001e80000100800 */
[----:B0-----:R-:W4:Y:S01]  /*12840*/  LDL.LU R3, [R1+0x2b8] ;  /* 0x0002b80001037983 */ /* 0x001f220000300800 */
[----:B------:R-:W-:Y:S02]  /*12850*/  IADD3 R30, P1, PT, R30, UR19, RZ ;  /* 0x000000131e1e7c10 */ /* 0x000fe4000ff3e0ff */
[----:B------:R-:W-:-:S03]  /*12860*/  IADD3 R6, P3, PT, R6, UR19, RZ ;  /* 0x0000001306067c10 */ /* 0x000fc6000ff7e0ff */
[----:B------:R-:W-:Y:S01]  /*12870*/  STL [R1+0x304], R30 ;  /* 0x0003041e01007387 */ /* 0x000fe20000100800 */
[----:B------:R-:W-:-:S03]  /*12880*/  IADD3.X R29, PT, PT, R29, UR39, RZ, P4, !PT ;  /* 0x000000271d1d7c10 */ /* 0x000fc6000a7fe4ff */
[----:B------:R0:W-:Y:S01]  /*12890*/  STL [R1+0x2fc], R6 ;  /* 0x0002fc0601007387 */ /* 0x0001e20000100800 */
[----:B------:R-:W-:Y:S02]  /*128a0*/  IADD3 R28, P4, PT, R28, UR19, RZ ;  /* 0x000000131c1c7c10 */ /* 0x000fe4000ff9e0ff */
[----:B------:R-:W-:Y:S01]  /*128b0*/  IADD3.X R27, PT, PT, R27, UR39, RZ, P5, !PT ;  /* 0x000000271b1b7c10 */ /* 0x000fe2000affe4ff */
[----:B0-----:R-:W4:Y:S04]  /*128c0*/  LDL.LU R6, [R1+0x294] ;  /* 0x0002940001067983 */ /* 0x001f280000300800 */
[----:B------:R-:W-:Y:S04]  /*128d0*/  STL [R1+0x318], R29 ;  /* 0x0003181d01007387 */ /* 0x000fe80000100800 */
[----:B------:R-:W-:Y:S04]  /*128e0*/  STL [R1+0x2f4], R28 ;  /* 0x0002f41c01007387 */ /* 0x000fe80000100800 */
[----:B------:R-:W-:Y:S01]  /*128f0*/  STL [R1+0x310], R27 ;  /* 0x0003101b01007387 */ /* 0x000fe20000100800 */
[----:B--2---:R-:W-:-:S02]  /*12900*/  IADD3 R26, P5, PT, R26, UR19, RZ ;  /* 0x000000131a1a7c10 */ /* 0x004fc4000ffbe0ff */
        /* <DEDUP_REMOVED lines=26> */
[----:B------:R-:W-:Y:S02]  /*12ab0*/  IADD3 R12, P1, PT, R12, UR19, RZ ;  /* 0x000000130c0c7c10 */ /* 0x000fe4000ff3e0ff */
[----:B------:R-:W-:Y:S01]  /*12ac0*/  IADD3.X R11, PT, PT, R11, UR39, RZ, P3, !PT ;  /* 0x000000270b0b7c10 */ /* 0x000fe20009ffe4ff */
[----:B------:R-:W-:Y:S01]  /*12ad0*/  STL [R1+0x2d8], R13 ;  /* 0x0002d80d01007387 */ /* 0x000fe20000100800 */
[----:B------:R-:W-:-:S03]  /*12ae0*/  IADD3 R9, P3, PT, R9, UR19, RZ ;  /* 0x0000001309097c10 */ /* 0x000fc6000ff7e0ff */
[----:B------:R-:W-:Y:S01]  /*12af0*/  STL [R1+0x2b4], R12 ;  /* 0x0002b40c01007387 */ /* 0x000fe20000100800 */
[----:B------:R-:W-:-:S03]  /*12b00*/  IADD3.X R5, PT, PT, R5, UR39, RZ, P4, !PT ;  /* 0x0000002705057c10 */ /* 0x000fc6000a7fe4ff */
[----:B------:R0:W-:Y:S01]  /*12b10*/  STL [R1+0x2ac], R9 ;  /* 0x0002ac0901007387 */ /* 0x0001e20000100800 */
[----:B------:R-:W-:-:S03]  /*12b20*/  IADD3 R10, P4, PT, R10, UR19, RZ ;  /* 0x000000130a0a7c10 */ /* 0x000fc6000ff9e0ff */
[----:B------:R-:W-:Y:S04]  /*12b30*/  STL [R1+0x2d0], R11 ;  /* 0x0002d00b01007387 */ /* 0x000fe80000100800 */
[----:B0-----:R-:W2:Y:S04]  /*12b40*/  LDL.LU R9, [R1+0x2b0] ;  /* 0x0002b00001097983 */ /* 0x001ea80000300800 */
[----:B------:R0:W-:Y:S04]  /*12b50*/  STL [R1+0x2c8], R5 ;  /* 0x0002c80501007387 */ /* 0x0001e80000100800 */
[----:B0-----:R-:W2:Y:S01]  /*12b60*/  LDL.LU R5, [R1+0x28c] ;  /* 0x00028c0001057983 */ /* 0x001ea20000300800 */
[----:B---3--:R-:W-:-:S03]  /*12b70*/  IADD3.X R7, PT, PT, R7, UR39, RZ, P5, !PT ;  /* 0x0000002707077c10 */ /* 0x008fc6000affe4ff */
[----:B------:R-:W3:Y:S04]  /*12b80*/  LDL.LU R30, [R1+0x2a8] ;  /* 0x0002a800011e7983 */ /* 0x000ee80000300800 */
[----:B------:R-:W-:Y:S01]  /*12b90*/  STL [R1+0x2a4], R10 ;  /* 0x0002a40a01007387 */ /* 0x000fe20000100800 */
[----:B----4-:R-:W-:-:S05]  /*12ba0*/  IADD3 R4, P5, PT, R4, UR19, RZ ;  /* 0x0000001304047c10 */ /* 0x010fca000ffbe0ff */
[----:B------:R0:W-:Y:S04]  /*12bb0*/  STL [R1+0x29c], R4 ;  /* 0x00029c0401007387 */ /* 0x0001e80000100800 */
[----:B------:R-:W-:Y:S04]  /*12bc0*/  STL [R1+0x2c0], R7 ;  /* 0x0002c00701007387 */ /* 0x000fe80000100800 */
[----:B0-----:R-:W4:Y:S01]  /*12bd0*/  LDL.LU R4, [R1+0x284] ;  /* 0x0002840001047983 */ /* 0x001f220000300800 */
[----:B------:R-:W-:-:S05]  /*12be0*/  IADD3.X R3, PT, PT, R3, UR39, RZ, P6, !PT ;  /* 0x0000002703037c10 */ /* 0x000fca000b7fe4ff */
[----:B------:R0:W-:Y:S04]  /*12bf0*/  STL [R1+0x2b8], R3 ;  /* 0x0002b80301007387 */ /* 0x0001e80000100800 */
[----:B0-----:R-:W4:Y:S04]  /*12c00*/  LDL.LU R3, [R1+0x2a0] ;  /* 0x0002a00001037983 */ /* 0x001f280000300800 */
[----:B------:R-:W4:Y:S01]  /*12c10*/  LDL.LU R29, [R1+0x27c] ;  /* 0x00027c00011d7983 */ /* 0x000f220000300800 */
[----:B------:R-:W-:-:S03]  /*12c20*/  IADD3 R6, P6, PT, R6, UR19, RZ ;  /* 0x0000001306067c10 */ /* 0x000fc6000ffde0ff */
        /* <DEDUP_REMOVED lines=22> */
[----:B--2---:R-:W-:-:S05]  /*12d90*/  IADD3.X R9, PT, PT, R9, UR39, RZ, P1, !PT ;  /* 0x0000002709097c10 */ /* 0x004fca0008ffe4ff */
[----:B------:R0:W-:Y:S01]  /*12da0*/  STL [R1+0x2b0], R9 ;  /* 0x0002b00901007387 */ /* 0x0001e20000100800 */
[----:B------:R-:W-:-:S03]  /*12db0*/  IADD3 R5, P1, PT, R5, UR19, RZ ;  /* 0x0000001305057c10 */ /* 0x000fc6000ff3e0ff */
[----:B0-----:R-:W2:Y:S01]  /*12dc0*/  LDL.LU R9, [R1+0x224] ;  /* 0x0002240001097983 */ /* 0x001ea20000300800 */
[----:B---3--:R-:W-:-:S03]  /*12dd0*/  IADD3.X R30, PT, PT, R30, UR39, RZ, P3, !PT ;  /* 0x000000271e1e7c10 */ /* 0x008fc60009ffe4ff */
[----:B------:R0:W-:Y:S04]  /*12de0*/  STL [R1+0x28c], R5 ;  /* 0x00028c0501007387 */ /* 0x0001e80000100800 */
[----:B0-----:R-:W3:Y:S01]  /*12df0*/  LDL.LU R5, [R1+0x240] ;  /* 0x0002400001057983 */ /* 0x001ee20000300800 */
[----:B----4-:R-:W-:-:S05]  /*12e00*/  IADD3 R4, P3, PT, R4, UR19, RZ ;  /* 0x0000001304047c10 */ /* 0x010fca000ff7e0ff */
[----:B------:R0:W-:Y:S04]  /*12e10*/  STL [R1+0x284], R4 ;  /* 0x0002840401007387 */ /* 0x0001e80000100800 */
[----:B0-----:R-:W4:Y:S01]  /*12e20*/  LDL.LU R4, [R1+0x21c] ;  /* 0x00021c0001047983 */ /* 0x001f220000300800 */
[----:B------:R-:W-:-:S03]  /*12e30*/  IADD3.X R3, PT, PT, R3, UR39, RZ, P4, !PT ;  /* 0x0000002703037c10 */ /* 0x000fc6000a7fe4ff */
[----:B------:R-:W-:Y:S04]  /*12e40*/  STL [R1+0x2a8], R30 ;  /* 0x0002a81e01007387 */ /* 0x000fe80000100800 */
[----:B------:R0:W-:Y:S04]  /*12e50*/  STL [R1+0x2a0], R3 ;  /* 0x0002a00301007387 */ /* 0x0001e80000100800 */
[----:B0-----:R-:W4:Y:S01]  /*12e60*/  LDL.LU R3, [R1+0x238] ;  /* 0x0002380001037983 */ /* 0x001f220000300800 */
[----:B------:R-:W-:Y:S02]  /*12e70*/  IADD3 R29, P4, PT, R29, UR19, RZ ;  /* 0x000000131d1d7c10 */ /* 0x000fe4000ff9e0ff */
[----:B------:R-:W-:-:S02]  /*12e80*/  IADD3.X R28, PT, PT, R28, UR39, RZ, P5, !PT ;  /* 0x000000271c1c7c10 */ /* 0x000fc4000affe4ff */
        /* <DEDUP_REMOVED lines=35> */
[----:B------:R-:W-:Y:S04]  /*130c0*/  STL [R1+0x23c], R13 ;  /* 0x00023c0d01007387 */ /* 0x000fe80000100800 */
[----:B------:R-:W-:Y:S01]  /*130d0*/  STL [R1+0x258], R12 ;  /* 0x0002580c01007387 */ /* 0x000fe20000100800 */
[----:B------:R-:W-:-:S03]  /*130e0*/  IADD3.X R10, PT, PT, R10, UR39, RZ, P5, !PT ;  /* 0x000000270a0a7c10 */ /* 0x000fc6000affe4ff */
        /* <DEDUP_REMOVED lines=14> */
[----:B0-----:R-:W3:Y:S04]  /*131d0*/  LDL.LU R4, [R1+0x204] ;  /* 0x0002040001047983 */ /* 0x001ee80000300800 */
[----:B------:R-:W4:Y:S01]  /*131e0*/  LDL.LU R29, [R1+0x220] ;  /* 0x00022000011d7983 */ /* 0x000f220000300800 */
[----:B------:R-:W-:-:S03]  /*131f0*/  IADD3.X R3, PT, PT, R3, UR39, RZ, P1, !PT ;  /* 0x0000002703037c10 */ /* 0x000fc60008ffe4ff */
        /* <DEDUP_REMOVED lines=31> */
[----:B0-----:R-:W2:Y:S04]  /*133f0*/  LDL.LU R5, [R1+0x1c0] ;  /* 0x0001c00001057983 */ /* 0x001ea80000300800 */
[----:B------:R-:W-:Y:S01]  /*13400*/  STL [R1+0x20c], R30 ;  /* 0x00020c1e01007387 */ /* 0x000fe20000100800 */
[----:B---3--:R-:W-:Y:S02]  /*13410*/  IADD3 R4, P4, PT, R4, UR19, RZ ;  /* 0x0000001304047c10 */ /* 0x008fe4000ff9e0ff */
        /* <DEDUP_REMOVED lines=57> */
[----:B------:R-:W2:Y:S04]  /*137b0*/  LDL.LU R29, [R1+0x184] ;  /* 0x00018400011d7983 */ /* 0x000ea80000300800 */
[----:B------:R-:W2:Y:S04]  /*137c0*/  LDL.LU R28, [R1+0x1a0] ;  /* 0x0001a000011c7983 */ /* 0x000ea80000300800 */
[----:B------:R-:W2:Y:S01]  /*137d0*/  LDL.LU R27, [R1+0x174] ;  /* 0x00017400011b7983 */ /* 0x000ea20000300800 */
[----:B---3--:R-:W-:-:S05]  /*137e0*/  IADD3 R4, P1, PT, R4, UR19, RZ ;  /* 0x0000001304047c10 */ /* 0x008fca000ff3e0ff */
        /* <DEDUP_REMOVED lines=34> */
[----:B------:R-:W-:Y:S02]  /*13a10*/  IADD3.X R28, PT, PT, R28, UR39, RZ, P6, !PT ;  /* 0x000000271c1c7c10 */ /* 0x000fe4000b7fe4ff */
[----:B------:R-:W-:Y:S01]  /*13a20*/  IADD3 R27, P6, PT, R27, UR19, RZ ;  /* 0x000000131b1b7c10 */ /* 0x000fe2000ffde0ff */
[----:B0-----:R-:W2:Y:S04]  /*13a30*/  LDL.LU R5, [R1+0x138] ;  /* 0x0001380001057983 */ /* 0x001ea80000300800 */
[----:B------:R-:W-:Y:S01]  /*13a40*/  STL [R1+0x184], R29 ;  /* 0x0001841d01007387 */ /* 0x000fe20000100800 */
[----:B---3--:R-:W-:-:S03]  /*13a50*/  IADD3.X R26, PT, PT, R26, UR39, RZ, P1, !PT ;  /* 0x000000271a1a7c10 */ /* 0x008fc60008ffe4ff */
        /* <DEDUP_REMOVED lines=34> */
[----:B------:R0:W-:Y:S01]  /*13c80*/  STL [R1+0x150], R7 ;  /* 0x0001500701007387 */ /* 0x0001e20000100800 */
[----:B------:R-:W-:-:S03]  /*13c90*/  IADD3.X R10, PT, PT, R10, UR39, RZ, P6, !PT ;  /* 0x000000270a0a7c10 */ /* 0x000fc6000b7fe4ff */
[----:B------:R-:W-:Y:S04]  /*13ca0*/  STL [R1+0x134], R11 ;  /* 0x0001340b01007387 */ /* 0x000fe80000100800 */
[----:B0-----:R-:W3:Y:S04]  /*13cb0*/  LDL.LU R7, [R1+0x114] ;  /* 0x0001140001077983 */ /* 0x001ee80000300800 */
[----:B------:R0:W-:Y:S04]  /*13cc0*/  STL [R1+0x12c], R4 ;  /* 0x00012c0401007387 */ /* 0x0001e80000100800 */
[----:B0-----:R-:W3:Y:S01]  /*13cd0*/  LDL.LU R4, [R1+0x130] ;  /* 0x0001300001047983 */ /* 0x001ee20000300800 */
[----:B----4-:R-:W-:-:S03]  /*13ce0*/  IADD3 R9, P6, PT, R9, UR19, RZ ;  /* 0x0000001309097c10 */ /* 0x010fc6000ffde0ff */
[----:B------:R-:W4:Y:S04]  /*13cf0*/  LDL.LU R30, [R1+0x10c] ;  /* 0x00010c00011e7983 */ /* 0x000f280000300800 */
[----:B------:R-:W-:Y:S01]  /*13d00*/  STL [R1+0x148], R10 ;  /* 0x0001480a01007387 */ /* 0x000fe20000100800 */
[----:B------:R-:W-:-:S05]  /*13d10*/  IADD3.X R3, PT, PT, R3, UR39, RZ, P1, !PT ;  /* 0x0000002703037c10 */ /* 0x000fca0008ffe4ff */
        /* <DEDUP_REMOVED lines=32> */
[----:B------:R-:W-:-:S03]  /*13f20*/  IADD3.X R4, PT, PT, R4, UR39, RZ, P4, !PT ;  /* 0x0000002704047c10 */ /* 0x000fc6000a7fe4ff */
[----:B0-----:R-:W3:Y:S04]  /*13f30*/  LDL.LU R7, [R1+0xc8] ;  /* 0x0000c80001077983 */ /* 0x001ee80000300800 */
[----:B------:R0:W-:Y:S04]  /*13f40*/  STL [R1+0x130], R4 ;  /* 0x0001300401007387 */ /* 0x0001e80000100800 */
[----:B0-----:R-:W3:Y:S01]  /*13f50*/  LDL.LU R4, [R1+0x60c] ;  /* 0x00060c0001047983 */ /* 0x001ee20000300800 */
[----:B----4-:R-:W-:-:S05]  /*13f60*/  IADD3.X R3, PT, PT, R3, UR39, RZ, P5, !PT ;  /* 0x0000002703037c10 */ /* 0x010fca000affe4ff */
[----:B------:R0:W-:Y:S04]  /*13f70*/  STL [R1+0x128], R3 ;  /* 0x0001280301007387 */ /* 0x0001e80000100800 */
[----:B0-----:R-:W4:Y:S01]  /*13f80*/  LDL.LU R3, [R1+0xc0] ;  /* 0x0000c00001037983 */ /* 0x001f220000300800 */
[----:B------:R-:W-:-:S05]  /*13f90*/  IADD3 R30, P4, PT, R30, UR19, RZ ;  /* 0x000000131e1e7c10 */ /* 0x000fca000ff9e0ff */
[----:B------:R-:W-:Y:S01]  /*13fa0*/  STL [R1+0x10c], R30 ;  /* 0x00010c1e01007387 */ /* 0x000fe20000100800 */
[----:B------:R-:W-:Y:S02]  /*13fb0*/  IADD3 R6, P5, PT, R6, UR19, RZ ;  /* 0x0000001306067c10 */ /* 0x000fe4000ffbe0ff */
        /* <DEDUP_REMOVED lines=50> */
[----:B------:R-:W-:-:S05]  /*142e0*/  IADD3 R4, P1, PT, R4, UR18, RZ ;  /* 0x0000001204047c10 */ /* 0x000fca000ff3e0ff */
[----:B------:R0:W-:Y:S04]  /*142f0*/  STL [R1+0x60c], R4 ;  /* 0x00060c0401007387 */ /* 0x0001e80000100800 */
[----:B------:R-:W-:Y:S04]  /*14300*/  STL [R1+0xc8], R7 ;  /* 0x0000c80701007387 */ /* 0x000fe80000100800 */
[----:B0-----:R-:W3:Y:S01]  /*14310*/  LDL.LU R4, [R1+0x5fc] ;  /* 0x0005fc0001047983 */ /* 0x001ee20000300800 */
[----:B----4-:R-:W-:-:S05]  /*14320*/  IADD3.X R3, PT, PT, R3, UR39, RZ, P3, !PT ;  /* 0x0000002703037c10 */ /* 0x010fca0009ffe4ff */
[----:B------:R0:W-:Y:S04]  /*14330*/  STL [R1+0xc0], R3 ;  /* 0x0000c00301007387 */ /* 0x0001e80000100800 */
[----:B0-----:R-:W4:Y:S04]  /*14340*/  LDL.LU R3, [R1+0x610] ;  /* 0x0006100001037983 */ /* 0x001f280000300800 */
[----:B------:R-:W4:Y:S04]  /*14350*/  LDL.LU R29, [R1+0x5f4] ;  /* 0x0005f400011d7983 */ /* 0x000f280000300800 */
[----:B------:R-:W4:Y:S01]  /*14360*/  LDL.LU R28, [R1+0x608] ;  /* 0x00060800011c7983 */ /* 0x000f220000300800 */
[----:B------:R-:W-:-:S03]  /*14370*/  IADD3 R6, P3, PT, R6, UR18, RZ ;  /* 0x0000001206067c10 */ /* 0x000fc6000ff7e0ff */
        /* <DEDUP_REMOVED lines=28> */
[----:B------:R-:W-:-:S05]  /*14540*/  IADD3 R4, P5, PT, R4, UR18, RZ ;  /* 0x0000001204047c10 */ /* 0x000fca000ffbe0ff */
[----:B------:R0:W-:Y:S04]  /*14550*/  STL [R1+0x5fc], R4 ;  /* 0x0005fc0401007387 */ /* 0x0001e80000100800 */
[----:B0-----:R-:W3:Y:S04]  /*14560*/  LDL.LU R4, [R1+0x58c] ;  /* 0x00058c0001047983 */ /* 0x001ee80000300800 */
[----:B------:R-:W-:Y:S01]  /*14570*/  STL [R1+0x618], R30 ;  /* 0x0006181e01007387 */ /* 0x000fe20000100800 */
[----:B----4-:R-:W-:-:S05]  /*14580*/  IADD3.X R3, PT, PT, R3, UR38, RZ, P6, !PT ;  /* 0x0000002603037c10 */ /* 0x010fca000b7fe4ff */
[----:B------:R0:W-:Y:S04]  /*14590*/  STL [R1+0x610], R3 ;  /* 0x0006100301007387 */ /* 0x0001e80000100800 */
[----:B0-----:R-:W4:Y:S01]  /*145a0*/  LDL.LU R3, [R1+0x5a8] ;  /* 0x0005a80001037983 */ /* 0x001f220000300800 */
[----:B------:R-:W-:Y:S02]  /*145b0*/  IADD3 R29, P6, PT, R29, UR18, RZ ;  /* 0x000000121d1d7c10 */ /* 0x000fe4000ffde0ff */
[----:B------:R-:W-:Y:S02]  /*145c0*/  IADD3.X R28, PT, PT, R28, UR38, RZ, P1, !PT ;  /* 0x000000261c1c7c10 */ /* 0x000fe40008ffe4ff */
        /* <DEDUP_REMOVED lines=50> */
[----:B------:R-:W-:-:S05]  /*148f0*/  IADD3 R4, P3, PT, R4, UR18, RZ ;  /* 0x0000001204047c10 */ /* 0x000fca000ff7e0ff */
[----:B------:R0:W-:Y:S04]  /*14900*/  STL [R1+0x58c], R4 ;  /* 0x00058c0401007387 */ /* 0x0001e80000100800 */
[----:B0-----:R-:W3:Y:S04]  /*14910*/  LDL.LU R4, [R1+0x574] ;  /* 0x0005740001047983 */ /* 0x001ee80000300800 */
[----:B------:R-:W3:Y:S04]  /*14920*/  LDL.LU R29, [R1+0x590] ;  /* 0x00059000011d7983 */ /* 0x000ee80000300800 */
[----:B------:R-:W3:Y:S04]  /*14930*/  LDL.LU R28, [R1+0x564] ;  /* 0x00056400011c7983 */ /* 0x000ee80000300800 */
[----:B------:R-:W3:Y:S01]  /*14940*/  LDL.LU R27, [R1+0x588] ;  /* 0x00058800011b7983 */ /* 0x000ee20000300800 */
[----:B----4-:R-:W-:-:S05]  /*14950*/  IADD3.X R3, PT, PT, R3, UR38, RZ, P4, !PT ;  /* 0x0000002603037c10 */ /* 0x010fca000a7fe4ff */
        /* <DEDUP_REMOVED lines=23> */
[----:B0-----:R-:W4:Y:S01]  /*14ad0*/  LDL.LU R7, [R1+0x530] ;  /* 0x0005300001077983 */ /* 0x001f220000300800 */
[----:B------:R-:W-:-:S03]  /*14ae0*/  IADD3 R30, P5, PT, R30, UR18, RZ ;  /* 0x000000121e1e7c10 */ /* 0x000fc6000ffbe0ff */
[----:B------:R0:W-:Y:S04]  /*14af0*/  STL [R1+0x5a0], R6 ;  /* 0x0005a00601007387 */ /* 0x0001e80000100800 */
[----:B0-----:R-:W4:Y:S01]  /*14b00*/  LDL.LU R6, [R1+0x50c] ;  /* 0x00050c0001067983 */ /* 0x001f220000300800 */
[----:B--2---:R-:W-:-:S05]  /*14b10*/  IADD3.X R5, PT, PT, R5, UR38, RZ, P6, !PT ;  /* 0x0000002605057c10 */ /* 0x004fca000b7fe4ff */
[----:B------:R0:W-:Y:S04]  /*14b20*/  STL [R1+0x598], R5 ;  /* 0x0005980501007387 */ /* 0x0001e80000100800 */
[----:B0-----:R-:W2:Y:S04]  /*14b30*/  LDL.LU R5, [R1+0x528] ;  /* 0x0005280001057983 */ /* 0x001ea80000300800 */
[----:B------:R-:W-:Y:S01]  /*14b40*/  STL [R1+0x57c], R30 ;  /* 0x00057c1e01007387 */ /* 0x000fe20000100800 */
[----:B---3--:R-:W-:Y:S02]  /*14b50*/  IADD3 R4, P6, PT, R4, UR18, RZ ;  /* 0x0000001204047c10 */ /* 0x008fe4000ffde0ff */
[----:B------:R-:W-:-:S03]  /*14b60*/  IADD3.X R29, PT, PT, R29, UR38, RZ, P1, !PT ;  /* 0x000000261d1d7c10 */ /* 0x000fc60008ffe4ff */
[----:B------:R0:W-:Y:S01]  /*14b70*/  STL [R1+0x574], R4 ;  /* 0x0005740401007387 */ /* 0x0001e20000100800 */
[----:B------:R-:W-:Y:S02]  /*14b80*/  IADD3 R28, P1, PT, R28, UR18, RZ ;  /* 0x000000121c1c7c10 */ /* 0x000fe4000ff3e0ff */
[----:B------:R-:W-:Y:S01]  /*14b90*/  IADD3.X R27, PT, PT, R27, UR38, RZ, P3, !PT ;  /* 0x000000261b1b7c10 */ /* 0x000fe20009ffe4ff */
[----:B0-----:R-:W3:Y:S04]  /*14ba0*/  LDL.LU R4, [R1+0x504] ;  /* 0x0005040001047983 */ /* 0x001ee80000300800 */
[----:B------:R-:W-:Y:S01]  /*14bb0*/  STL [R1+0x590], R29 ;  /* 0x0005901d01007387 */ /* 0x000fe20000100800 */
[----:B----4-:R-:W-:-:S03]  /*14bc0*/  IADD3 R26, P3, PT, R26, UR18, RZ ;  /* 0x000000121a1a7c10 */ /* 0x010fc6000ff7e0ff */
        /* <DEDUP_REMOVED lines=34> */
[----:B------:R0:W-:Y:S04]  /*14df0*/  STL [R1+0x51c], R9 ;  /* 0x00051c0901007387 */ /* 0x0001e80000100800 */
[----:B------:R-:W-:Y:S04]  /*14e00*/  STL [R1+0x540], R11 ;  /* 0x0005400b01007387 */ /* 0x000fe80000100800 */
[----:B0-----:R-:W4:Y:S04]  /*14e10*/  LDL.LU R9, [R1+0x520] ;  /* 0x0005200001097983 */ /* 0x001f280000300800 */
[----:B------:R0:W-:Y:S04]  /*14e20*/  STL [R1+0x538], R3 ;  /* 0x0005380301007387 */ /* 0x0001e80000100800 */
[----:B0-----:R-:W4:Y:S01]  /*14e30*/  LDL.LU R3, [R1+0x4fc] ;  /* 0x0004fc0001037983 */ /* 0x001f220000300800 */
[----:B------:R-:W-:-:S03]  /*14e40*/  IADD3 R10, P1, PT, R10, UR18, RZ ;  /* 0x000000120a0a7c10 */ /* 0x000fc6000ff3e0ff */
[----:B------:R-:W4:Y:S01]  /*14e50*/  LDL.LU R30, [R1+0x518] ;  /* 0x00051800011e7983 */ /* 0x000f220000300800 */
[----:B------:R-:W-:-:S03]  /*14e60*/  IADD3.X R7, PT, PT, R7, UR38, RZ, P3, !PT ;  /* 0x0000002607077c10 */ /* 0x000fc60009ffe4ff */
[----:B------:R-:W-:Y:S04]  /*14e70*/  STL [R1+0x514], R10 ;  /* 0x0005140a01007387 */ /* 0x000fe80000100800 */
[----:B------:R0:W-:Y:S01]  /*14e80*/  STL [R1+0x530], R7 ;  /* 0x0005300701007387 */ /* 0x0001e20000100800 */
[----:B------:R-:W-:-:S03]  /*14e90*/  IADD3 R6, P3, PT, R6, UR18, RZ ;  /* 0x0000001206067c10 */ /* 0x000fc6000ff7e0ff */
[----:B0-----:R-:W4:Y:S04]  /*14ea0*/  LDL.LU R7, [R1+0x4f4] ;  /* 0x0004f40001077983 */ /* 0x001f280000300800 */
[----:B------:R0:W-:Y:S04]  /*14eb0*/  STL [R1+0x50c], R6 ;  /* 0x00050c0601007387 */ /* 0x0001e80000100800 */
[----:B0-----:R-:W4:Y:S04]  /*14ec0*/  LDL.LU R6, [R1+0x510] ;  /* 0x0005100001067983 */ /* 0x001f280000300800 */
[----:B------:R-:W4:Y:S01]  /*14ed0*/  LDL.LU R29, [R1+0x4ec] ;  /* 0x0004ec00011d7983 */ /* 0x000f220000300800 */
[----:B--2---:R-:W-:-:S05]  /*14ee0*/  IADD3.X R5, PT, PT, R5, UR38, RZ, P4, !PT ;  /* 0x0000002605057c10 */ /* 0x004fca000a7fe4ff */
[----:B------:R0:W-:Y:S04]  /*14ef0*/  STL [R1+0x528], R5 ;  /* 0x0005280501007387 */ /* 0x0001e80000100800 */
        /* <DEDUP_REMOVED lines=21> */
[----:B-1----:R-:W3:Y:S04]  /*15050*/  LDL.LU R4, [R1+0x9c] ;  /* 0x00009c0001047983 */ /* 0x002ee80000300800 */
        /* <DEDUP_REMOVED lines=9> */
[----:B------:R0:W-:Y:S01]  /*150f0*/  STL [R1+0x4f4], R7 ;  /* 0x0004f40701007387 */ /* 0x0001e20000100800 */
[----:B------:R-:W-:-:S03]  /*15100*/  IADD3.X R6, PT, PT, R6, UR38, RZ, P1, !PT ;  /* 0x0000002606067c10 */ /* 0x000fc60008ffe4ff */
[----:B0-----:R-:W4:Y:S01]  /*15110*/  LDL.LU R7, [R1+0x8c] ;  /* 0x00008c0001077983 */ /* 0x001f220000300800 */
[----:B------:R-:W-:-:S03]  /*15120*/  IADD3 R29, P1, PT, R29, UR18, RZ ;  /* 0x000000121d1d7c10 */ /* 0x000fc6000ff3e0ff */
[----:B------:R-:W-:Y:S04]  /*15130*/  STL [R1+0x518], R30 ;  /* 0x0005181e01007387 */ /* 0x000fe80000100800 */
[----:B------:R0:W-:Y:S04]  /*15140*/  STL [R1+0x510], R6 ;  /* 0x0005100601007387 */ /* 0x0001e80000100800 */
[----:B0-----:R-:W4:Y:S04]  /*15150*/  LDL.LU R6, [R1+0xa8] ;  /* 0x0000a80001067983 */ /* 0x001f280000300800 */
[----:B------:R-:W-:Y:S01]  /*15160*/  STL [R1+0x4ec], R29 ;  /* 0x0004ec1d01007387 */ /* 0x000fe20000100800 */
[----:B--2---:R-:W-:-:S02]  /*15170*/  IADD3.X R28, PT, PT, R28, UR38, RZ, P3, !PT ;  /* 0x000000261c1c7c10 */ /* 0x004fc40009ffe4ff */
[----:B------:R-:W-:-:S03]  /*15180*/  IADD3 R27, P3, PT, R27, UR18, RZ ;  /* 0x000000121b1b7c10 */ /* 0x000fc6000ff7e0ff */
[----:B------:R-:W-:Y:S04]  /*15190*/  STL [R1+0x508], R28 ;  /* 0x0005081c01007387 */ /* 0x000fe80000100800 */
[----:B------:R-:W-:Y:S01]  /*151a0*/  STL [R1+0x4e4], R27 ;  /* 0x0004e41b01007387 */ /* 0x000fe20000100800 */
[----:B---3--:R-:W-:Y:S02]  /*151b0*/  IADD3.X R26, PT, PT, R26, UR38, RZ, P4, !PT ;  /* 0x000000261a1a7c10 */ /* 0x008fe4000a7fe4ff */
        /* <DEDUP_REMOVED lines=32> */
[----:B------:R0:W-:Y:S01]  /*153c0*/  STL [R1+0x4c0], R5 ;  /* 0x0004c00501007387 */ /* 0x0001e20000100800 */
[----:B------:R-:W-:-:S03]  /*153d0*/  IADD3.X R10, PT, PT, R10, UR38, RZ, P3, !PT ;  /* 0x000000260a0a7c10 */ /* 0x000fc60009ffe4ff */
[----:B------:R-:W-:Y:S04]  /*153e0*/  STL [R1+0xa4], R11 ;  /* 0x0000a40b01007387 */ /* 0x000fe80000100800 */
[----:B0-----:R-:W2:Y:S04]  /*153f0*/  LDL.LU R5, [R1+0x84] ;  /* 0x0000840001057983 */ /* 0x001ea80000300800 */
[----:B------:R0:W-:Y:S04]  /*15400*/  STL [R1+0x9c], R4 ;  /* 0x00009c0401007387 */ /* 0x0001e80000100800 */
[----:B0-----:R-:W3:Y:S01]  /*15410*/  LDL.LU R4, [R1+0xa0] ;  /* 0x0000a00001047983 */ /* 0x001ee20000300800 */
[----:B----4-:R-:W-:-:S03]  /*15420*/  IADD3 R9, P3, PT, R9, UR18, RZ ;  /* 0x0000001209097c10 */ /* 0x010fc6000ff7e0ff */
[----:B------:R-:W4:Y:S04]  /*15430*/  LDL.LU R29, [R1+0x98] ;  /* 0x00009800011d7983 */ /* 0x000f280000300800 */
[----:B------:R-:W-:Y:S01]  /*15440*/  STL [R1+0xb8], R10 ;  /* 0x0000b80a01007387 */ /* 0x000fe20000100800 */
[----:B------:R-:W-:-:S05]  /*15450*/  IADD3.X R3, PT, PT, R3, UR38, RZ, P4, !PT ;  /* 0x0000002603037c10 */ /* 0x000fca000a7fe4ff */
[----:B------:R0:W-:Y:S04]  /*15460*/  STL [R1+0xb0], R3 ;  /* 0x0000b00301007387 */ /* 0x0001e80000100800 */
[----:B------:R1:W-:Y:S04]  /*15470*/  STL [R1+0x94], R9 ;  /* 0x0000940901007387 */ /* 0x0003e80000100800 */
[----:B0-----:R-:W4:Y:S04]  /*15480*/  LDL.LU R3, [R1+0x7c] ;  /* 0x00007c0001037983 */ /* 0x001f280000300800 */
[----:B-1----:R-:W4:Y:S01]  /*15490*/  LDL.LU R9, [R1+0x90] ;  /* 0x0000900001097983 */ /* 0x002f220000300800 */
[----:B------:R-:W-:-:S03]  /*154a0*/  IADD3 R7, P4, PT, R7, UR18, RZ ;  /* 0x0000001207077c10 */ /* 0x000fc6000ff9e0ff */
[----:B------:R-:W4:Y:S04]  /*154b0*/  LDL.LU R28, [R1+0x74] ;  /* 0x00007400011c7983 */ /* 0x000f280000300800 */
[----:B------:R0:W-:Y:S04]  /*154c0*/  STL [R1+0x8c], R7 ;  /* 0x00008c0701007387 */ /* 0x0001e80000100800 */
[----:B------:R-:W4:Y:S04]  /*154d0*/  LDL.LU R27, [R1+0x88] ;  /* 0x00008800011b7983 */ /* 0x000f280000300800 */
[----:B------:R-:W4:Y:S01]  /*154e0*/  LDL.LU R26, [R1+0x6c] ;  /* 0x00006c00011a7983 */ /* 0x000f220000300800 */
[----:B------:R-:W-:-:S05]  /*154f0*/  IADD3.X R6, PT, PT, R6, UR38, RZ, P5, !PT ;  /* 0x0000002606067c10 */ /* 0x000fca000affe4ff */
        /* <DEDUP_REMOVED lines=18> */
[----:B-1----:R-:W4:Y:S01]  /*15620*/  LDL.LU R6, [R1+0x38] ;  /* 0x0000380001067983 */ /* 0x002f220000300800 */
[----:B--2---:R-:W-:-:S05]  /*15630*/  IADD3 R5, P5, PT, R5, UR18, RZ ;  /* 0x0000001205057c10 */ /* 0x004fca000ffbe0ff */
[----:B------:R0:W-:Y:S01]  /*15640*/  STL [R1+0x84], R5 ;  /* 0x0000840501007387 */ /* 0x0001e20000100800 */
[----:B---3--:R-:W-:-:S03]  /*15650*/  IADD3.X R4, PT, PT, R4, UR38, RZ, P6, !PT ;  /* 0x0000002604047c10 */ /* 0x008fc6000b7fe4ff */
[----:B0-----:R-:W2:Y:S01]  /*15660*/  LDL.LU R5, [R1+0x28] ;  /* 0x0000280001057983 */ /* 0x001ea20000300800 */
[----:B------:R-:W0:Y:S01]  /*15670*/  SYNCS.PHASECHK.TRANS64.TRYWAIT P6, [UR8], R2 ;  /* 0x00000002ff0075a7 */ /* 0x000e2200080c1108 */
[----:B----4-:R-:W-:Y:S02]  /*15680*/  IADD3.X R29, PT, PT, R29, UR38, RZ, P1, !PT ;  /* 0x000000261d1d7c10 */ /* 0x010fe40008ffe4ff */
[----:B------:R1:W-:Y:S04]  /*15690*/  STL [R1+0xa0], R4 ;  /* 0x0000a00401007387 */ /* 0x0003e80000100800 */
[----:B-1----:R-:W3:Y:S01]  /*156a0*/  LDL.LU R4, [R1+0x24] ;  /* 0x0000240001047983 */ /* 0x002ee20000300800 */
[----:B------:R-:W-:Y:S02]  /*156b0*/  IADD3 R3, P1, PT, R3, UR18, RZ ;  /* 0x0000001203037c10 */ /* 0x000fe4000ff3e0ff */
[----:B------:R-:W-:-:S03]  /*156c0*/  IADD3.X R9, PT, PT, R9, UR38, RZ, P3, !PT ;  /* 0x0000002609097c10 */ /* 0x000fc60009ffe4ff */
[----:B------:R1:W-:Y:S04]  /*156d0*/  STL [R1+0x7c], R3 ;  /* 0x00007c0301007387 */ /* 0x0003e80000100800 */
[----:B-1----:R-:W4:Y:S04]  /*156e0*/  LDL.LU R3, [R1+0x20] ;  /* 0x0000200001037983 */ /* 0x002f280000300800 */
[----:B------:R-:W-:Y:S04]  /*156f0*/  STL [R1+0x98], R29 ;  /* 0x0000981d01007387 */ /* 0x000fe80000100800 */
[----:B------:R1:W-:Y:S04]  /*15700*/  STL [R1+0x90], R9 ;  /* 0x0000900901007387 */ /* 0x0003e80000100800 */
[----:B-1----:R-:W4:Y:S01]  /*15710*/  LDL.LU R9, [R1+0x30] ;  /* 0x0000300001097983 */ /* 0x002f220000300800 */
        /* <DEDUP_REMOVED lines=35> */
[----:B------:R-:W-:-:S03]  /*15950*/  IADD3.X R6, PT, PT, R6, UR38, RZ, P1, !PT ;  /* 0x0000002606067c10 */ /* 0x000fc60008ffe4ff */
[----:B------:R-:W-:Y:S04]  /*15960*/  STL [R1+0x50], R13 ;  /* 0x0000500d01007387 */ /* 0x000fe80000100800 */
[----:B------:R-:W-:Y:S04]  /*15970*/  STL [R1+0x34], R12 ;  /* 0x0000340c01007387 */ /* 0x000fe80000100800 */
[----:B------:R-:W-:Y:S04]  /*15980*/  STL [R1+0x48], R11 ;  /* 0x0000480b01007387 */ /* 0x000fe80000100800 */
[----:B------:R1:W-:Y:S04]  /*15990*/  STL [R1+0x38], R6 ;  /* 0x0000380601007387 */ /* 0x0003e80000100800 */
[----:B------:R-:W-:Y:S04]  /*159a0*/  STL [R1+0x2c], R10 ;  /* 0x00002c0a01007387 */ /* 0x000fe80000100800 */
[----:B------:R0:W-:Y:S01]  /*159b0*/  STL [R1+0x40], R7 ;  /* 0x0000400701007387 */ /* 0x0001e20000100800 */
[----:B-1----:R-:W-:-:S02]  /*159c0*/  SHF.R.U32.HI R6, RZ, 0x6, R8 ;  /* 0x00000006ff067819 */ /* 0x002fc40000011608 */
[--C-:B0-----:R-:W-:Y:S02]  /*159d0*/  SHF.R.U32.HI R7, RZ, 0x6, R8.reuse ;  /* 0x00000006ff077819 */ /* 0x101fe40000011608 */
[----:B------:R-:W-:Y:S02]  /*159e0*/  SHF.R.U32.HI R8, RZ, 0x6, R8 ;  /* 0x00000006ff087819 */ /* 0x000fe40000011608 */
[----:B------:R-:W-:Y:S02]  /*159f0*/  SGXT.U32 R6, R6, 0x1 ;  /* 0x000000010606781a */ /* 0x000fe40000000000 */
[----:B------:R-:W-:Y:S02]  /*15a00*/  SGXT.U32 R7, R7, 0x1 ;  /* 0x000000010707781a */ /* 0x000fe40000000000 */
[----:B------:R-:W-:Y:S02]  /*15a10*/  SGXT.U32 R8, R8, 0x1 ;  /* 0x000000010808781a */ /* 0x000fe40000000000 */
[----:B------:R-:W-:-:S02]  /*15a20*/  LOP3.LUT R7, R7, 0x4, RZ, 0xfc, !PT ;  /* 0x0000000407077812 */ /* 0x000fc400078efcff */
[----:B------:R-:W-:Y:S02]  /*15a30*/  LOP3.LUT R8, R8, 0x2, RZ, 0xfc, !PT ;  /* 0x0000000208087812 */ /* 0x000fe400078efcff */
[----:B------:R-:W-:Y:S02]  /*15a40*/  LOP3.LUT R6, R6, 0x6, RZ, 0xfc, !PT ;  /* 0x0000000606067812 */ /* 0x000fe400078efcff */
[----:B------:R-:W-:Y:S02]  /*15a50*/  ISETP.GE.AND P5, PT, R8, UR4, PT ;  /* 0x0000000408007c0c */ /* 0x000fe4000bfa6270 */
[----:B------:R-:W-:Y:S02]  /*15a60*/  ISETP.GE.AND P1, PT, R7, UR4, PT ;  /* 0x0000000407007c0c */ /* 0x000fe4000bf26270 */
[----:B------:R-:W-:Y:S02]  /*15a70*/  PRMT R62, RZ, 0x7610, R62 ;  /* 0x00007610ff3e7816 */ /* 0x000fe4000000003e */
[----:B------:R-:W-:-:S02]  /*15a80*/  PRMT R53, RZ, 0x7610, R53 ;  /* 0x00007610ff357816 */ /* 0x000fc40000000035 */
[----:B--2---:R-:W-:Y:S02]  /*15a90*/  IADD3.X R5, PT, PT, R5, UR38, RZ, P4, !PT ;  /* 0x0000002605057c10 */ /* 0x004fe4000a7fe4ff */
[----:B---3--:R-:W-:-:S04]  /*15aa0*/  IADD3 R4, P4, PT, R4, UR18, RZ ;  /* 0x0000001204047c10 */ /* 0x008fc8000ff9e0ff */
[----:B----4-:R-:W-:Y:S02]  /*15ab0*/  IADD3.X R3, PT, PT, R3, UR38, RZ, P4, !PT ;  /* 0x0000002603037c10 */ /* 0x010fe4000a7fe4ff */
[----:B------:R-:W-:-:S05]  /*15ac0*/  IADD3.X R9, PT, PT, R9, UR38, RZ, P3, !PT ;  /* 0x0000002609097c10 */ /* 0x000fca0009ffe4ff */
[----:B------:R0:W-:Y:S04]  /*15ad0*/  STL [R1+0x30], R9 ;  /* 0x0000300901007387 */ /* 0x0001e80000100800 */
[----:B------:R0:W-:Y:S04]  /*15ae0*/  STL [R1+0x28], R5 ;  /* 0x0000280501007387 */ /* 0x0001e80000100800 */
[----:B------:R0:W-:Y:S04]  /*15af0*/  STL [R1+0x24], R4 ;  /* 0x0000240401007387 */ /* 0x0001e80000100800 */
[----:B------:R0:W-:Y:S01]  /*15b00*/  STL [R1+0x20], R3 ;  /* 0x0000200301007387 */ /* 0x0001e20000100800 */
[----:B------:R-:W-:Y:S01]  /*15b10*/  ISETP.GE.AND P3, PT, R6, UR4, PT ;  /* 0x0000000406007c0c */ /* 0x000fe2000bf66270 */
[----:B------:R-:W-:-:S12]  /*15b20*/  @!P6 BRA `(.L_x_8) ;  /* 0x0000009c00c8e947 */ /* 0x000fd80003800000 */
.L_x_16:
[----:B------:R-:W2:Y:S04]  /*15b30*/  LDL R2, [R1+0x20] ;  /* 0x0000200001027983 */ /* 0x000ea80000100800 */
[----:B0-----:R-:W2:Y:S04]  /*15b40*/  LDL R3, [R1+0x24] ;  /* 0x0000240001037983 */ /* 0x001ea80000100800 */
[----:B------:R0:W-:Y:S04]  /*15b50*/  STL [R1+0x754], R91 ;  /* 0x0007545b01007387 */ /* 0x0001e80000100800 */
[----:B0-----:R-:W3:Y:S04]  /*15b60*/  LDL R91, [R1+0x34] ;  /* 0x00003400015b7983 */ /* 0x001ee80000100800 */
[----:B------:R-:W-:Y:S04]  /*15b70*/  STL [R1+0x750], R89 ;  /* 0x0007505901007387 */ /* 0x000fe80000100800 */
[----:B------:R-:W-:Y:S04]  /*15b80*/  STL [R1+0x74c], R87 ;  /* 0x00074c5701007387 */ /* 0x000fe80000100800 */
[----:B------:R-:W-:Y:S04]  /*15b90*/  STL [R1+0x748], R85 ;  /* 0x0007485501007387 */ /* 0x000fe80000100800 */
[----:B------:R-:W-:Y:S04]  /*15ba0*/  STL [R1+0x744], R83 ;  /* 0x0007445301007387 */ /* 0x000fe80000100800 */
[----:B------:R-:W-:Y:S04]  /*15bb0*/  STL [R1+0x740], R81 ;  /* 0x0007405101007387 */ /* 0x000fe80000100800 */
[----:B------:R0:W-:Y:S04]  /*15bc0*/  STL [R1+0x73c], R63 ;  /* 0x00073c3f01007387 */ /* 0x0001e80000100800 */
[----:B0-----:R-:W4:Y:S04]  /*15bd0*/  LDL R63, [R1+0x2c] ;  /* 0x00002c00013f7983 */ /* 0x001f280000100800 */
[----:B------:R0:W-:Y:S04]  /*15be0*/  STL [R1+0x738], R69 ;  /* 0x0007384501007387 */ /* 0x0001e80000100800 */
[----:B0-----:R-:W3:Y:S04]  /*15bf0*/  LDL R69, [R1+0x28] ;  /* 0x0000280001457983 */ /* 0x001ee80000100800 */
[----:B------:R0:W-:Y:S04]  /*15c00*/  STL [R1+0x734], R71 ;  /* 0x0007344701007387 */ /* 0x0001e80000100800 */
[----:B0-----:R-:W3:Y:S04]  /*15c10*/  LDL R71, [R1+0x30] ;  /* 0x0000300001477983 */ /* 0x001ee80000100800 */
[----:B------:R-:W-:Y:S04]  /*15c20*/  STL [R1+0x730], R73 ;  /* 0x0007304901007387 */ /* 0x000fe80000100800 */
[----:B------:R0:W-:Y:S04]  /*15c30*/  STL [R1+0x72c], R74 ;  /* 0x00072c4a01007387 */ /* 0x0001e80000100800 */
[----:B------:R1:W-:Y:S04]  /*15c40*/  STL [R1+0x728], R72 ;  /* 0x0007284801007387 */ /* 0x0003e80000100800 */
[----:B------:R-:W-:Y:S04]  /*15c50*/  STL [R1+0x724], R70 ;  /* 0x0007244601007387 */ /* 0x000fe80000100800 */
[----:B-----5:R-:W-:Y:S04]  /*15c60*/  STL [R1+0x71c], R0 ;  /* 0x00071c0001007387 */ /* 0x020fe80000100800 */
[----:B------:R-:W3:Y:S04]  /*15c70*/  LDL R89, [R1+0x38] ;  /* 0x0000380001597983 */ /* 0x000ee80000100800 */
[----:B------:R-:W3:Y:S01]  /*15c80*/  LDL R87, [R1+0x3c] ;  /* 0x00003c0001577983 */ /* 0x000ee20000100800 */
[----:B------:R-:W0:Y:S01]  /*15c90*/  S2R R85, SR_TID.X ;  /* 0x0000000000557919 */ /* 0x000e220000002100 */
[----:B--2---:R-:W-:-:S04]  /*15ca0*/  @!P0 LOP3.LUT R3, R3, R2, RZ, 0x3c, !PT ;  /* 0x0000000203038212 */ /* 0x004fc800078e3cff */
[----:B------:R-:W-:-:S04]  /*15cb0*/  @!P0 LOP3.LUT R2, R3, R2, RZ, 0x3c, !PT ;  /* 0x0000000203028212 */ /* 0x000fc800078e3cff */
[----:B------:R-:W-:-:S05]  /*15cc0*/  @!P0 LOP3.LUT R3, R3, R2, RZ, 0x3c, !PT ;  /* 0x0000000203038212 */ /* 0x000fca00078e3cff */
[----:B------:R4:W2:Y:S02]  /*15cd0*/  @!P0 LDG.E.U8 R62, desc[UR22][R2.64] ;  /* 0x00000016023e8981 */ /* 0x0008a4000c1e1100 */
[----:B----4-:R-:W-:Y:S02]  /*15ce0*/  @!P5 IMAD.MOV.U32 R2, RZ, RZ, R63 ;  /* 0x000000ffff02d224 */ /* 0x010fe400078e003f */
[----:B------:R-:W4:Y:S01]  /*15cf0*/  LDL R63, [R1+0x44] ;  /* 0x00004400013f7983 */ /* 0x000f220000100800 */
[----:B---3--:R-:W-:-:S03]  /*15d00*/  @!P5 IMAD.MOV.U32 R3, RZ, RZ, R69 ;  /* 0x000000ffff03d224 */ /* 0x008fc600078e0045 */
[----:B------:R-:W3:Y:S01]  /*15d10*/  LDL R69, [R1+0x40] ;  /* 0x0000400001457983 */ /* 0x000ee20000100800 */
[----:B0-----:R-:W0:Y:S01]  /*15d20*/  S2R R74, SR_TID.X ;  /* 0x00000000004a7919 */ /* 0x001e220000002100 */
[----:B------:R-:W-:Y:S02]  /*15d30*/  SHF.R.U32.HI R85, RZ, 0x6, R85 ;  /* 0x00000006ff557819 */ /* 0x000fe40000011655 */
[----:B------:R0:W2:Y:S02]  /*15d40*/  @!P5 LDG.E.U8 R53, desc[UR22][R2.64] ;  /* 0x000000160235d981 */ /* 0x0000a4000c1e1100 */
[----:B------:R-:W-:-:S04]  /*15d50*/  SGXT.U32 R85, R85, 0x1 ;  /* 0x000000015555781a */ /* 0x000fc80000000000 */
[----:B------:R-:W-:-:S04]  /*15d60*/  LOP3.LUT R85, R85, 0x8, RZ, 0xfc, !PT ;  /* 0x0000000855557812 */ /* 0x000fc800078efcff */
[----:B------:R-:W-:Y:S02]  /*15d70*/  ISETP.GE.AND P5, PT, R85, UR4, PT ;  /* 0x0000000455007c0c */ /* 0x000fe4000bfa6270 */
[--C-:B0-----:R-:W-:Y:S02]  /*15d80*/  SHF.R.U32.HI R85, RZ, 0x6, R74.reuse ;  /* 0x00000006ff557819 */ /* 0x101fe4000001164a */
[----:B-1----:R-:W-:Y:S02]  /*15d90*/  SHF.R.U32.HI R72, RZ, 0x6, R74 ;  /* 0x00000006ff487819 */ /* 0x002fe4000001164a */
[----:B------:R-:W-:Y:S01]  /*15da0*/  SGXT.U32 R85, R85, 0x1 ;  /* 0x000000015555781a */ /* 0x000fe20000000000 */
[----:B------:R-:W2:Y:S03]  /*15db0*/  LDL R74, [R1+0x4c] ;  /* 0x00004c00014a7983 */ /* 0x000ea60000100800 */
[----:B------:R-:W-:-:S04]  /*15dc0*/  LOP3.LUT R85, R85, 0xa, RZ, 0xfc, !PT ;  /* 0x0000000a55557812 */ /* 0x000fc800078efcff */
[----:B------:R-:W-:Y:S02]  /*15dd0*/  ISETP.GE.AND P4, PT, R85, UR4, PT ;  /* 0x0000000455007c0c */ /* 0x000fe4000bf86270 */
[----:B------:R-:W2:Y:S01]  /*15de0*/  LDL R85, [R1+0x48] ;  /* 0x0000480001557983 */ /* 0x000ea20000100800 */
[----:B------:R-:W-:-:S04]  /*15df0*/  SGXT.U32 R72, R72, 0x1 ;  /* 0x000000014848781a */ /* 0x000fc80000000000 */
[----:B------:R-:W-:Y:S01]  /*15e00*/  LOP3.LUT R72, R72, 0xc, RZ, 0xfc, !PT ;  /* 0x0000000c48487812 */ /* 0x000fe200078efcff */
[----:B------:R-:W-:Y:S02]  /*15e10*/  @!P1 IMAD.MOV.U32 R3, RZ, RZ, R71 ;  /* 0x000000ffff039224 */ /* 0x000fe400078e0047 */
[----:B------:R-:W2:Y:S01]  /*15e20*/  LDL R71, [R1+0x54] ;  /* 0x0000540001477983 */ /* 0x000ea20000100800 */
[----:B------:R-:W-:-:S03]  /*15e30*/  ISETP.GE.AND P0, PT, R72, UR4, PT ;  /* 0x0000000448007c0c */ /* 0x000fc6000bf06270 */
[----:B------:R-:W2:Y:S01]  /*15e40*/  LDL R72, [R1+0x50] ;  /* 0x0000500001487983 */ /* 0x000ea20000100800 */
[----:B------:R-:W-:Y:S01]  /*15e50*/  PRMT R42, RZ, 0x7610, R42 ;  /* 0x00007610ff2a7816 */ /* 0x000fe2000000002a */
[----:B------:R-:W-:Y:S01]  /*15e60*/  @!P1 IMAD.MOV.U32 R2, RZ, RZ, R91 ;  /* 0x000000ffff029224 */ /* 0x000fe200078e005b */
[----:B------:R-:W-:-:S04]  /*15e70*/  PRMT R67, RZ, 0x7610, R67 ;  /* 0x00007610ff437816 */ /* 0x000fc80000000043 */
[----:B------:R0:W2:Y:S02]  /*15e80*/  @!P1 LDG.E.U8 R42, desc[UR22][R2.64] ;  /* 0x00000016022a9981 */ /* 0x0000a4000c1e1100 */
[----:B0-----:R-:W-:Y:S02]  /*15e90*/  @!P3 IMAD.MOV.U32 R2, RZ, RZ, R87 ;  /* 0x000000ffff02b224 */ /* 0x001fe400078e0057 */
[----:B------:R-:W-:-:S05]  /*15ea0*/  @!P3 IMAD.MOV.U32 R3, RZ, RZ, R89 ;  /* 0x000000ffff03b224 */ /* 0x000fca00078e0059 */
[----:B------:R4:W2:Y:S02]  /*15eb0*/  @!P3 LDG.E.U8 R67, desc[UR22][R2.64] ;  /* 0x000000160243b981 */ /* 0x0008a4000c1e1100 */
[----:B----4-:R-:W-:Y:S02]  /*15ec0*/  @!P5 IMAD.MOV.U32 R2, RZ, RZ, R63 ;  /* 0x000000ffff02d224 */ /* 0x010fe400078e003f */
[----:B------:R-:W4:Y:S01]  /*15ed0*/  LDL R63, [R1+0x5c] ;  /* 0x00005c00013f7983 */ /* 0x000f220000100800 */
[----:B---3--:R-:W-:-:S03]  /*15ee0*/  @!P5 IMAD.MOV.U32 R3, RZ, RZ, R69 ;  /* 0x000000ffff03d224 */ /* 0x008fc600078e0045 */
[----:B------:R-:W3:Y:S01]  /*15ef0*/  LDL R69, [R1+0x58] ;  /* 0x0000580001457983 */ /* 0x000ee20000100800 */
[----:B------:R-:W0:Y:S01]  /*15f00*/  S2R R91, SR_TID.X ;  /* 0x00000000005b7919 */ /* 0x000e220000002100 */
[----:B------:R-:W-:-:S06]  /*15f10*/  PRMT R15, RZ, 0x7610, R15 ;  /* 0x00007610ff0f7816 */ /* 0x000fcc000000000f */
[----:B------:R2:W3:Y:S01]  /*15f20*/  @!P5 LDG.E.U8 R15, desc[UR22][R2.64] ;  /* 0x00000016020fd981 */ /* 0x0004e2000c1e1100 */
[----:B------:R-:W-:Y:S01]  /*15f30*/  PRMT R47, RZ, 0x7610, R47 ;  /* 0x00007610ff2f7816 */ /* 0x000fe2000000002f */
[----:B--2---:R-:W-:Y:S02]  /*15f40*/  @!P4 IMAD.MOV.U32 R2, RZ, RZ, R74 ;  /* 0x000000ffff02c224 */ /* 0x004fe400078e004a */
[----:B------:R-:W2:Y:S01]  /*15f50*/  LDL R74, [R1+0x64] ;  /* 0x00006400014a7983 */ /* 0x000ea20000100800 */
[----:B------:R-:W-:-:S03]  /*15f60*/  @!P4 IMAD.MOV.U32 R3, RZ, RZ, R85 ;  /* 0x000000ffff03c224 */ /* 0x000fc600078e0055 */
[----:B------:R-:W2:Y:S01]  /*15f70*/  LDL R85, [R1+0x60] ;  /* 0x0000600001557983 */ /* 0x000ea20000100800 */
[----:B0-----:R-:W-:-:S03]  /*15f80*/  SHF.R.U32.HI R87, RZ, 0x6, R91 ;  /* 0x00000006ff577819 */ /* 0x001fc6000001165b */
[----:B------:R0:W2:Y:S01]  /*15f90*/  @!P4 LDG.E.U8 R47, desc[UR22][R2.64] ;  /* 0x00000016022fc981 */ /* 0x0000a2000c1e1100 */
[----:B------:R-:W-:Y:S02]  /*15fa0*/  SGXT.U32 R87, R87, 0x1 ;  /* 0x000000015757781a */ /* 0x000fe40000000000 */
[----:B------:R-:W-:Y:S02]  /*15fb0*/  LEA.HI R89, R91, 0xe, RZ, 0x1a ;  /* 0x0000000e5b597811 */ /* 0x000fe400078fd0ff */
[----:B------:R-:W-:Y:S01]  /*15fc0*/  LOP3.LUT R87, R87, 0x10, RZ, 0xfc, !PT ;  /* 0x0000001057577812 */ /* 0x000fe200078efcff */
[----:B0-----:R-:W-:Y:S01]  /*15fd0*/  @!P0 IMAD.MOV.U32 R2, RZ, RZ, R71 ;  /* 0x000000ffff028224 */ /* 0x001fe200078e0047 */
[--C-:B------:R-:W-:Y:S01]  /*15fe0*/  SHF.R.U32.HI R71, RZ, 0x6, R91.reuse ;  /* 0x00000006ff477819 */ /* 0x100fe2000001165b */
[----:B------:R-:W-:Y:S01]  /*15ff0*/  @!P0 IMAD.MOV.U32 R3, RZ, RZ, R72 ;  /* 0x000000ffff038224 */ /* 0x000fe200078e0048 */
[----:B------:R-:W-:Y:S02]  /*16000*/  SHF.R.U32.HI R72, RZ, 0x6, R91 ;  /* 0x00000006ff487819 */ /* 0x000fe4000001165b */
[----:B------:R-:W-:-:S02]  /*16010*/  SGXT.U32 R71, R71, 0x1 ;  /* 0x000000014747781a */ /* 0x000fc40000000000 */
[----:B------:R-:W-:Y:S02]  /*16020*/  SGXT.U32 R72, R72, 0x1 ;  /* 0x000000014848781a */ /* 0x000fe40000000000 */
[----:B------:R-:W-:Y:S02]  /*16030*/  ISETP.GE.AND P1, PT, R89, UR4, PT ;  /* 0x0000000459007c0c */ /* 0x000fe4000bf26270 */
[----:B------:R-:W-:Y:S01]  /*16040*/  ISETP.GE.AND P3, PT, R87, UR4, PT ;  /* 0x0000000457007c0c */ /* 0x000fe2000bf66270 */
[----:B------:R-:W2:Y:S01]  /*16050*/  LDL R89, [R1+0x68] ;  /* 0x0000680001597983 */ /* 0x000ea20000100800 */
[----:B------:R-:W-:Y:S02]  /*16060*/  LOP3.LUT R72, R72, 0x12, RZ, 0xfc, !PT ;  /* 0x0000001248487812 */ /* 0x000fe400078efcff */
[----:B------:R-:W-:Y:S01]  /*16070*/  LOP3.LUT R71, R71, 0x14, RZ, 0xfc, !PT ;  /* 0x0000001447477812 */ /* 0x000fe200078efcff */
[----:B------:R-:W2:Y:S01]  /*16080*/  LDL R87, [R1+0x6c] ;  /* 0x00006c0001577983 */ /* 0x000ea20000100800 */
[----:B------:R-:W-:-:S02]  /*16090*/  ISETP.GE.AND P5, PT, R72, UR4, PT ;  /* 0x0000000448007c0c */ /* 0x000fc4000bfa6270 */
[----:B------:R-:W-:Y:S01]  /*160a0*/  ISETP.GE.AND P4, PT, R71, UR4, PT ;  /* 0x0000000447007c0c */ /* 0x000fe2000bf86270 */
[----:B------:R-:W2:Y:S01]  /*160b0*/  LDL R72, [R1+0x70] ;  /* 0x0000700001487983 */ /* 0x000ea20000100800 */
[----:B------:R-:W-:-:S03]  /*160c0*/  PRMT R41, RZ, 0x7610, R41 ;  /* 0x00007610ff297816 */ /* 0x000fc60000000029 */
[----:B------:R-:W2:Y:S04]  /*160d0*/  LDL R71, [R1+0x74] ;  /* 0x0000740001477983 */ /* 0x000ea80000100800 */
[----:B------:R4:W2:Y:S02]  /*160e0*/  @!P0 LDG.E.U8 R41, desc[UR22][R2.64] ;  /* 0x0000001602298981 */ /* 0x0008a4000c1e1100 */
[----:B----4-:R-:W-:Y:S02]  /*160f0*/  @!P1 IMAD.MOV.U32 R2, RZ, RZ, R63 ;  /* 0x000000ffff029224 */ /* 0x010fe400078e003f */
[----:B------:R-:W4:Y:S01]  /*16100*/  LDL R63, [R1+0x7c] ;  /* 0x00007c00013f7983 */ /* 0x000f220000100800 */
[----:B---3--:R-:W-:-:S03]  /*16110*/  @!P1 IMAD.MOV.U32 R3, RZ, RZ, R69 ;  /* 0x000000ffff039224 */ /* 0x008fc600078e0045 */
[----:B------:R-:W3:Y:S01]  /*16120*/  LDL R69, [R1+0x78] ;  /* 0x0000780001457983 */ /* 0x000ee20000100800 */
[----:B------:R-:W-:-:S04]  /*16130*/  SHF.R.U32.HI R91, RZ, 0x6, R91 ;  /* 0x00000006ff5b7819 */ /* 0x000fc8000001165b */
[----:B------:R-:W-:-:S04]  /*16140*/  SGXT.U32 R91, R91, 0x1 ;  /* 0x000000015b5b781a */ /* 0x000fc80000000000 */
[----:B------:R-:W-:-:S04]  /*16150*/  LOP3.LUT R91, R91, 0x16, RZ, 0xfc, !PT ;  /* 0x000000165b5b7812 */ /* 0x000fc800078efcff */
[----:B------:R-:W-:Y:S02]  /*16160*/  ISETP.GE.AND P0, PT, R91, UR4, PT ;  /* 0x000000045b007c0c */ /* 0x000fe4000bf06270 */
[----:B------:R-:W0:Y:S01]  /*16170*/  S2R R91, SR_TID.X ;  /* 0x00000000005b7919 */ /* 0x000e220000002100 */
[----:B------:R-:W-:-:S06]  /*16180*/  PRMT R66, RZ, 0x7610, R66 ;  /* 0x00007610ff427816 */ /* 0x000fcc0000000042 */
[----:B------:R2:W3:Y:S01]  /*16190*/  @!P1 LDG.E.U8 R66, desc[UR22][R2.64] ;  /* 0x0000001602429981 */ /* 0x0004e2000c1e1100 */
[----:B------:R-:W-:Y:S01]  /*161a0*/  PRMT R14, RZ, 0x7610, R14 ;  /* 0x00007610ff0e7816 */ /* 0x000fe2000000000e */
[----:B--2---:R-:W-:Y:S01]  /*161b0*/  @!P3 IMAD.MOV.U32 R2, RZ, RZ, R74 ;  /* 0x000000ffff02b224 */ /* 0x004fe200078e004a */
[--C-:B0-----:R-:W-:Y:S02]  /*161c0*/  SHF.R.U32.HI R74, RZ, 0x6, R91.reuse ;  /* 0x00000006ff4a7819 */ /* 0x101fe4000001165b */
[----:B------:R-:W-:Y:S01]  /*161d0*/  SHF.R.U32.HI R91, RZ, 0x6, R91 ;  /* 0x00000006ff5b7819 */ /* 0x000fe2000001165b */
[----:B------:R-:W-:Y:S01]  /*161e0*/  @!P3 IMAD.MOV.U32 R3, RZ, RZ, R85 ;  /* 0x000000ffff03b224 */ /* 0x000fe200078e0055 */
[----:B------:R-:W-:Y:S01]  /*161f0*/  SGXT.U32 R74, R74, 0x1 ;  /* 0x000000014a4a781a */ /* 0x000fe20000000000 */
[----:B------:R-:W2:Y:S01]  /*16200*/  LDL R85, [R1+0x80] ;  /* 0x0000800001557983 */ /* 0x000ea20000100800 */
[----:B------:R-:W-:-:S03]  /*16210*/  SGXT.U32 R91, R91, 0x1 ;  /* 0x000000015b5b781a */ /* 0x000fc60000000000 */
[----:B------:R0:W2:Y:S01]  /*16220*/  @!P3 LDG.E.U8 R14, desc[UR22][R2.64] ;  /* 0x00000016020eb981 */ /* 0x0000a2000c1e1100 */
[----:B------:R-:W-:-:S04]  /*16230*/  LOP3.LUT R91, R91, 0x1a, RZ, 0xfc, !PT ;  /* 0x0000001a5b5b7812 */ /* 0x000fc800078efcff */
[----:B------:R-:W-:Y:S02]  /*16240*/  ISETP.GE.AND P3, PT, R91, UR4, PT ;  /* 0x000000045b007c0c */ /* 0x000fe4000bf66270 */
[----:B------:R-:W1:Y:S01]  /*16250*/  S2R R91, SR_TID.X ;  /* 0x00000000005b7919 */ /* 0x000e620000002100 */
[----:B------:R-:W-:Y:S02]  /*16260*/  LOP3.LUT R74, R74, 0x18, RZ, 0xfc, !PT ;  /* 0x000000184a4a7812 */ /* 0x000fe400078efcff */
[----:B------:R-:W-:Y:S02]  /*16270*/  PRMT R10, RZ, 0x7610, R10 ;  /* 0x00007610ff0a7816 */ /* 0x000fe4000000000a */
[----:B------:R-:W-:Y:S02]  /*16280*/  ISETP.GE.AND P1, PT, R74, UR4, PT ;  /* 0x000000044a007c0c */ /* 0x000fe4000bf26270 */
[----:B------:R-:W2:Y:S01]  /*16290*/  LDL R74, [R1+0x84] ;  /* 0x00008400014a7983 */ /* 0x000ea20000100800 */
[----:B0-----:R-:W-:Y:S01]  /*162a0*/  @!P5 IMAD.MOV.U32 R3, RZ, RZ, R89 ;  /* 0x000000ffff03d224 */ /* 0x001fe200078e0059 */
[----:B------:R-:W-:-:S02]  /*162b0*/  PRMT R40, RZ, 0x7610, R40 ;  /* 0x00007610ff287816 */ /* 0x000fc40000000028 */
[----:B------:R-:W2:Y:S01]  /*162c0*/  LDL R89, [R1+0x98] ;  /* 0x0000980001597983 */ /* 0x000ea20000100800 */
[----:B------:R-:W-:-:S05]  /*162d0*/  @!P5 IMAD.MOV.U32 R2, RZ, RZ, R87 ;  /* 0x000000ffff02d224 */ /* 0x000fca00078e0057 */
[----:B------:R0:W2:Y:S02]  /*162e0*/  @!P5 LDG.E.U8 R10, desc[UR22][R2.64] ;  /* 0x00000016020ad981 */ /* 0x0000a4000c1e1100 */
[----:B0-----:R-:W-:Y:S02]  /*162f0*/  @!P4 IMAD.MOV.U32 R2, RZ, RZ, R71 ;  /* 0x000000ffff02c224 */ /* 0x001fe400078e0047 */
[----:B------:R-:W-:Y:S01]  /*16300*/  @!P4 IMAD.MOV.U32 R3, RZ, RZ, R72 ;  /* 0x000000ffff03c224 */ /* 0x000fe200078e0048 */
[----:B------:R-:W2:Y:S04]  /*16310*/  LDL R71, [R1+0x8c] ;  /* 0x00008c0001477983 */ /* 0x000ea80000100800 */
[----:B------:R-:W2:Y:S04]  /*16320*/  LDL R72, [R1+0x88] ;  /* 0x0000880001487983 */ /* 0x000ea80000100800 */
[----:B------:R4:W2:Y:S02]  /*16330*/  @!P4 LDG.E.U8 R40, desc[UR22][R2.64] ;  /* 0x000000160228c981 */ /* 0x0008a4000c1e1100 */
[----:B----4-:R-:W-:Y:S01]  /*16340*/  @!P0 IMAD.MOV.U32 R2, RZ, RZ, R63 ;  /* 0x000000ffff028224 */ /* 0x010fe200078e003f */
[----:B-1----:R-:W-:-:S04]  /*16350*/  SHF.R.U32.HI R63, RZ, 0x6, R91 ;  /* 0x00000006ff3f7819 */ /* 0x002fc8000001165b */
[----:B------:R-:W-:-:S04]  /*16360*/  SGXT.U32 R63, R63, 0x1 ;  /* 0x000000013f3f781a */ /* 0x000fc80000000000 */
[----:B------:R-:W-:-:S04]  /*16370*/  LOP3.LUT R63, R63, 0x1c, RZ, 0xfc, !PT ;  /* 0x0000001c3f3f7812 */ /* 0x000fc800078efcff */
[----:B------:R-:W-:Y:S02]  /*16380*/  ISETP.GE.AND P5, PT, R63, UR4, PT ;  /* 0x000000043f007c0c */ /* 0x000fe4000bfa6270 */
[----:B------:R-:W-:-:S04]  /*16390*/  LEA.HI R63, R91, 0x1e, RZ, 0x1a ;  /* 0x0000001e5b3f7811 */ /* 0x000fc800078fd0ff */
[----:B------:R-:W-:Y:S02]  /*163a0*/  ISETP.GE.AND P4, PT, R63, UR4, PT ;  /* 0x000000043f007c0c */ /* 0x000fe4000bf86270 */
[----:B------:R-:W4:Y:S01]  /*163b0*/  LDL R63, [R1+0x94] ;  /* 0x00009400013f7983 */ /* 0x000f220000100800 */
[----:B---3--:R-:W-:-:S03]  /*163c0*/  @!P0 IMAD.MOV.U32 R3, RZ, RZ, R69 ;  /* 0x000000ffff038224 */ /* 0x008fc600078e0045 */
[----:B------:R-:W3:Y:S01]  /*163d0*/  LDL R69, [R1+0x90] ;  /* 0x0000900001457983 */ /* 0x000ee20000100800 */
[----:B------:R-:W-:Y:S02]  /*163e0*/  PRMT R65, RZ, 0x7610, R65 ;  /* 0x00007610ff417816 */ /* 0x000fe40000000041 */
[----:B------:R-:W-:-:S04]  /*163f0*/  PRMT R13, RZ, 0x7610, R13 ;  /* 0x00007610ff0d7816 */ /* 0x000fc8000000000d */
[----:B------:R2:W3:Y:S01]  /*16400*/  @!P0 LDG.E.U8 R65, desc[UR22][R2.64] ;  /* 0x0000001602418981 */ /* 0x0004e2000c1e1100 */
[----:B------:R-:W-:Y:S02]  /*16410*/  PRMT R9, RZ, 0x7610, R9 ;  /* 0x00007610ff097816 */ /* 0x000fe40000000009 */
[----:B------:R-:W-:-:S04]  /*16420*/  SHF.R.U32.HI R87, RZ, 0x6, R91 ;  /* 0x00000006ff577819 */ /* 0x000fc8000001165b */
[----:B------:R-:W-:-:S04]  /*16430*/  SGXT.U32 R87, R87, 0x1 ;  /* 0x000000015757781a */ /* 0x000fc80000000000 */
[----:B------:R-:W-:-:S04]  /*16440*/  LOP3.LUT R87, R87, 0x20, RZ, 0xfc, !PT ;  /* 0x0000002057577812 */ /* 0x000fc800078efcff */
[----:B------:R-:W-:Y:S02]  /*16450*/  ISETP.GE.AND P0, PT, R87, UR4, PT ;  /* 0x0000000457007c0c */ /* 0x000fe4000bf06270 */
[----:B------:R-:W3:Y:S01]  /*16460*/  LDL R87, [R1+0x9c] ;  /* 0x00009c0001577983 */ /* 0x000ee20000100800 */
[----:B--2---:R-:W-:-:S03]  /*16470*/  @!P1 IMAD.MOV.U32 R3, RZ, RZ, R85 ;  /* 0x000000ffff039224 */ /* 0x004fc600078e0055 */
[----:B------:R-:W2:Y:S01]  /*16480*/  LDL R85, [R1+0xa0] ;  /* 0x0000a00001557983 */ /* 0x000ea20000100800 */
[----:B------:R-:W-:-:S03]  /*16490*/  @!P1 IMAD.MOV.U32 R2, RZ, RZ, R74 ;  /* 0x000000ffff029224 */ /* 0x000fc600078e004a */
[----:B------:R-:W2:Y:S04]  /*164a0*/  LDL R74, [R1+0xa4] ;  /* 0x0000a400014a7983 */ /* 0x000ea80000100800 */
[----:B------:R0:W2:Y:S02]  /*164b0*/  @!P1 LDG.E.U8 R13, desc[UR22][R2.64] ;  /* 0x00000016020d9981 */ /* 0x0000a4000c1e1100 */
[----:B0-----:R-:W-:Y:S02]  /*164c0*/  @!P3 IMAD.MOV.U32 R2, RZ, RZ, R71 ;  /* 0x000000ffff02b224 */ /* 0x001fe400078e0047 */
[----:B------:R-:W2:Y:S01]  /*164d0*/  LDL R71, [R1+0xac] ;  /* 0x0000ac0001477983 */ /* 0x000ea20000100800 */
[----:B------:R-:W-:-:S03]  /*164e0*/  @!P3 IMAD.MOV.U32 R3, RZ, RZ, R72 ;  /* 0x000000ffff03b224 */ /* 0x000fc600078e0048 */
[----:B------:R-:W2:Y:S04]  /*164f0*/  LDL R72, [R1+0xa8] ;  /* 0x0000a80001487983 */ /* 0x000ea80000100800 */
[----:B------:R0:W2:Y:S02]  /*16500*/  @!P3 LDG.E.U8 R9, desc[UR22][R2.64] ;  /* 0x000000160209b981 */ /* 0x0000a4000c1e1100 */
[----:B0-----:R-:W0:Y:S02]  /*16510*/  S2R R3, SR_TID.X ;  /* 0x0000000000037919 */ /* 0x001e240000002100 */
[--C-:B0-----:R-:W-:Y:S02]  /*16520*/  SHF.R.U32.HI R91, RZ, 0x6, R3.reuse ;  /* 0x00000006ff5b7819 */ /* 0x101fe40000011603 */
[----:B------:R-:W-:-:S04]  /*16530*/  SHF.R.U32.HI R3, RZ, 0x6, R3 ;  /* 0x00000006ff037819 */ /* 0x000fc80000011603 */
[----:B------:R-:W-:-:S04]  /*16540*/  SGXT.U32 R3, R3, 0x1 ;  /* 0x000000010303781a */ /* 0x000fc80000000000 */
[----:B------:R-:W-:-:S04]  /*16550*/  LOP3.LUT R3, R3, 0x22, RZ, 0xfc, !PT ;  /* 0x0000002203037812 */ /* 0x000fc800078efcff */
[----:B------:R-:W-:Y:S01]  /*16560*/  ISETP.GE.AND P1, PT, R3, UR4, PT ;  /* 0x0000000403007c0c */ /* 0x000fe2000bf26270 */
[----:B----4-:R-:W-:Y:S02]  /*16570*/  @!P5 IMAD.MOV.U32 R2, RZ, RZ, R63 ;  /* 0x000000ffff02d224 */ /* 0x010fe400078e003f */
[----:B------:R-:W4:Y:S01]  /*16580*/  LDL R63, [R1+0xb4] ;  /* 0x0000b400013f7983 */ /* 0x000f220000100800 */
[----:B---3--:R-:W-:-:S03]  /*16590*/  @!P5 IMAD.MOV.U32 R3, RZ, RZ, R69 ;  /* 0x000000ffff03d224 */ /* 0x008fc600078e0045 */
[----:B------:R-:W3:Y:S01]  /*165a0*/  LDL R69, [R1+0xb0] ;  /* 0x0000b00001457983 */ /* 0x000ee20000100800 */
[----:B------:R-:W-:Y:S02]  /*165b0*/  SGXT.U32 R91, R91, 0x1 ;  /* 0x000000015b5b781a */ /* 0x000fe40000000000 */
[----:B------:R-:W-:Y:S02]  /*165c0*/  PRMT R39, RZ, 0x7610, R39 ;  /* 0x00007610ff277816 */ /* 0x000fe40000000027 */
[----:B------:R-:W-:Y:S02]  /*165d0*/  LOP3.LUT R91, R91, 0x24, RZ, 0xfc, !PT ;  /* 0x000000245b5b7812 */ /* 0x000fe400078efcff */
[----:B------:R-:W-:Y:S02]  /*165e0*/  PRMT R64, RZ, 0x7610, R64 ;  /* 0x00007610ff407816 */ /* 0x000fe40000000040 */
[----:B------:R0:W3:Y:S01]  /*165f0*/  @!P5 LDG.E.U8 R39, desc[UR22][R2.64] ;  /* 0x000000160227d981 */ /* 0x0000e2000c1e1100 */
[----:B------:R-:W-:-:S02]  /*16600*/  ISETP.GE.AND P3, PT, R91, UR4, PT ;  /* 0x000000045b007c0c */ /* 0x000fc4000bf66270 */
[----:B------:R-:W1:Y:S01]  /*16610*/  S2R R91, SR_TID.X ;  /* 0x00000000005b7919 */ /* 0x000e620000002100 */
[----:B------:R-:W-:Y:S01]  /*16620*/  PRMT R12, RZ, 0x7610, R12 ;  /* 0x00007610ff0c7816 */ /* 0x000fe2000000000c */
[----:B0-----:R-:W-:Y:S01]  /*16630*/  @!P4 IMAD.MOV.U32 R3, RZ, RZ, R89 ;  /* 0x000000ffff03c224 */ /* 0x001fe200078e0059 */
[----:B------:R-:W-:Y:S01]  /*16640*/  PRMT R8, RZ, 0x7610, R8 ;  /* 0x00007610ff087816 */ /* 0x000fe20000000008 */
[----:B------:R-:W3:Y:S01]  /*16650*/  LDL R89, [R1+0x4c0] ;  /* 0x0004c00001597983 */ /* 0x000ee20000100800 */
[----:B------:R-:W-:-:S05]  /*16660*/  @!P4 IMAD.MOV.U32 R2, RZ, RZ, R87 ;  /* 0x000000ffff02c224 */ /* 0x000fca00078e0057 */
[----:B------:R2:W3:Y:S02]  /*16670*/  @!P4 LDG.E.U8 R64, desc[UR22][R2.64] ;  /* 0x000000160240c981 */ /* 0x0004e4000c1e1100 */
[----:B--2---:R-:W-:Y:S02]  /*16680*/  @!P0 IMAD.MOV.U32 R3, RZ, RZ, R85 ;  /* 0x000000ffff038224 */ /* 0x004fe400078e0055 */
[----:B------:R-:W-:-:S05]  /*16690*/  @!P0 IMAD.MOV.U32 R2, RZ, RZ, R74 ;  /* 0x000000ffff028224 */ /* 0x000fca00078e004a */
[----:B------:R0:W2:Y:S02]  /*166a0*/  @!P0 LDG.E.U8 R12, desc[UR22][R2.64] ;  /* 0x00000016020c8981 */ /* 0x0000a4000c1e1100 */
[----:B0-----:R-:W-:Y:S01]  /*166b0*/  @!P1 IMAD.MOV.U32 R2, RZ, RZ, R71 ;  /* 0x000000ffff029224 */ /* 0x001fe200078e0047 */
[--C-:B-1----:R-:W-:Y:S01]  /*166c0*/  SHF.R.U32.HI R87, RZ, 0x6, R91.reuse ;  /* 0x00000006ff577819 */ /* 0x102fe2000001165b */
[----:B------:R-:W2:Y:S01]  /*166d0*/  LDL R71, [R1+0x4d4] ;  /* 0x0004d40001477983 */ /* 0x000ea20000100800 */
[----:B------:R-:W-:Y:S02]  /*166e0*/  @!P1 IMAD.MOV.U32 R3, RZ, RZ, R72 ;  /* 0x000000ffff039224 */ /* 0x000fe400078e0048 */
[----:B------:R-:W-:Y:S01]  /*166f0*/  SGXT.U32 R87, R87, 0x1 ;  /* 0x000000015757781a */ /* 0x000fe20000000000 */
[----:B------:R-:W2:Y:S04]  /*16700*/  LDL R72, [R1+0x4d0] ;  /* 0x0004d00001487983 */ /* 0x000ea80000100800 */
[----:B------:R4:W2:Y:S01]  /*16710*/  @!P1 LDG.E.U8 R8, desc[UR22][R2.64] ;  /* 0x0000001602089981 */ /* 0x0008a2000c1e1100 */
[----:B------:R-:W-:-:S02]  /*16720*/  SHF.R.U32.HI R74, RZ, 0x6, R91 ;  /* 0x00000006ff4a7819 */ /* 0x000fc4000001165b */
[----:B------:R-:W-:Y:S02]  /*16730*/  SHF.R.U32.HI R85, RZ, 0x6, R91 ;  /* 0x00000006ff557819 */ /* 0x000fe4000001165b */
[----:B------:R-:W-:Y:S01]  /*16740*/  PRMT R38, RZ, 0x7610, R38 ;  /* 0x00007610ff267816 */ /* 0x000fe20000000026 */
[----:B------:R-:W2:Y:S01]  /*16750*/  LDL R91, [R1+0xbc] ;  /* 0x0000bc00015b7983 */ /* 0x000ea20000100800 */
[----:B------:R-:W-:Y:S02]  /*16760*/  LOP3.LUT R87, R87, 0x26, RZ, 0xfc, !PT ;  /* 0x0000002657577812 */ /* 0x000fe400078efcff */
[----:B------:R-:W-:Y:S02]  /*16770*/  SGXT.U32 R74, R74, 0x1 ;  /* 0x000000014a4a781a */ /* 0x000fe40000000000 */
[----:B------:R-:W-:Y:S02]  /*16780*/  SGXT.U32 R85, R85, 0x1 ;  /* 0x000000015555781a */ /* 0x000fe40000000000 */
[----:B------:R-:W-:-:S02]  /*16790*/  ISETP.GE.AND P5, PT, R87, UR4, PT ;  /* 0x0000000457007c0c */ /* 0x000fc4000bfa6270 */
[----:B------:R-:W-:Y:S01]  /*167a0*/  LOP3.LUT R85, R85, 0x28, RZ, 0xfc, !PT ;  /* 0x0000002855557812 */ /* 0x000fe200078efcff */
[----:B------:R-:W2:Y:S01]  /*167b0*/  LDL R87, [R1+0x4c4] ;  /* 0x0004c40001577983 */ /* 0x000ea20000100800 */
[----:B------:R-:W-:Y:S02]  /*167c0*/  LOP3.LUT R74, R74, 0x2a, RZ, 0xfc, !PT ;  /* 0x0000002a4a4a7812 */ /* 0x000fe400078efcff */
[----:B------:R-:W-:Y:S02]  /*167d0*/  ISETP.GE.AND P4, PT, R85, UR4, PT ;  /* 0x0000000455007c0c */ /* 0x000fe4000bf86270 */
[----:B------:R-:W-:Y:S01]  /*167e0*/  ISETP.GE.AND P0, PT, R74, UR4, PT ;  /* 0x000000044a007c0c */ /* 0x000fe2000bf06270 */
[----:B------:R-:W2:Y:S04]  /*167f0*/  LDL R85, [R1+0x4c8] ;  /* 0x0004c80001557983 */ /* 0x000ea80000100800 */
[----:B------:R-:W2:Y:S01]  /*16800*/  LDL R74, [R1+0x4cc] ;  /* 0x0004cc00014a7983 */ /* 0x000ea20000100800 */
[----:B----4-:R-:W-:-:S02]  /*16810*/  @!P3 IMAD.MOV.U32 R2, RZ, RZ, R63 ;  /* 0x000000ffff02b224 */ /* 0x010fc400078e003f */
[----:B------:R-:W0:Y:S01]  /*16820*/  S2R R63, SR_TID.X ;  /* 0x00000000003f7919 */ /* 0x000e220000002100 */
[----:B---3--:R-:W-:-:S05]  /*16830*/  @!P3 IMAD.MOV.U32 R3, RZ, RZ, R69 ;  /* 0x000000ffff03b224 */ /* 0x008fca00078e0045 */
[----:B------:R2:W3:Y:S04]  /*16840*/  @!P3 LDG.E.U8 R38, desc[UR22][R2.64] ;  /* 0x000000160226b981 */ /* 0x0004e8000c1e1100 */
[----:B------:R-:W4:Y:S01]  /*16850*/  LDL R3, [R1+0xb8] ;  /* 0x0000b80001037983 */ /* 0x000f220000100800 */
[----:B0-----:R-:W-:-:S04]  /*16860*/  SHF.R.U32.HI R69, RZ, 0x6, R63 ;  /* 0x00000006ff457819 */ /* 0x001fc8000001163f */
[----:B------:R-:W-:Y:S02]  /*16870*/  SGXT.U32 R69, R69, 0x1 ;  /* 0x000000014545781a */ /* 0x000fe40000000000 */
[----:B------:R-:W-:Y:S02]  /*16880*/  LEA.HI R63, R63, 0x2e, RZ, 0x1a ;  /* 0x0000002e3f3f7811 */ /* 0x000fe400078fd0ff */
[----:B------:R-:W-:Y:S02]  /*16890*/  LOP3.LUT R69, R69, 0x2c, RZ, 0xfc, !PT ;  /* 0x0000002c45457812 */ /* 0x000fe400078efcff */
[----:B------:R-:W-:Y:S02]  /*168a0*/  ISETP.GE.AND P3, PT, R63, UR4, PT ;  /* 0x000000043f007c0c */ /* 0x000fe4000bf66270 */
[----:B------:R-:W-:Y:S01]  /*168b0*/  ISETP.GE.AND P1, PT, R69, UR4, PT ;  /* 0x0000000445007c0c */ /* 0x000fe2000bf26270 */
[----:B------:R-:W3:Y:S04]  /*168c0*/  LDL R63, [R1+0x4dc] ;  /* 0x0004dc00013f7983 */ /* 0x000ee80000100800 */
[----:B------:R-:W3:Y:S01]  /*168d0*/  LDL R69, [R1+0x4d8] ;  /* 0x0004d80001457983 */ /* 0x000ee20000100800 */
[----:B------:R-:W-:-:S02]  /*168e0*/  PRMT R27, RZ, 0x7610, R27 ;  /* 0x00007610ff1b7816 */ /* 0x000fc4000000001b */
[----:B------:R-:W-:Y:S02]  /*168f0*/  PRMT R11, RZ, 0x7610, R11 ;  /* 0x00007610ff0b7816 */ /* 0x000fe4000000000b */
[----:B------:R-:W-:Y:S02]  /*16900*/  PRMT R7, RZ, 0x7610, R7 ;  /* 0x00007610ff077816 */ /* 0x000fe40000000007 */
[----:B------:R-:W-:Y:S02]  /*16910*/  PRMT R37, RZ, 0x7610, R37 ;  /* 0x00007610ff257816 */ /* 0x000fe40000000025 */
[----:B------:R-:W-:Y:S01]  /*16920*/  PRMT R26, RZ, 0x7610, R26 ;  /* 0x00007610ff1a7816 */ /* 0x000fe2000000001a */
[----:B--2---:R-:W-:-:S05]  /*16930*/  @!P5 IMAD.MOV.U32 R2, RZ, RZ, R91 ;  /* 0x000000ffff02d224 */ /* 0x004fca00078e005b */
[----:B----4-:R0:W2:Y:S02]  /*16940*/  @!P5 LDG.E.U8 R27, desc[UR22][R2.64] ;  /* 0x00000016021bd981 */ /* 0x0100a4000c1e1100 */
[----:B0-----:R-:W-:Y:S02]  /*16950*/  @!P4 IMAD.MOV.U32 R2, RZ, RZ, R87 ;  /* 0x000000ffff02c224 */ /* 0x001fe400078e0057 */
[----:B------:R-:W-:-:S05]  /*16960*/  @!P4 IMAD.MOV.U32 R3, RZ, RZ, R89 ;  /* 0x000000ffff03c224 */ /* 0x000fca00078e0059 */
[----:B------:R0:W4:Y:S02]  /*16970*/  @!P4 LDG.E.U8 R11, desc[UR22][R2.64] ;  /* 0x00000016020bc981 */ /* 0x000124000c1e1100 */
[----:B0-----:R-:W-:Y:S02]  /*16980*/  @!P0 IMAD.MOV.U32 R2, RZ, RZ, R74 ;  /* 0x000000ffff028224 */ /* 0x001fe400078e004a */
[----:B------:R-:W-:-:S05]  /*16990*/  @!P0 IMAD.MOV.U32 R3, RZ, RZ, R85 ;  /* 0x000000ffff038224 */ /* 0x000fca00078e0055 */
[----:B------:R0:W2:Y:S02]  /*169a0*/  @!P0 LDG.E.U8 R7, desc[UR22][R2.64] ;  /* 0x0000001602078981 */ /* 0x0000a4000c1e1100 */
[----:B0-----:R-:W-:Y:S02]  /*169b0*/  @!P1 IMAD.MOV.U32 R2, RZ, RZ, R71 ;  /* 0x000000ffff029224 */ /* 0x001fe400078e0047 */
[----:B------:R-:W-:Y:S01]  /*169c0*/  @!P1 IMAD.MOV.U32 R3, RZ, RZ, R72 ;  /* 0x000000ffff039224 */ /* 0x000fe200078e0048 */
[----:B------:R-:W0:Y:S04]  /*169d0*/  S2R R91, SR_TID.X ;  /* 0x00000000005b7919 */ /* 0x000e280000002100 */
[----:B------:R3:W2:Y:S01]  /*169e0*/  @!P1 LDG.E.U8 R37, desc[UR22][R2.64] ;  /* 0x0000001602259981 */ /* 0x0006a2000c1e1100 */
[----:B------:R-:W-:-:S03]  /*169f0*/  PRMT R5, RZ, 0x7610, R5 ;  /* 0x00007610ff057816 */ /* 0x000fc60000000005 */
[----:B------:R-:W2:Y:S04]  /*16a00*/  LDL R72, [R1+0x4f8] ;  /* 0x0004f80001487983 */ /* 0x000ea80000100800 */
[----:B------:R-:W2:Y:S01]  /*16a10*/  LDL R71, [R1+0x4fc] ;  /* 0x0004fc0001477983 */ /* 0x000ea20000100800 */
[----:B---3--:R-:W-:Y:S02]  /*16a20*/  @!P3 IMAD.MOV.U32 R2, RZ, RZ, R63 ;  /* 0x000000ffff02b224 */ /* 0x008fe400078e003f */
[----:B------:R-:W-:Y:S01]  /*16a30*/  @!P3 IMAD.MOV.U32 R3, RZ, RZ, R69 ;  /* 0x000000ffff03b224 */ /* 0x000fe200078e0045 */
[----:B------:R-:W3:Y:S04]  /*16a40*/  LDL R63, [R1+0x504] ;  /* 0x00050400013f7983 */ /* 0x000ee80000100800 */
[----:B------:R1:W2:Y:S04]  /*16a50*/  @!P3 LDG.E.U8 R26, desc[UR22][R2.64] ;  /* 0x00000016021ab981 */ /* 0x0002a8000c1e1100 */
[----:B------:R-:W2:Y:S04]  /*16a60*/  LDL R69, [R1+0x500] ;  /* 0x0005000001457983 */ /* 0x000ea80000100800 */
[----:B------:R-:W1:Y:S04]  /*16a70*/  LDL R2, [R1+0x4e0] ;  /* 0x0004e00001027983 */ /* 0x000e680000100800 */
[----:B------:R-:W1:Y:S01]  /*16a80*/  LDL R3, [R1+0x4e4] ;  /* 0x0004e40001037983 */ /* 0x000e620000100800 */
[----:B0-----:R-:W-:-:S04]  /*16a90*/  SHF.R.U32.HI R87, RZ, 0x6, R91 ;  /* 0x00000006ff577819 */ /* 0x001fc8000001165b */
[----:B------:R-:W-:-:S04]  /*16aa0*/  SGXT.U32 R87, R87, 0x1 ;  /* 0x000000015757781a */ /* 0x000fc80000000000 */
[----:B------:R-:W-:-:S04]  /*16ab0*/  LOP3.LUT R87, R87, 0x30, RZ, 0xfc, !PT ;  /* 0x0000003057577812 */ /* 0x000fc800078efcff */
[----:B------:R-:W-:Y:S02]  /*16ac0*/  ISETP.GE.AND P5, PT, R87, UR4, PT ;  /* 0x0000000457007c0c */ /* 0x000fe4000bfa6270 */
[--C-:B------:R-:W-:Y:S01]  /*16ad0*/  SHF.R.U32.HI R74, RZ, 0x6, R91.reuse ;  /* 0x00000006ff4a7819 */ /* 0x100fe2000001165b */
[----:B------:R-:W2:Y:S01]  /*16ae0*/  LDL R87, [R1+0x4f0] ;  /* 0x0004f00001577983 */ /* 0x000ea20000100800 */
[--C-:B------:R-:W-:Y:S02]  /*16af0*/  SHF.R.U32.HI R85, RZ, 0x6, R91.reuse ;  /* 0x00000006ff557819 */ /* 0x100fe4000001165b */
[--C-:B------:R-:W-:Y:S02]  /*16b00*/  SHF.R.U32.HI R89, RZ, 0x6, R91.reuse ;  /* 0x00000006ff597819 */ /* 0x100fe4000001165b */
[----:B------:R-:W-:Y:S02]  /*16b10*/  SHF.R.U32.HI R91, RZ, 0x6, R91 ;  /* 0x00000006ff5b7819 */ /* 0x000fe4000001165b */
[----:B------:R-:W-:-:S02]  /*16b20*/  SGXT.U32 R74, R74, 0x1 ;  /* 0x000000014a4a781a */ /* 0x000fc40000000000 */
[----:B------:R-:W-:Y:S02]  /*16b30*/  SGXT.U32 R85, R85, 0x1 ;  /* 0x000000015555781a */ /* 0x000fe40000000000 */
[----:B------:R-:W-:Y:S02]  /*16b40*/  SGXT.U32 R91, R91, 0x1 ;  /* 0x000000015b5b781a */ /* 0x000fe40000000000 */
[----:B------:R-:W-:Y:S02]  /*16b50*/  LOP3.LUT R74, R74, 0x34, RZ, 0xfc, !PT ;  /* 0x000000344a4a7812 */ /* 0x000fe400078efcff */
[----:B------:R-:W-:Y:S02]  /*16b60*/  SGXT.U32 R89, R89, 0x1 ;  /* 0x000000015959781a */ /* 0x000fe40000000000 */
[----:B------:R-:W-:Y:S02]  /*16b70*/  LOP3.LUT R85, R85, 0x32, RZ, 0xfc, !PT ;  /* 0x0000003255557812 */ /* 0x000fe400078efcff */
[----:B------:R-:W-:-:S02]  /*16b80*/  LOP3.LUT R91, R91, 0x36, RZ, 0xfc, !PT ;  /* 0x000000365b5b7812 */ /* 0x000fc400078efcff */
[----:B------:R-:W-:Y:S02]  /*16b90*/  LOP3.LUT R89, R89, 0x38, RZ, 0xfc, !PT ;  /* 0x0000003859597812 */ /* 0x000fe400078efcff */
[----:B------:R-:W-:Y:S02]  /*16ba0*/  ISETP.GE.AND P0, PT, R74, UR4, PT ;  /* 0x000000044a007c0c */ /* 0x000fe4000bf06270 */
[----:B------:R-:W2:Y:S01]  /*16bb0*/  LDL R74, [R1+0x4ec] ;  /* 0x0004ec00014a7983 */ /* 0x000ea20000100800 */
[----:B------:R-:W-:Y:S02]  /*16bc0*/  ISETP.GE.AND P4, PT, R85, UR4, PT ;  /* 0x0000000455007c0c */ /* 0x000fe4000bf86270 */
[----:B------:R-:W-:Y:S01]  /*16bd0*/  ISETP.GE.AND P1, PT, R91, UR4, PT ;  /* 0x000000045b007c0c */ /* 0x000fe2000bf26270 */
[----:B------:R-:W3:Y:S01]  /*16be0*/  LDL R85, [R1+0x4f4] ;  /* 0x0004f40001557983 */ /* 0x000ee20000100800 */
[----:B------:R-:W-:-:S03]  /*16bf0*/  ISETP.GE.AND P3, PT, R89, UR4, PT ;  /* 0x0000000459007c0c */ /* 0x000fc6000bf66270 */
[----:B------:R-:W3:Y:S04]  /*16c00*/  LDL.LU R91, [R1+0x754] ;  /* 0x00075400015b7983 */ /* 0x000ee80000300800 */
[----:B------:R-:W3:Y:S01]  /*16c10*/  LDL.LU R89, [R1+0x750] ;  /* 0x0007500001597983 */ /* 0x000ee20000300800 */
[----:B-1----:R-:W-:-:S04]  /*16c20*/  @!P5 LOP3.LUT R3, R3, R2, RZ, 0x3c, !PT ;  /* 0x000000020303d212 */ /* 0x002fc800078e3cff */
[----:B------:R-:W-:-:S04]  /*16c30*/  @!P5 LOP3.LUT R2, R3, R2, RZ, 0x3c, !PT ;  /* 0x000000020302d212 */ /* 0x000fc800078e3cff */
[----:B------:R-:W-:-:S05]  /*16c40*/  @!P5 LOP3.LUT R3, R3, R2, RZ, 0x3c, !PT ;  /* 0x000000020303d212 */ /* 0x000fca00078e3cff */
[----:B------:R2:W3:Y:S04]  /*16c50*/  @!P5 LDG.E.U8 R5, desc[UR22][R2.64] ;  /* 0x000000160205d981 */ /* 0x0004e8000c1e1100 */
[----:B------:R-:W3:Y:S01]  /*16c60*/  LDL R3, [R1+0x4e8] ;  /* 0x0004e80001037983 */ /* 0x000ee20000100800 */
[----:B------:R-:W-:Y:S02]  /*16c70*/  PRMT R6, RZ, 0x7610, R6 ;  /* 0x00007610ff067816 */ /* 0x000fe40000000006 */
[----:B------:R-:W-:Y:S02]  /*16c80*/  PRMT R36, RZ, 0x7610, R36 ;  /* 0x00007610ff247816 */ /* 0x000fe40000000024 */
[----:B------:R-:W-:Y:S01]  /*16c90*/  PRMT R68, RZ, 0x7610, R68 ;  /* 0x00007610ff447816 */ /* 0x000fe20000000044 */
[----:B--2---:R-:W-:Y:S01]  /*16ca0*/  @!P4 IMAD.MOV.U32 R2, RZ, RZ, R74 ;  /* 0x000000ffff02c224 */ /* 0x004fe200078e004a */
[----:B------:R-:W-:Y:S01]  /*16cb0*/  PRMT R4, RZ, 0x7610, R4 ;  /* 0x00007610ff047816 */ /* 0x000fe20000000004 */
[----:B------:R-:W0:Y:S03]  /*16cc0*/  S2R R74, SR_TID.X ;  /* 0x00000000004a7919 */ /* 0x000e260000002100 */
[----:B---3--:R1:W2:Y:S02]  /*16cd0*/  @!P4 LDG.E.U8 R6, desc[UR22][R2.64] ;  /* 0x000000160206c981 */ /* 0x0082a4000c1e1100 */
[----:B-1----:R-:W-:-:S02]  /*16ce0*/  @!P0 IMAD.MOV.U32 R2, RZ, RZ, R85 ;  /* 0x000000ffff028224 */ /* 0x002fc400078e0055 */
[----:B------:R-:W-:-:S05]  /*16cf0*/  @!P0 IMAD.MOV.U32 R3, RZ, RZ, R87 ;  /* 0x000000ffff038224 */ /* 0x000fca00078e0057 */
[----:B------:R1:W3:Y:S02]  /*16d00*/  @!P0 LDG.E.U8 R36, desc[UR22][R2.64] ;  /* 0x0000001602248981 */ /* 0x0002e4000c1e1100 */
[----:B-1----:R-:W-:Y:S02]  /*16d10*/  @!P1 IMAD.MOV.U32 R2, RZ, RZ, R71 ;  /* 0x000000ffff029224 */ /* 0x002fe400078e0047 */
[----:B------:R-:W-:Y:S01]  /*16d20*/  @!P1 IMAD.MOV.U32 R3, RZ, RZ, R72 ;  /* 0x000000ffff039224 */ /* 0x000fe200078e0048 */
[--C-:B0-----:R-:W-:Y:S01]  /*16d30*/  SHF.R.U32.HI R87, RZ, 0x6, R74.reuse ;  /* 0x00000006ff577819 */ /* 0x101fe2000001164a */
[----:B------:R-:W2:Y:S04]  /*16d40*/  LDL R71, [R1+0x51c] ;  /* 0x00051c0001477983 */ /* 0x000ea80000100800 */
[----:B------:R0:W2:Y:S01]  /*16d50*/  @!P1 LDG.E.U8 R68, desc[UR22][R2.64] ;  /* 0x0000001602449981 */ /* 0x0000a2000c1e1100 */
[----:B------:R-:W-:-:S02]  /*16d60*/  SHF.R.U32.HI R85, RZ, 0x6, R74 ;  /* 0x00000006ff557819 */ /* 0x000fc4000001164a */
[----:B------:R-:W-:Y:S01]  /*16d70*/  PRMT R46, RZ, 0x7610, R46 ;  /* 0x00007610ff2e7816 */ /* 0x000fe2000000002e */
[----:B------:R-:W2:Y:S01]  /*16d80*/  LDL R72, [R1+0x524] ;  /* 0x0005240001487983 */ /* 0x000ea20000100800 */
[----:B0-----:R-:W-:Y:S02]  /*16d90*/  @!P3 IMAD.MOV.U32 R2, RZ, RZ, R63 ;  /* 0x000000ffff02b224 */ /* 0x001fe400078e003f */
[----:B------:R-:W-:Y:S01]  /*16da0*/  @!P3 IMAD.MOV.U32 R3, RZ, RZ, R69 ;  /* 0x000000ffff03b224 */ /* 0x000fe200078e0045 */
[----:B------:R-:W-:Y:S01]  /*16db0*/  SGXT.U32 R87, R87, 0x1 ;  /* 0x000000015757781a */ /* 0x000fe20000000000 */
[----:B------:R-:W2:Y:S04]  /*16dc0*/  LDL R69, [R1+0x528] ;  /* 0x0005280001457983 */ /* 0x000ea80000100800 */
[----:B------:R0:W2:Y:S01]  /*16dd0*/  @!P3 LDG.E.U8 R4, desc[UR22][R2.64] ;  /* 0x000000160204b981 */ /* 0x0000a2000c1e1100 */
[----:B------:R-:W-:-:S02]  /*16de0*/  SGXT.U32 R85, R85, 0x1 ;  /* 0x000000015555781a */ /* 0x000fc40000000000 */
[----:B------:R-:W-:Y:S01]  /*16df0*/  LEA.HI R74, R74, 0x3e, RZ, 0x1a ;  /* 0x0000003e4a4a7811 */ /* 0x000fe200078fd0ff */
[----:B------:R-:W2:Y:S04]  /*16e00*/  LDL R63, [R1+0x52c] ;  /* 0x00052c00013f7983 */ /* 0x000ea80000100800 */
[----:B------:R-:W0:Y:S04]  /*16e10*/  LDL R2, [R1+0x508] ;  /* 0x0005080001027983 */ /* 0x000e280000100800 */
[----:B------:R-:W0:Y:S01]  /*16e20*/  LDL R3, [R1+0x50c] ;  /* 0x00050c0001037983 */ /* 0x000e220000100800 */
[----:B------:R-:W-:-:S04]  /*16e30*/  LOP3.LUT R87, R87, 0x3a, RZ, 0xfc, !PT ;  /* 0x0000003a57577812 */ /* 0x000fc800078efcff */
[----:B------:R-:W-:Y:S02]  /*16e40*/  ISETP.GE.AND P5, PT, R87, UR4, PT ;  /* 0x0000000457007c0c */ /* 0x000fe4000bfa6270 */
[----:B------:R-:W1:Y:S01]  /*16e50*/  S2R R87, SR_TID.X ;  /* 0x0000000000577919 */ /* 0x000e620000002100 */
[----:B------:R-:W-:-:S04]  /*16e60*/  LOP3.LUT R85, R85, 0x3c, RZ, 0xfc, !PT ;  /* 0x0000003c55557812 */ /* 0x000fc800078efcff */
[----:B------:R-:W-:Y:S02]  /*16e70*/  ISETP.GE.AND P4, PT, R85, UR4, PT ;  /* 0x0000000455007c0c */ /* 0x000fe4000bf86270 */
[----:B------:R-:W-:Y:S02]  /*16e80*/  ISETP.GE.AND P0, PT, R74, UR4, PT ;  /* 0x000000044a007c0c */ /* 0x000fe4000bf06270 */
[----:B------:R-:W2:Y:S01]  /*16e90*/  LDL R74, [R1+0x520] ;  /* 0x00052000014a7983 */ /* 0x000ea20000100800 */
[--C-:B-1----:R-:W-:Y:S02]  /*16ea0*/  SHF.R.U32.HI R85, RZ, 0x6, R87.reuse ;  /* 0x00000006ff557819 */ /* 0x102fe40000011657 */
[----:B------:R-:W-:Y:S02]  /*16eb0*/  SHF.R.U32.HI R87, RZ, 0x6, R87 ;  /* 0x00000006ff577819 */ /* 0x000fe40000011657 */
[----:B------:R-:W-:Y:S02]  /*16ec0*/  SGXT.U32 R85, R85, 0x1 ;  /* 0x000000015555781a */ /* 0x000fe40000000000 */
[----:B------:R-:W-:-:S02]  /*16ed0*/  SGXT.U32 R87, R87, 0x1 ;  /* 0x000000015757781a */ /* 0x000fc40000000000 */
[----:B------:R-:W-:Y:S02]  /*16ee0*/  LOP3.LUT R85, R85, 0x42, RZ, 0xfc, !PT ;  /* 0x0000004255557812 */ /* 0x000fe400078efcff */
[----:B------:R-:W-:Y:S02]  /*16ef0*/  LOP3.LUT R87, R87, 0x40, RZ, 0xfc, !PT ;  /* 0x0000004057577812 */ /* 0x000fe400078efcff */
[----:B------:R-:W-:Y:S02]  /*16f00*/  ISETP.GE.AND P3, PT, R85, UR4, PT ;  /* 0x0000000455007c0c */ /* 0x000fe4000bf66270 */
[----:B------:R-:W-:Y:S02]  /*16f10*/  ISETP.GE.AND P1, PT, R87, UR4, PT ;  /* 0x0000000457007c0c */ /* 0x000fe4000bf26270 */
[----:B------:R-:W2:Y:S04]  /*16f20*/  LDL.LU R87, [R1+0x74c] ;  /* 0x00074c0001577983 */ /* 0x000ea80000300800 */
[----:B------:R-:W2:Y:S01]  /*16f30*/  LDL.LU R85, [R1+0x748] ;  /* 0x0007480001557983 */ /* 0x000ea20000300800 */
[----:B0-----:R-:W-:-:S04]  /*16f40*/  @!P5 LOP3.LUT R3, R3, R2, RZ, 0x3c, !PT ;  /* 0x000000020303d212 */ /* 0x001fc800078e3cff */
[----:B------:R-:W-:-:S04]  /*16f50*/  @!P5 LOP3.LUT R2, R3, R2, RZ, 0x3c, !PT ;  /* 0x000000020302d212 */ /* 0x000fc800078e3cff */
[----:B------:R-:W-:-:S05]  /*16f60*/  @!P5 LOP3.LUT R3, R3, R2, RZ, 0x3c, !PT ;  /* 0x000000020303d212 */ /* 0x000fca00078e3cff */
[----:B------:R0:W2:Y:S04]  /*16f70*/  @!P5 LDG.E.U8 R46, desc[UR22][R2.64] ;  /* 0x00000016022ed981 */ /* 0x0000a8000c1e1100 */
[----:B------:R-:W0:Y:S04]  /*16f80*/  LDL R2, [R1+0x510] ;  /* 0x0005100001027983 */ /* 0x000e280000100800 */
[----:B------:R-:W0:Y:S01]  /*16f90*/  LDL R3, [R1+0x514] ;  /* 0x0005140001037983 */ /* 0x000e220000100800 */
[----:B------:R-:W-:Y:S02]  /*16fa0*/  PRMT R35, RZ, 0x7610, R35 ;  /* 0x00007610ff237816 */ /* 0x000fe40000000023 */
[----:B0-----:R-:W-:-:S04]  /*16fb0*/  @!P4 LOP3.LUT R3, R3, R2, RZ, 0x3c, !PT ;  /* 0x000000020303c212 */ /* 0x001fc800078e3cff */
[----:B------:R-:W-:-:S04]  /*16fc0*/  @!P4 LOP3.LUT R2, R3, R2, RZ, 0x3c, !PT ;  /* 0x000000020302c212 */ /* 0x000fc800078e3cff */
[----:B------:R-:W-:-:S05]  /*16fd0*/  @!P4 LOP3.LUT R3, R3, R2, RZ, 0x3c, !PT ;  /* 0x000000020303c212 */ /* 0x000fca00078e3cff */
[----:B------:R2:W3:Y:S04]  /*16fe0*/  @!P4 LDG.E.U8 R35, desc[UR22][R2.64] ;  /* 0x000000160223c981 */ /* 0x0004e8000c1e1100 */
[----:B------:R-:W3:Y:S01]  /*16ff0*/  LDL R3, [R1+0x518] ;  /* 0x0005180001037983 */ /* 0x000ee20000100800 */
[----:B------:R-:W-:Y:S01]  /*17000*/  PRMT R83, RZ, 0x7610, R83 ;  /* 0x00007610ff537816 */ /* 0x000fe20000000053 */
[----:B--2---:R-:W-:Y:S02]  /*17010*/  @!P0 IMAD.MOV.U32 R2, RZ, RZ, R71 ;  /* 0x000000ffff028224 */ /* 0x004fe400078e0047 */
[----:B------:R-:W0:Y:S01]  /*17020*/  S2R R71, SR_TID.X ;  /* 0x0000000000477919 */ /* 0x000e220000002100 */
[----:B------:R-:W-:Y:S02]  /*17030*/  PRMT R61, RZ, 0x7610, R61 ;  /* 0x00007610ff3d7816 */ /* 0x000fe4000000003d */
[----:B---3--:R1:W2:Y:S02]  /*17040*/  @!P0 LDG.E.U8 R83, desc[UR22][R2.64] ;  /* 0x0000001602538981 */ /* 0x0082a4000c1e1100 */
[----:B-1----:R-:W1:Y:S01]  /*17050*/  S2R R3, SR_TID.X ;  /* 0x0000000000037919 */ /* 0x002e620000002100 */
[----:B0-----:R-:W-:-:S04]  /*17060*/  SHF.R.U32.HI R2, RZ, 0x6, R71 ;  /* 0x00000006ff027819 */ /* 0x001fc80000011647 */
[----:B------:R-:W-:-:S04]  /*17070*/  SGXT.U32 R2, R2, 0x1 ;  /* 0x000000010202781a */ /* 0x000fc80000000000 */
[----:B------:R-:W-:Y:S02]  /*17080*/  LOP3.LUT R2, R2, 0x46, RZ, 0xfc, !PT ;  /* 0x0000004602027812 */ /* 0x000fe400078efcff */
[----:B-1----:R-:W-:-:S04]  /*17090*/  SHF.R.U32.HI R3, RZ, 0x6, R3 ;  /* 0x00000006ff037819 */ /* 0x002fc80000011603 */
[----:B------:R-:W-:-:S04]  /*170a0*/  SGXT.U32 R3, R3, 0x1 ;  /* 0x000000010303781a */ /* 0x000fc80000000000 */
[----:B------:R-:W-:-:S04]  /*170b0*/  LOP3.LUT R3, R3, 0x44, RZ, 0xfc, !PT ;  /* 0x0000004403037812 */ /* 0x000fc800078efcff */
[----:B------:R-:W-:Y:S02]  /*170c0*/  ISETP.GE.AND P5, PT, R3, UR4, PT ;  /* 0x0000000403007c0c */ /* 0x000fe4000bfa6270 */
[----:B------:R-:W-:-:S04]  /*170d0*/  SHF.R.U32.HI R3, RZ, 0x6, R71 ;  /* 0x00000006ff037819 */ /* 0x000fc80000011647 */
[----:B------:R-:W-:-:S04]  /*170e0*/  SGXT.U32 R3, R3, 0x1 ;  /* 0x000000010303781a */ /* 0x000fc80000000000 */
[----:B------:R-:W-:Y:S02]  /*170f0*/  LOP3.LUT R3, R3, 0x48, RZ, 0xfc, !PT ;  /* 0x0000004803037812 */ /* 0x000fe400078efcff */
[----:B------:R-:W-:Y:S01]  /*17100*/  ISETP.GE.AND P4, PT, R2, UR4, PT ;  /* 0x0000000402007c0c */ /* 0x000fe2000bf86270 */
[----:B------:R-:W-:Y:S01]  /*17110*/  @!P1 IMAD.MOV.U32 R2, RZ, RZ, R72 ;  /* 0x000000ffff029224 */ /* 0x000fe200078e0048 */
[----:B------:R-:W-:Y:S01]  /*17120*/  ISETP.GE.AND P0, PT, R3, UR4, PT ;  /* 0x0000000403007c0c */ /* 0x000fe2000bf06270 */
[----:B------:R-:W-:Y:S01]  /*17130*/  @!P1 IMAD.MOV.U32 R3, RZ, RZ, R74 ;  /* 0x000000ffff039224 */ /* 0x000fe200078e004a */
[----:B------:R-:W-:-:S04]  /*17140*/  PRMT R52, RZ, 0x7610, R52 ;  /* 0x00007610ff347816 */ /* 0x000fc80000000034 */
[----:B------:R0:W3:Y:S02]  /*17150*/  @!P1 LDG.E.U8 R61, desc[UR22][R2.64] ;  /* 0x00000016023d9981 */ /* 0x0000e4000c1e1100 */
[----:B0-----:R-:W-:Y:S02]  /*17160*/  @!P3 IMAD.MOV.U32 R2, RZ, RZ, R63 ;  /* 0x000000ffff02b224 */ /* 0x001fe400078e003f */
[----:B------:R-:W-:-:S05]  /*17170*/  @!P3 IMAD.MOV.U32 R3, RZ, RZ, R69 ;  /* 0x000000ffff03b224 */ /* 0x000fca00078e0045 */
[----:B------:R0:W3:Y:S04]  /*17180*/  @!P3 LDG.E.U8 R52, desc[UR22][R2.64] ;  /* 0x000000160234b981 */ /* 0x0000e8000c1e1100 */
[----:B--2---:R1:W-:Y:S04]  /*17190*/  STL [R1], R83 ;  /* 0x0000005301007387 */ /* 0x0043e80000100800 */
[----:B-1----:R-:W2:Y:S04]  /*171a0*/  LDL.LU R83, [R1+0x744] ;  /* 0x0007440001537983 */ /* 0x002ea80000300800 */
[----:B------:R-:W0:Y:S04]  /*171b0*/  LDL R71, [R1+0x534] ;  /* 0x0005340001477983 */ /* 0x000e280000100800 */
[----:B------:R-:W2:Y:S01]  /*171c0*/  LDL R3, [R1+0x530] ;  /* 0x0005300001037983 */ /* 0x000ea20000100800 */
[----:B------:R-:W-:-:S02]  /*171d0*/  PRMT R34, RZ, 0x7610, R34 ;  /* 0x00007610ff227816 */ /* 0x000fc40000000022 */
[----:B------:R-:W-:Y:S01]  /*171e0*/  PRMT R81, RZ, 0x7610, R81 ;  /* 0x00007610ff517816 */ /* 0x000fe20000000051 */
[----:B------:R-:W1:Y:S01]  /*171f0*/  S2R R69, SR_TID.X ;  /* 0x0000000000457919 */ /* 0x000e620000002100 */
[----:B------:R-:W3:Y:S04]  /*17200*/  LDL R72, [R1+0x564] ;  /* 0x0005640001487983 */ /* 0x000ee80000100800 */
[----:B------:R-:W3:Y:S01]  /*17210*/  LDL R74, [R1+0x58c] ;  /* 0x00058c00014a7983 */ /* 0x000ee20000100800 */
[----:B0-----:R-:W-:-:S05]  /*17220*/  @!P5 IMAD.MOV.U32 R2, RZ, RZ, R71 ;  /* 0x000000ffff02d224 */ /* 0x001fca00078e0047 */
[----:B--2---:R0:W2:Y:S04]  /*17230*/  @!P5 LDG.E.U8 R34, desc[UR22][R2.64] ;  /* 0x000000160222d981 */ /* 0x0040a8000c1e1100 */
[----:B------:R-:W0:Y:S04]  /*17240*/  LDL R2, [R1+0x538] ;  /* 0x0005380001027983 */ /* 0x000e280000100800 */
[----:B------:R-:W0:Y:S01]  /*17250*/  LDL R3, [R1+0x53c] ;  /* 0x00053c0001037983 */ /* 0x000e220000100800 */
[----:B-1----:R-:W-:Y:S02]  /*17260*/  SHF.R.U32.HI R63, RZ, 0x6, R69 ;  /* 0x00000006ff3f7819 */ /* 0x002fe40000011645 */
[----:B0-----:R-:W-:-:S04]  /*17270*/  @!P4 LOP3.LUT R3, R3, R2, RZ, 0x3c, !PT ;  /* 0x000000020303c212 */ /* 0x001fc800078e3cff */
[----:B------:R-:W-:-:S04]  /*17280*/  @!P4 LOP3.LUT R2, R3, R2, RZ, 0x3c, !PT ;  /* 0x000000020302c212 */ /* 0x000fc800078e3cff */
[----:B------:R-:W-:-:S05]  /*17290*/  @!P4 LOP3.LUT R3, R3, R2, RZ, 0x3c, !PT ;  /* 0x000000020303c212 */ /* 0x000fca00078e3cff */
[----:B------:R-:W2:Y:S01]  /*172a0*/  @!P4 LDG.E.U8 R81, desc[UR22][R2.64] ;  /* 0x000000160251c981 */ /* 0x000ea2000c1e1100 */
[----:B------:R-:W-:Y:S02]  /*172b0*/  SHF.R.U32.HI R69, RZ, 0x6, R69 ;  /* 0x00000006ff457819 */ /* 0x000fe40000011645 */
[----:B------:R-:W-:Y:S02]  /*172c0*/  SGXT.U32 R63, R63, 0x1 ;  /* 0x000000013f3f781a */ /* 0x000fe40000000000 */
[----:B------:R-:W-:Y:S02]  /*172d0*/  SGXT.U32 R69, R69, 0x1 ;  /* 0x000000014545781a */ /* 0x000fe40000000000 */
[----:B------:R-:W-:Y:S02]  /*172e0*/  LOP3.LUT R63, R63, 0x58, RZ, 0xfc, !PT ;  /* 0x000000583f3f7812 */ /* 0x000fe400078efcff */
[----:B------:R-:W-:Y:S02]  /*172f0*/  LOP3.LUT R69, R69, 0x50, RZ, 0xfc, !PT ;  /* 0x0000005045457812 */ /* 0x000fe400078efcff */
[----:B------:R-:W-:-:S02]  /*17300*/  ISETP.GE.AND P3, PT, R63, UR4, PT ;  /* 0x000000043f007c0c */ /* 0x000fc4000bf66270 */
[----:B------:R-:W-:Y:S01]  /*17310*/  ISETP.GE.AND P1, PT, R69, UR4, PT ;  /* 0x0000000445007c0c */ /* 0x000fe2000bf26270 */
[----:B------:R-:W3:Y:S04]  /*17320*/  LDL R63, [R1+0x5bc] ;  /* 0x0005bc00013f7983 */ /* 0x000ee80000100800 */
[----:B------:R-:W3:Y:S04]  /*17330*/  LDL R69, [R1+0x5a8] ;  /* 0x0005a80001457983 */ /* 0x000ee80000100800 */
[----:B--2---:R0:W-:Y:S04]  /*17340*/  STL [R1+0xc], R81 ;  /* 0x00000c5101007387 */ /* 0x0041e80000100800 */
[----:B0-----:R-:W2:Y:S04]  /*17350*/  LDL.LU R81, [R1+0x740] ;  /* 0x0007400001517983 */ /* 0x001ea80000300800 */
[----:B------:R-:W2:Y:S04]  /*17360*/  LDL R2, [R1+0x540] ;  /* 0x0005400001027983 */ /* 0x000ea80000100800 */
[----:B------:R-:W2:Y:S01]  /*17370*/  LDL R3, [R1+0x544] ;  /* 0x0005440001037983 */ /* 0x000ea20000100800 */
[----:B------:R-:W-:-:S02]  /*17380*/  PRMT R60, RZ, 0x7610, R60 ;  /* 0x00007610ff3c7816 */ /* 0x000fc4000000003c */
[----:B--2---:R-:W-:-:S04]  /*17390*/  @!P0 LOP3.LUT R3, R3, R2, RZ, 0x3c, !PT ;  /* 0x0000000203038212 */ /* 0x004fc800078e3cff */
[----:B------:R-:W-:-:S04]  /*173a0*/  @!P0 LOP3.LUT R2, R3, R2, RZ, 0x3c, !PT ;  /* 0x0000000203028212 */ /* 0x000fc800078e3cff */
[----:B------:R-:W-:-:S05]  /*173b0*/  @!P0 LOP3.LUT R3, R3, R2, RZ, 0x3c, !PT ;  /* 0x0000000203038212 */ /* 0x000fca00078e3cff */
[----:B------:R3:W2:Y:S04]  /*173c0*/  @!P0 LDG.E.U8 R60, desc[UR22][R2.64] ;  /* 0x00000016023c8981 */ /* 0x0006a8000c1e1100 */
[----:B------:R-:W2:Y:S01]  /*173d0*/  LDL R3, [R1+0x560] ;  /* 0x0005600001037983 */ /* 0x000ea20000100800 */
[----:B------:R-:W-:Y:S01]  /*173e0*/  PRMT R59, RZ, 0x7610, R59 ;  /* 0x00007610ff3b7816 */ /* 0x000fe2000000003b */
[----:B---3--:R-:W-:Y:S01]  /*173f0*/  @!P1 IMAD.MOV.U32 R2, RZ, RZ, R72 ;  /* 0x000000ffff029224 */ /* 0x008fe200078e0048 */
[----:B------:R-:W0:Y:S01]  /*17400*/  S2R R71, SR_TID.X ;  /* 0x0000000000477919 */ /* 0x000e220000002100 */
[----:B------:R-:W-:Y:S02]  /*17410*/  PRMT R58, RZ, 0x7610, R58 ;  /* 0x00007610ff3a7816 */ /* 0x000fe4000000003a */
[----:B------:R-:W-:Y:S01]  /*17420*/  PRMT R57, RZ, 0x7610, R57 ;  /* 0x00007610ff397816 */ /* 0x000fe20000000039 */
[----:B------:R-:W3:Y:S04]  /*17430*/  LDL R72, [R1+0x5f4] ;  /* 0x0005f40001487983 */ /* 0x000ee80000100800 */
[----:B--2---:R1:W2:Y:S04]  /*17440*/  @!P1 LDG.E.U8 R59, desc[UR22][R2.64] ;  /* 0x00000016023b9981 */ /* 0x0042a8000c1e1100 */
[----:B------:R-:W2:Y:S01]  /*17450*/  LDL R3, [R1+0x588] ;  /* 0x0005880001037983 */ /* 0x000ea20000100800 */
[----:B0-----:R-:W-:-:S04]  /*17460*/  SHF.R.U32.HI R71, RZ, 0x6, R71 ;  /* 0x00000006ff477819 */ /* 0x001fc80000011647 */
[----:B------:R-:W-:-:S04]  /*17470*/  SGXT.U32 R71, R71, 0x1 ;  /* 0x000000014747781a */ /* 0x000fc80000000000 */
[----:B------:R-:W-:-:S04]  /*17480*/  LOP3.LUT R71, R71, 0x60, RZ, 0xfc, !PT ;  /* 0x0000006047477812 */ /* 0x000fc800078efcff */
[----:B------:R-:W-:Y:S01]  /*17490*/  ISETP.GE.AND P0, PT, R71, UR4, PT ;  /* 0x0000000447007c0c */ /* 0x000fe2000bf06270 */
[----:B-1----:R-:W-:Y:S01]  /*174a0*/  @!P3 IMAD.MOV.U32 R2, RZ, RZ, R74 ;  /* 0x000000ffff02b224 */ /* 0x002fe200078e004a */
[----:B------:R-:W0:Y:S01]  /*174b0*/  S2R R71, SR_TID.X ;  /* 0x0000000000477919 */ /* 0x000e220000002100 */
[----:B------:R-:W-:Y:S02]  /*174c0*/  PRMT R56, RZ, 0x7610, R56 ;  /* 0x00007610ff387816 */ /* 0x000fe40000000038 */
[----:B------:R-:W-:Y:S01]  /*174d0*/  PRMT R55, RZ, 0x7610, R55 ;  /* 0x00007610ff377816 */ /* 0x000fe20000000037 */
[----:B------:R-:W3:Y:S04]  /*174e0*/  LDL R74, [R1+0x60c] ;  /* 0x00060c00014a7983 */ /* 0x000ee80000100800 */
[----:B--2---:R1:W2:Y:S03]  /*174f0*/  @!P3 LDG.E.U8 R58, desc[UR22][R2.64] ;  /* 0x00000016023ab981 */ /* 0x0042a6000c1e1100 */
[----:B-1----:R-:W-:-:S02]  /*17500*/  @!P0 IMAD.MOV.U32 R2, RZ, RZ, R63 ;  /* 0x000000ffff028224 */ /* 0x002fc400078e003f */
[----:B------:R-:W-:Y:S01]  /*17510*/  @!P0 IMAD.MOV.U32 R3, RZ, RZ, R69 ;  /* 0x000000ffff038224 */ /* 0x000fe200078e0045 */
[----:B0-----:R-:W-:Y:S01]  /*17520*/  SHF.R.U32.HI R71, RZ, 0x6, R71 ;  /* 0x00000006ff477819 */ /* 0x001fe20000011647 */
[----:B------:R-:W2:Y:S04]  /*17530*/  LDL R69, [R1+0x548] ;  /* 0x0005480001457983 */ /* 0x000ea80000100800 */
[----:B------:R0:W2:Y:S04]  /*17540*/  @!P0 LDG.E.U8 R57, desc[UR22][R2.64] ;  /* 0x0000001602398981 */ /* 0x0000a8000c1e1100 */
[----:B------:R-:W2:Y:S04]  /*17550*/  LDL R63, [R1+0x54c] ;  /* 0x00054c00013f7983 */ /* 0x000ea80000100800 */
[----:B------:R-:W0:Y:S04]  /*17560*/  LDL R2, [R1+0x5d8] ;  /* 0x0005d80001027983 */ /* 0x000e280000100800 */
[----:B------:R-:W0:Y:S01]  /*17570*/  LDL R3, [R1+0x5dc] ;  /* 0x0005dc0001037983 */ /* 0x000e220000100800 */
[----:B------:R-:W-:-:S04]  /*17580*/  SGXT.U32 R71, R71, 0x1 ;  /* 0x000000014747781a */ /* 0x000fc80000000000 */
[----:B------:R-:W-:-:S04]  /*17590*/  LOP3.LUT R71, R71, 0x68, RZ, 0xfc, !PT ;  /* 0x0000006847477812 */ /* 0x000fc800078efcff */
[----:B------:R-:W-:Y:S02]  /*175a0*/  ISETP.GE.AND P1, PT, R71, UR4, PT ;  /* 0x0000000447007c0c */ /* 0x000fe4000bf26270 */
[----:B------:R-:W1:Y:S02]  /*175b0*/  S2R R71, SR_TID.X ;  /* 0x0000000000477919 */ /* 0x000e640000002100 */
[----:B-1----:R-:W-:-:S09]  /*175c0*/  SHF.R.U32.HI R71, RZ, 0x6, R71 ;  /* 0x00000006ff477819 */ /* 0x002fd20000011647 */
[----:B0-----:R-:W-:-:S04]  /*175d0*/  @!P1 LOP3.LUT R3, R3, R2, RZ, 0x3c, !PT ;  /* 0x0000000203039212 */ /* 0x001fc800078e3cff */
[----:B------:R-:W-:-:S04]  /*175e0*/  @!P1 LOP3.LUT R2, R3, R2, RZ, 0x3c, !PT ;  /* 0x0000000203029212 */ /* 0x000fc800078e3cff */
[----:B------:R-:W-:-:S05]  /*175f0*/  @!P1 LOP3.LUT R3, R3, R2, RZ, 0x3c, !PT ;  /* 0x0000000203039212 */ /* 0x000fca00078e3cff */
[----:B------:R0:W2:Y:S04]  /*17600*/  @!P1 LDG.E.U8 R56, desc[UR22][R2.64] ;  /* 0x0000001602389981 */ /* 0x0000a8000c1e1100 */
[----:B------:R-:W2:Y:S01]  /*17610*/  LDL R3, [R1+0x5f0] ;  /* 0x0005f00001037983 */ /* 0x000ea20000100800 */
[----:B------:R-:W-:-:S04]  /*17620*/  SGXT.U32 R71, R71, 0x1 ;  /* 0x000000014747781a */ /* 0x000fc80000000000 */
[----:B------:R-:W-:-:S04]  /*17630*/  LOP3.LUT R71, R71, 0x70, RZ, 0xfc, !PT ;  /* 0x0000007047477812 */ /* 0x000fc800078efcff */
[----:B------:R-:W-:Y:S02]  /*17640*/  ISETP.GE.AND P0, PT, R71, UR4, PT ;  /* 0x0000000447007c0c */ /* 0x000fe4000bf06270 */
[----:B------:R-:W0:Y:S02]  /*17650*/  S2R R71, SR_TID.X ;  /* 0x0000000000477919 */ /* 0x000e240000002100 */
[----:B0-----:R-:W-:-:S04]  /*17660*/  SHF.R.U32.HI R2, RZ, 0x6, R71 ;  /* 0x00000006ff027819 */ /* 0x001fc80000011647 */
[----:B------:R-:W-:-:S04]  /*17670*/  SGXT.U32 R2, R2, 0x1 ;  /* 0x000000010202781a */ /* 0x000fc80000000000 */
[----:B------:R-:W-:-:S04]  /*17680*/  LOP3.LUT R2, R2, 0x78, RZ, 0xfc, !PT ;  /* 0x0000007802027812 */ /* 0x000fc800078efcff */
[----:B------:R-:W-:Y:S01]  /*17690*/  ISETP.GE.AND P1, PT, R2, UR4, PT ;  /* 0x0000000402007c0c */ /* 0x000fe2000bf26270 */
[----:B---3--:R-:W-:-:S05]  /*176a0*/  @!P0 IMAD.MOV.U32 R2, RZ, RZ, R72 ;  /* 0x000000ffff028224 */ /* 0x008fca00078e0048 */
[----:B--2---:R0:W2:Y:S04]  /*176b0*/  @!P0 LDG.E.U8 R55, desc[UR22][R2.64] ;  /* 0x0000001602378981 */ /* 0x0040a8000c1e1100 */
[----:B------:R-:W3:Y:S01]  /*176c0*/  LDL R3, [R1+0x608] ;  /* 0x0006080001037983 */ /* 0x000ee20000100800 */
[----:B------:R-:W-:-:S04]  /*176d0*/  SHF.R.U32.HI R71, RZ, 0x6, R71 ;  /* 0x00000006ff477819 */ /* 0x000fc80000011647 */
[----:B------:R-:W-:-:S04]  /*176e0*/  SGXT.U32 R71, R71, 0x1 ;  /* 0x000000014747781a */ /* 0x000fc80000000000 */
[----:B------:R-:W-:-:S04]  /*176f0*/  LOP3.LUT R71, R71, 0x4a, RZ, 0xfc, !PT ;  /* 0x0000004a47477812 */ /* 0x000fc800078efcff */
[----:B------:R-:W-:Y:S01]  /*17700*/  ISETP.GE.AND P0, PT, R71, UR4, PT ;  /* 0x0000000447007c0c */ /* 0x000fe2000bf06270 */
[----:B0-----:R-:W-:Y:S01]  /*17710*/  @!P1 IMAD.MOV.U32 R2, RZ, RZ, R74 ;  /* 0x000000ffff029224 */ /* 0x001fe200078e004a */
[----:B------:R-:W-:Y:S02]  /*17720*/  PRMT R54, RZ, 0x7610, R54 ;  /* 0x00007610ff367816 */ /* 0x000fe40000000036 */
[----:B------:R-:W-:Y:S01]  /*17730*/  PRMT R51, RZ, 0x7610, R51 ;  /* 0x00007610ff337816 */ /* 0x000fe20000000033 */
[----:B------:R-:W0:Y:S01]  /*17740*/  S2R R72, SR_TID.X ;  /* 0x0000000000487919 */ /* 0x000e220000002100 */
[----:B------:R-:W-:Y:S01]  /*17750*/  PRMT R33, RZ, 0x7610, R33 ;  /* 0x00007610ff217816 */ /* 0x000fe20000000021 */
[----:B------:R-:W2:Y:S04]  /*17760*/  LDL R71, [R1+0x55c] ;  /* 0x00055c0001477983 */ /* 0x000ea80000100800 */
[----:B------:R-:W2:Y:S04]  /*17770*/  LDL R74, [R1+0x578] ;  /* 0x00057800014a7983 */ /* 0x000ea80000100800 */
[----:B---3--:R1:W3:Y:S02]  /*17780*/  @!P1 LDG.E.U8 R54, desc[UR22][R2.64] ;  /* 0x0000001602369981 */ /* 0x0082e4000c1e1100 */
[----:B-1----:R-:W-:-:S02]  /*17790*/  @!P0 IMAD.MOV.U32 R2, RZ, RZ, R63 ;  /* 0x000000ffff028224 */ /* 0x002fc400078e003f */
[----:B------:R-:W-:-:S05]  /*177a0*/  @!P0 IMAD.MOV.U32 R3, RZ, RZ, R69 ;  /* 0x000000ffff038224 */ /* 0x000fca00078e0045 */
[----:B------:R1:W2:Y:S04]  /*177b0*/  @!P0 LDG.E.U8 R51, desc[UR22][R2.64] ;  /* 0x0000001602338981 */ /* 0x0002a8000c1e1100 */
[----:B------:R-:W1:Y:S04]  /*177c0*/  LDL R2, [R1+0x550] ;  /* 0x0005500001027983 */ /* 0x000e680000100800 */
[----:B------:R-:W1:Y:S01]  /*177d0*/  LDL R3, [R1+0x554] ;  /* 0x0005540001037983 */ /* 0x000e620000100800 */
[----:B0-----:R-:W-:Y:S01]  /*177e0*/  SHF.R.U32.HI R72, RZ, 0x6, R72 ;  /* 0x00000006ff487819 */ /* 0x001fe20000011648 */
[----:B------:R-:W0:Y:S03]  /*177f0*/  S2R R63, SR_TID.X ;  /* 0x00000000003f7919 */ /* 0x000e260000002100 */
[----:B------:R-:W-:-:S04]  /*17800*/  SGXT.U32 R72, R72, 0x1 ;  /* 0x000000014848781a */ /* 0x000fc80000000000 */
[----:B------:R-:W-:-:S04]  /*17810*/  LOP3.LUT R72, R72, 0x4c, RZ, 0xfc, !PT ;  /* 0x0000004c48487812 */ /* 0x000fc800078efcff */
[----:B------:R-:W-:Y:S02]  /*17820*/  ISETP.GE.AND P1, PT, R72, UR4, PT ;  /* 0x0000000448007c0c */ /* 0x000fe4000bf26270 */
[----:B------:R-:W2:Y:S01]  /*17830*/  LDL R72, [R1+0x57c] ;  /* 0x00057c0001487983 */ /* 0x000ea20000100800 */
[----:B0-----:R-:W-:-:S04]  /*17840*/  LEA.HI R63, R63, 0x4e, RZ, 0x1a ;  /* 0x0000004e3f3f7811 */ /* 0x001fc800078fd0ff */
[----:B------:R-:W-:Y:S02]  /*17850*/  ISETP.GE.AND P0, PT, R63, UR4, PT ;  /* 0x000000043f007c0c */ /* 0x000fe4000bf06270 */
[----:B------:R-:W3:Y:S04]  /*17860*/  LDL.LU R63, [R1+0x73c] ;  /* 0x00073c00013f7983 */ /* 0x000ee80000300800 */
[----:B-1----:R-:W-:-:S04]  /*17870*/  @!P1 LOP3.LUT R3, R3, R2, RZ, 0x3c, !PT ;  /* 0x0000000203039212 */ /* 0x002fc800078e3cff */
[----:B------:R-:W-:-:S04]  /*17880*/  @!P1 LOP3.LUT R2, R3, R2, RZ, 0x3c, !PT ;  /* 0x0000000203029212 */ /* 0x000fc800078e3cff */
[----:B------:R-:W-:-:S05]  /*17890*/  @!P1 LOP3.LUT R3, R3, R2, RZ, 0x3c, !PT ;  /* 0x0000000203039212 */ /* 0x000fca00078e3cff */
[----:B------:R2:W3:Y:S04]  /*178a0*/  @!P1 LDG.E.U8 R33, desc[UR22][R2.64] ;  /* 0x0000001602219981 */ /* 0x0004e8000c1e1100 */
[----:B------:R-:W3:Y:S01]  /*178b0*/  LDL R3, [R1+0x558] ;  /* 0x0005580001037983 */ /* 0x000ee20000100800 */
[----:B------:R-:W-:Y:S01]  /*178c0*/  PRMT R70, RZ, 0x7610, R70 ;  /* 0x00007610ff467816 */ /* 0x000fe20000000046 */
[----:B--2---:R-:W-:Y:S01]  /*178d0*/  @!P0 IMAD.MOV.U32 R2, RZ, RZ, R71 ;  /* 0x000000ffff028224 */ /* 0x004fe200078e0047 */
[----:B------:R-:W0:Y:S02]  /*178e0*/  S2R R69, SR_TID.X ;  /* 0x0000000000457919 */ /* 0x000e240000002100 */
[----:B0-----:R-:W-:-:S04]  /*178f0*/  SHF.R.U32.HI R69, RZ, 0x6, R69 ;  /* 0x00000006ff457819 */ /* 0x001fc80000011645 */
[----:B------:R-:W-:-:S04]  /*17900*/  SGXT.U32 R69, R69, 0x1 ;  /* 0x000000014545781a */ /* 0x000fc80000000000 */
[----:B------:R-:W-:Y:S01]  /*17910*/  LOP3.LUT R69, R69, 0x52, RZ, 0xfc, !PT ;  /* 0x0000005245457812 */ /* 0x000fe200078efcff */
[----:B---3--:R0:W2:Y:S04]  /*17920*/  @!P0 LDG.E.U8 R70, desc[UR22][R2.64] ;  /* 0x0000001602468981 */ /* 0x0080a8000c1e1100 */
[----:B------:R-:W0:Y:S04]  /*17930*/  LDL R2, [R1+0x568] ;  /* 0x0005680001027983 */ /* 0x000e280000100800 */
[----:B------:R-:W0:Y:S01]  /*17940*/  LDL R3, [R1+0x574] ;  /* 0x0005740001037983 */ /* 0x000e220000100800 */
[----:B------:R-:W-:-:S02]  /*17950*/  ISETP.GE.AND P1, PT, R69, UR4, PT ;  /* 0x0000000445007c0c */ /* 0x000fc4000bf26270 */
[----:B------:R-:W1:Y:S01]  /*17960*/  S2R R69, SR_TID.X ;  /* 0x0000000000457919 */ /* 0x000e620000002100 */
[----:B------:R-:W-:Y:S02]  /*17970*/  PRMT R50, RZ, 0x7610, R50 ;  /* 0x00007610ff327816 */ /* 0x000fe40000000032 */
[----:B------:R-:W-:Y:S02]  /*17980*/  PRMT R32, RZ, 0x7610, R32 ;  /* 0x00007610ff207816 */ /* 0x000fe40000000020 */
[----:B-1----:R-:W-:-:S04]  /*17990*/  SHF.R.U32.HI R69, RZ, 0x6, R69 ;  /* 0x00000006ff457819 */ /* 0x002fc80000011645 */
[----:B------:R-:W-:-:S04]  /*179a0*/  SGXT.U32 R69, R69, 0x1 ;  /* 0x000000014545781a */ /* 0x000fc80000000000 */
[----:B------:R-:W-:-:S04]  /*179b0*/  LOP3.LUT R69, R69, 0x54, RZ, 0xfc, !PT ;  /* 0x0000005445457812 */ /* 0x000fc800078efcff */
[----:B------:R-:W-:Y:S02]  /*179c0*/  ISETP.GE.AND P0, PT, R69, UR4, PT ;  /* 0x0000000445007c0c */ /* 0x000fe4000bf06270 */
[----:B0-----:R-:W-:-:S04]  /*179d0*/  @!P1 LOP3.LUT R3, R3, R2, RZ, 0x3c, !PT ;  /* 0x0000000203039212 */ /* 0x001fc800078e3cff */
[----:B------:R-:W-:-:S04]  /*179e0*/  @!P1 LOP3.LUT R2, R3, R2, RZ, 0x3c, !PT ;  /* 0x0000000203029212 */ /* 0x000fc800078e3cff */
[----:B------:R-:W-:Y:S01]  /*179f0*/  @!P1 LOP3.LUT R3, R3, R2, RZ, 0x3c, !PT ;  /* 0x0000000203039212 */ /* 0x000fe200078e3cff */
[----:B--2---:R0:W-:Y:S04]  /*17a00*/  STL [R1+0x10], R70 ;  /* 0x0000104601007387 */ /* 0x0041e80000100800 */
[----:B------:R1:W2:Y:S04]  /*17a10*/  @!P1 LDG.E.U8 R50, desc[UR22][R2.64] ;  /* 0x0000001602329981 */ /* 0x0002a8000c1e1100 */
[----:B0-----:R-:W3:Y:S01]  /*17a20*/  LDL R70, [R1+0x594] ;  /* 0x0005940001467983 */ /* 0x001ee20000100800 */
[----:B-1----:R-:W-:-:S03]  /*17a30*/  @!P0 IMAD.MOV.U32 R2, RZ, RZ, R72 ;  /* 0x000000ffff028224 */ /* 0x002fc600078e0048 */
[----:B------:R-:W2:Y:S01]  /*17a40*/  LDL.LU R69, [R1+0x738] ;  /* 0x0007380001457983 */ /* 0x000ea20000300800 */
[----:B------:R-:W-:Y:S01]  /*17a50*/  @!P0 IMAD.MOV.U32 R3, RZ, RZ, R74 ;  /* 0x000000ffff038224 */ /* 0x000fe200078e004a */
[----:B------:R-:W0:Y:S04]  /*17a60*/  S2R R71, SR_TID.X ;  /* 0x0000000000477919 */ /* 0x000e280000002100 */
[----:B------:R1:W2:Y:S01]  /*17a70*/  @!P0 LDG.E.U8 R32, desc[UR22][R2.64] ;  /* 0x0000001602208981 */ /* 0x0002a2000c1e1100 */
[----:B------:R-:W-:-:S03]  /*17a80*/  PRMT R73, RZ, 0x7610, R73 ;  /* 0x00007610ff497816 */ /* 0x000fc60000000049 */
[----:B------:R-:W2:Y:S04]  /*17a90*/  LDL R72, [R1+0x5a4] ;  /* 0x0005a40001487983 */ /* 0x000ea80000100800 */
[----:B------:R-:W1:Y:S04]  /*17aa0*/  LDL R2, [R1+0x580] ;  /* 0x0005800001027983 */ /* 0x000e680000100800 */
[----:B------:R-:W1:Y:S01]  /*17ab0*/  LDL R3, [R1+0x584] ;  /* 0x0005840001037983 */ /* 0x000e620000100800 */
[----:B0-----:R-:W-:-:S04]  /*17ac0*/  SHF.R.U32.HI R71, RZ, 0x6, R71 ;  /* 0x00000006ff477819 */ /* 0x001fc80000011647 */
[----:B------:R-:W-:-:S04]  /*17ad0*/  SGXT.U32 R71, R71, 0x1 ;  /* 0x000000014747781a */ /* 0x000fc80000000000 */
[----:B------:R-:W-:-:S04]  /*17ae0*/  LOP3.LUT R71, R71, 0x56, RZ, 0xfc, !PT ;  /* 0x0000005647477812 */ /* 0x000fc800078efcff */
[----:B------:R-:W-:Y:S02]  /*17af0*/  ISETP.GE.AND P1, PT, R71, UR4, PT ;  /* 0x0000000447007c0c */ /* 0x000fe4000bf26270 */
[----:B------:R-:W0:Y:S11]  /*17b00*/  S2R R71, SR_TID.X ;  /* 0x0000000000477919 */ /* 0x000e360000002100 */
[----:B-1----:R-:W-:-:S04]  /*17b10*/  @!P1 LOP3.LUT R3, R3, R2, RZ, 0x3c, !PT ;  /* 0x0000000203039212 */ /* 0x002fc800078e3cff */
[----:B------:R-:W-:-:S04]  /*17b20*/  @!P1 LOP3.LUT R2, R3, R2, RZ, 0x3c, !PT ;  /* 0x0000000203029212 */ /* 0x000fc800078e3cff */
[----:B------:R-:W-:-:S05]  /*17b30*/  @!P1 LOP3.LUT R3, R3, R2, RZ, 0x3c, !PT ;  /* 0x0000000203039212 */ /* 0x000fca00078e3cff */
[----:B------:R-:W2:Y:S01]  /*17b40*/  @!P1 LDG.E.U8 R73, desc[UR22][R2.64] ;  /* 0x0000001602499981 */ /* 0x000ea2000c1e1100 */
[----:B0-----:R-:W-:-:S04]  /*17b50*/  SHF.R.U32.HI R71, RZ, 0x6, R71 ;  /* 0x00000006ff477819 */ /* 0x001fc80000011647 */
[----:B------:R-:W-:-:S04]  /*17b60*/  SGXT.U32 R71, R71, 0x1 ;  /* 0x000000014747781a */ /* 0x000fc80000000000 */
[----:B------:R-:W-:-:S04]  /*17b70*/  LOP3.LUT R71, R71, 0x5a, RZ, 0xfc, !PT ;  /* 0x0000005a47477812 */ /* 0x000fc800078efcff */
[----:B------:R-:W-:Y:S02]  /*17b80*/  ISETP.GE.AND P0, PT, R71, UR4, PT ;  /* 0x0000000447007c0c */ /* 0x000fe4000bf06270 */
[----:B------:R-:W3:Y:S04]  /*17b90*/  LDL.LU R71, [R1+0x734] ;  /* 0x0007340001477983 */ /* 0x000ee80000300800 */
[----:B--2---:R0:W-:Y:S04]  /*17ba0*/  STL [R1+0x8], R73 ;  /* 0x0000084901007387 */ /* 0x0041e80000100800 */
[----:B0-----:R-:W2:Y:S04]  /*17bb0*/  LDL.LU R73, [R1+0x730] ;  /* 0x0007300001497983 */ /* 0x001ea80000300800 */
[----:B------:R-:W2:Y:S01]  /*17bc0*/  LDL R3, [R1+0x590] ;  /* 0x0005900001037983 */ /* 0x000ea20000100800 */
[----:B------:R-:W-:Y:S01]  /*17bd0*/  PRMT R49, RZ, 0x7610, R49 ;  /* 0x00007610ff317816 */ /* 0x000fe20000000031 */
[----:B---3--:R-:W-:Y:S01]  /*17be0*/  @!P0 IMAD.MOV.U32 R2, RZ, RZ, R70 ;  /* 0x000000ffff028224 */ /* 0x008fe200078e0046 */
[----:B------:R-:W0:Y:S01]  /*17bf0*/  S2R R74, SR_TID.X ;  /* 0x00000000004a7919 */ /* 0x000e220000002100 */
[----:B------:R-:W-:-:S02]  /*17c00*/  PRMT R31, RZ, 0x7610, R31 ;  /* 0x00007610ff1f7816 */ /* 0x000fc4000000001f */
[----:B------:R-:W-:Y:S01]  /*17c10*/  PRMT R0, RZ, 0x7610, R0 ;  /* 0x00007610ff007816 */ /* 0x000fe20000000000 */
[----:B------:R-:W3:Y:S04]  /*17c20*/  LDL R70, [R1+0x5cc] ;  /* 0x0005cc0001467983 */ /* 0x000ee80000100800 */
[----:B--2---:R1:W2:Y:S04]  /*17c30*/  @!P0 LDG.E.U8 R49, desc[UR22][R2.64] ;  /* 0x0000001602318981 */ /* 0x0042a8000c1e1100 */
        /* <DEDUP_REMOVED lines=10> */
[----:B------:R1:W2:Y:S04]  /*17ce0*/  @!P1 LDG.E.U8 R31, desc[UR22][R2.64] ;  /* 0x00000016021f9981 */ /* 0x0002a8000c1e1100 */
[----:B------:R-:W2:Y:S01]  /*17cf0*/  LDL R3, [R1+0x5a0] ;  /* 0x0005a00001037983 */ /* 0x000ea20000100800 */
[----:B0-----:R-:W-:-:S04]  /*17d00*/  LEA.HI R74, R74, 0x5e, RZ, 0x1a ;  /* 0x0000005e4a4a7811 */ /* 0x001fc800078fd0ff */
[----:B------:R-:W-:Y:S02]  /*17d10*/  ISETP.GE.AND P0, PT, R74, UR4, PT ;  /* 0x000000044a007c0c */ /* 0x000fe4000bf06270 */
[----:B------:R-:W1:Y:S02]  /*17d20*/  S2R R74, SR_TID.X ;  /* 0x00000000004a7919 */ /* 0x000e640000002100 */
[----:B-1----:R-:W-:-:S04]  /*17d30*/  SHF.R.U32.HI R2, RZ, 0x6, R74 ;  /* 0x00000006ff027819 */ /* 0x002fc8000001164a */
[----:B------:R-:W-:-:S04]  /*17d40*/  SGXT.U32 R2, R2, 0x1 ;  /* 0x000000010202781a */ /* 0x000fc80000000000 */
[----:B------:R-:W-:-:S04]  /*17d50*/  LOP3.LUT R2, R2, 0x62, RZ, 0xfc, !PT ;  /* 0x0000006202027812 */ /* 0x000fc800078efcff */
[----:B------:R-:W-:Y:S01]  /*17d60*/  ISETP.GE.AND P1, PT, R2, UR4, PT ;  /* 0x0000000402007c0c */ /* 0x000fe2000bf26270 */
[----:B------:R-:W-:-:S05]  /*17d70*/  @!P0 IMAD.MOV.U32 R2, RZ, RZ, R72 ;  /* 0x000000ffff028224 */ /* 0x000fca00078e0048 */
[----:B--2---:R0:W2:Y:S04]  /*17d80*/  @!P0 LDG.E.U8 R0, desc[UR22][R2.64] ;  /* 0x0000001602008981 */ /* 0x0040a8000c1e1100 */
[----:B------:R-:W0:Y:S04]  /*17d90*/  LDL R2, [R1+0x5c0] ;  /* 0x0005c00001027983 */ /* 0x000e280000100800 */
[----:B------:R-:W0:Y:S01]  /*17da0*/  LDL R3, [R1+0x5c4] ;  /* 0x0005c40001037983 */ /* 0x000e220000100800 */
[----:B------:R-:W-:Y:S02]  /*17db0*/  PRMT R48, RZ, 0x7610, R48 ;  /* 0x00007610ff307816 */ /* 0x000fe40000000030 */
[----:B------:R-:W-:-:S04]  /*17dc0*/  SHF.R.U32.HI R72, RZ, 0x6, R74 ;  /* 0x00000006ff487819 */ /* 0x000fc8000001164a */
[----:B------:R-:W-:Y:S02]  /*17dd0*/  SGXT.U32 R72, R72, 0x1 ;  /* 0x000000014848781a */ /* 0x000fe40000000000 */
[----:B0-----:R-:W-:-:S04]  /*17de0*/  @!P1 LOP3.LUT R3, R3, R2, RZ, 0x3c, !PT ;  /* 0x0000000203039212 */ /* 0x001fc800078e3cff */
[----:B------:R-:W-:-:S04]  /*17df0*/  @!P1 LOP3.LUT R2, R3, R2, RZ, 0x3c, !PT ;  /* 0x0000000203029212 */ /* 0x000fc800078e3cff */
[----:B------:R-:W-:-:S05]  /*17e00*/  @!P1 LOP3.LUT R3, R3, R2, RZ, 0x3c, !PT ;  /* 0x0000000203039212 */ /* 0x000fca00078e3cff */
[----:B------:R0:W2:Y:S04]  /*17e10*/  @!P1 LDG.E.U8 R48, desc[UR22][R2.64] ;  /* 0x0000001602309981 */ /* 0x0000a8000c1e1100 */
[----:B------:R-:W2:Y:S01]  /*17e20*/  LDL R3, [R1+0x5c8] ;  /* 0x0005c80001037983 */ /* 0x000ea20000100800 */
[----:B------:R-:W-:Y:S02]  /*17e30*/  LOP3.LUT R72, R72, 0x64, RZ, 0xfc, !PT ;  /* 0x0000006448487812 */ /* 0x000fe400078efcff */
[----:B0-----:R-:W-:Y:S02]  /*17e40*/  SHF.R.U32.HI R2, RZ, 0x6, R74 ;  /* 0x00000006ff027819 */ /* 0x001fe4000001164a */
[----:B------:R-:W-:Y:S02]  /*17e50*/  ISETP.GE.AND P0, PT, R72, UR4, PT ;  /* 0x0000000448007c0c */ /* 0x000fe4000bf06270 */
[----:B------:R-:W-:Y:S01]  /*17e60*/  SGXT.U32 R2, R2, 0x1 ;  /* 0x000000010202781a */ /* 0x000fe20000000000 */
[----:B------:R-:W4:Y:S03]  /*17e70*/  LDL R72, [R1+0x5e4] ;  /* 0x0005e40001487983 */ /* 0x000f260000100800 */
[----:B------:R-:W-:-:S02]  /*17e80*/  LOP3.LUT R2, R2, 0x66, RZ, 0xfc, !PT ;  /* 0x0000006602027812 */ /* 0x000fc400078efcff */
[----:B------:R-:W-:Y:S02]  /*17e90*/  PRMT R30, RZ, 0x7610, R30 ;  /* 0x00007610ff1e7816 */ /* 0x000fe4000000001e */
[----:B------:R-:W-:-:S03]  /*17ea0*/  ISETP.GE.AND P1, PT, R2, UR4, PT ;  /* 0x0000000402007c0c */ /* 0x000fc6000bf26270 */
[----:B---3--:R-:W-:-:S05]  /*17eb0*/  @!P0 IMAD.MOV.U32 R2, RZ, RZ, R70 ;  /* 0x000000ffff028224 */ /* 0x008fca00078e0046 */
        /* <DEDUP_REMOVED lines=9> */
[----:B------:R4:W3:Y:S04]  /*17f50*/  @!P1 LDG.E.U8 R93, desc[UR22][R2.64] ;  /* 0x00000016025d9981 */ /* 0x0008e8000c1e1100 */
[----:B------:R-:W2:Y:S01]  /*17f60*/  LDL R3, [R1+0x5e0] ;  /* 0x0005e00001037983 */ /* 0x000ea20000100800 */
[----:B------:R-:W-:-:S04]  /*17f70*/  LOP3.LUT R70, R70, 0x6a, RZ, 0xfc, !PT ;  /* 0x0000006a46467812 */ /* 0x000fc800078efcff */
[----:B------:R-:W-:Y:S02]  /*17f80*/  ISETP.GE.AND P0, PT, R70, UR4, PT ;  /* 0x0000000446007c0c */ /* 0x000fe4000bf06270 */
[----:B------:R-:W2:Y:S01]  /*17f90*/  LDL R70, [R1+0x614] ;  /* 0x0006140001467983 */ /* 0x000ea20000100800 */
[----:B------:R-:W-:-:S10]  /*17fa0*/  PRMT R45, RZ, 0x7610, R45 ;  /* 0x00007610ff2d7816 */ /* 0x000fd4000000002d */
[----:B----4-:R-:W-:Y:S01]  /*17fb0*/  @!P0 IMAD.MOV.U32 R2, RZ, RZ, R72 ;  /* 0x000000ffff028224 */ /* 0x010fe200078e0048 */
[----:B------:R-:W-:-:S04]  /*17fc0*/  SHF.R.U32.HI R74, RZ, 0x6, R74 ;  /* 0x00000006ff4a7819 */ /* 0x000fc8000001164a */
[----:B------:R-:W-:-:S04]  /*17fd0*/  SGXT.U32 R74, R74, 0x1 ;  /* 0x000000014a4a781a */ /* 0x000fc80000000000 */
[----:B------:R-:W-:-:S04]  /*17fe0*/  LOP3.LUT R74, R74, 0x72, RZ, 0xfc, !PT ;  /* 0x000000724a4a7812 */ /* 0x000fc800078efcff */
[----:B------:R-:W-:Y:S02]  /*17ff0*/  ISETP.GE.AND P1, PT, R74, UR4, PT ;  /* 0x000000044a007c0c */ /* 0x000fe4000bf26270 */
[----:B------:R-:W0:Y:S01]  /*18000*/  S2R R74, SR_TID.X ;  /* 0x00000000004a7919 */ /* 0x000e220000002100 */
[----:B---3--:R1:W-:Y:S01]  /*18010*/  STL [R1+0x720], R93 ;  /* 0x0007205d01007387 */ /* 0x0083e20000100800 */
[----:B------:R-:W-:Y:S02]  /*18020*/  PRMT R44, RZ, 0x7610, R44 ;  /* 0x00007610ff2c7816 */ /* 0x000fe4000000002c */
[----:B------:R-:W-:Y:S01]  /*18030*/  PRMT R43, RZ, 0x7610, R43 ;  /* 0x00007610ff2b7816 */ /* 0x000fe2000000002b */
[----:B------:R-:W3:Y:S04]  /*18040*/  LDL R72, [R1+0x5b0] ;  /* 0x0005b00001487983 */ /* 0x000ee80000100800 */
[----:B-1----:R-:W4:Y:S04]  /*18050*/  LDL R93, [R1+0x5fc] ;  /* 0x0005fc00015d7983 */ /* 0x002f280000100800 */
[----:B--2---:R0:W2:Y:S04]  /*18060*/  @!P0 LDG.E.U8 R45, desc[UR22][R2.64] ;  /* 0x00000016022d8981 */ /* 0x0040a8000c1e1100 */
[----:B------:R-:W2:Y:S01]  /*18070*/  LDL R3, [R1+0x5f8] ;  /* 0x0005f80001037983 */ /* 0x000ea20000100800 */
[----:B0-----:R-:W-:-:S04]  /*18080*/  SHF.R.U32.HI R2, RZ, 0x6, R74 ;  /* 0x00000006ff027819 */ /* 0x001fc8000001164a */
[----:B------:R-:W-:-:S04]  /*18090*/  SGXT.U32 R2, R2, 0x1 ;  /* 0x000000010202781a */ /* 0x000fc80000000000 */
[----:B------:R-:W-:-:S04]  /*180a0*/  LOP3.LUT R2, R2, 0x7a, RZ, 0xfc, !PT ;  /* 0x0000007a02027812 */ /* 0x000fc800078efcff */
[----:B------:R-:W-:Y:S01]  /*180b0*/  ISETP.GE.AND P3, PT, R2, UR4, PT ;  /* 0x0000000402007c0c */ /* 0x000fe2000bf66270 */
[----:B----4-:R-:W-:Y:S01]  /*180c0*/  @!P1 IMAD.MOV.U32 R2, RZ, RZ, R93 ;  /* 0x000000ffff029224 */ /* 0x010fe200078e005d */
[----:B------:R-:W-:Y:S01]  /*180d0*/  SHF.R.U32.HI R74, RZ, 0x6, R74 ;  /* 0x00000006ff4a7819 */ /* 0x000fe2000001164a */
[----:B------:R-:W4:Y:S04]  /*180e0*/  LDL R93, [R1+0x604] ;  /* 0x00060400015d7983 */ /* 0x000f280000100800 */
[----:B--2---:R0:W2:Y:S04]  /*180f0*/  @!P1 LDG.E.U8 R44, desc[UR22][R2.64] ;  /* 0x00000016022c9981 */ /* 0x0040a8000c1e1100 */
[----:B------:R-:W2:Y:S02]  /*18100*/  LDL R3, [R1+0x610] ;  /* 0x0006100001037983 */ /* 0x000ea40000100800 */
[----:B0-----:R-:W-:Y:S01]  /*18110*/  @!P3 IMAD.MOV.U32 R2, RZ, RZ, R70 ;  /* 0x000000ffff02b224 */ /* 0x001fe200078e0046 */
[----:B------:R-:W-:-:S04]  /*18120*/  SGXT.U32 R74, R74, 0x1 ;  /* 0x000000014a4a781a */ /* 0x000fc80000000000 */
[----:B------:R-:W-:-:S04]  /*18130*/  LOP3.LUT R74, R74, 0x6c, RZ, 0xfc, !PT ;  /* 0x0000006c4a4a7812 */ /* 0x000fc800078efcff */
[----:B------:R-:W-:Y:S02]  /*18140*/  ISETP.GE.AND P0, PT, R74, UR4, PT ;  /* 0x000000044a007c0c */ /* 0x000fe4000bf06270 */
[----:B------:R-:W0:Y:S01]  /*18150*/  S2R R74, SR_TID.X ;  /* 0x00000000004a7919 */ /* 0x000e220000002100 */
[----:B--2---:R1:W2:Y:S04]  /*18160*/  @!P3 LDG.E.U8 R43, desc[UR22][R2.64] ;  /* 0x00000016022bb981 */ /* 0x0042a8000c1e1100 */
[----:B------:R-:W1:Y:S04]  /*18170*/  LDL R2, [R1+0x5e8] ;  /* 0x0005e80001027983 */ /* 0x000e680000100800 */
[----:B------:R-:W1:Y:S01]  /*18180*/  LDL R3, [R1+0x5ec] ;  /* 0x0005ec0001037983 */ /* 0x000e620000100800 */
[----:B0-----:R-:W-:-:S02]  /*18190*/  LEA.HI R74, R74, 0x6e, RZ, 0x1a ;  /* 0x0000006e4a4a7811 */ /* 0x001fc400078fd0ff */
[----:B------:R-:W-:Y:S02]  /*181a0*/  PRMT R29, RZ, 0x7610, R29 ;  /* 0x00007610ff1d7816 */ /* 0x000fe4000000001d */
[----:B------:R-:W-:Y:S02]  /*181b0*/  ISETP.GE.AND P1, PT, R74, UR4, PT ;  /* 0x000000044a007c0c */ /* 0x000fe4000bf26270 */
[----:B------:R-:W2:Y:S01]  /*181c0*/  LDL.LU R74, [R1+0x72c] ;  /* 0x00072c00014a7983 */ /* 0x000ea20000300800 */
[----:B-1----:R-:W-:-:S04]  /*181d0*/  @!P0 LOP3.LUT R3, R3, R2, RZ, 0x3c, !PT ;  /* 0x0000000203038212 */ /* 0x002fc800078e3cff */
        /* <DEDUP_REMOVED lines=9> */
[----:B------:R-:W3:Y:S01]  /*18270*/  LDL R72, [R1+0x570] ;  /* 0x0005700001487983 */ /* 0x000ee20000100800 */
[----:B0-----:R-:W-:-:S04]  /*18280*/  SHF.R.U32.HI R70, RZ, 0x6, R70 ;  /* 0x00000006ff467819 */ /* 0x001fc80000011646 */
[----:B------:R-:W-:-:S04]  /*18290*/  SGXT.U32 R70, R70, 0x1 ;  /* 0x000000014646781a */ /* 0x000fc80000000000 */
[----:B------:R-:W-:-:S04]  /*182a0*/  LOP3.LUT R70, R70, 0x74, RZ, 0xfc, !PT ;  /* 0x0000007446467812 */ /* 0x000fc800078efcff */
[----:B------:R-:W-:Y:S01]  /*182b0*/  ISETP.GE.AND P0, PT, R70, UR4, PT ;  /* 0x0000000446007c0c */ /* 0x000fe2000bf06270 */
[----:B--2---:R0:W2:Y:S04]  /*182c0*/  @!P1 LDG.E.U8 R24, desc[UR22][R2.64] ;  /* 0x0000001602189981 */ /* 0x0040a8000c1e1100 */
[----:B------:R-:W2:Y:S01]  /*182d0*/  LDL R3, [R1+0x600] ;  /* 0x0006000001037983 */ /* 0x000ea20000100800 */
[----:B------:R-:W0:Y:S02]  /*182e0*/  S2R R70, SR_TID.X ;  /* 0x0000000000467919 */ /* 0x000e240000002100 */
[----:B0-----:R-:W-:-:S04]  /*182f0*/  SHF.R.U32.HI R2, RZ, 0x6, R70 ;  /* 0x00000006ff027819 */ /* 0x001fc80000011646 */
[----:B------:R-:W-:-:S04]  /*18300*/  SGXT.U32 R2, R2, 0x1 ;  /* 0x000000010202781a */ /* 0x000fc80000000000 */
[----:B------:R-:W-:-:S04]  /*18310*/  LOP3.LUT R2, R2, 0x76, RZ, 0xfc, !PT ;  /* 0x0000007602027812 */ /* 0x000fc800078efcff */
[----:B------:R-:W-:Y:S01]  /*18320*/  ISETP.GE.AND P1, PT, R2, UR4, PT ;  /* 0x0000000402007c0c */ /* 0x000fe2000bf26270 */
[----:B----4-:R-:W-:-:S05]  /*18330*/  @!P0 IMAD.MOV.U32 R2, RZ, RZ, R93 ;  /* 0x000000ffff028224 */ /* 0x010fca00078e005d */
[----:B--2---:R0:W2:Y:S04]  /*18340*/  @!P0 LDG.E.U8 R28, desc[UR22][R2.64] ;  /* 0x00000016021c8981 */ /* 0x0040a8000c1e1100 */
[----:B------:R-:W0:Y:S04]  /*18350*/  LDL R2, [R1+0x5b4] ;  /* 0x0005b40001027983 */ /* 0x000e280000100800 */
[----:B------:R-:W0:Y:S01]  /*18360*/  LDL R3, [R1+0x5b8] ;  /* 0x0005b80001037983 */ /* 0x000e220000100800 */
[----:B------:R-:W-:-:S04]  /*18370*/  SHF.R.U32.HI R70, RZ, 0x6, R70 ;  /* 0x00000006ff467819 */ /* 0x000fc80000011646 */
[----:B------:R-:W-:Y:S02]  /*18380*/  SGXT.U32 R70, R70, 0x1 ;  /* 0x000000014646781a */ /* 0x000fe40000000000 */
[----:B0-----:R-:W-:-:S04]  /*18390*/  @!P1 LOP3.LUT R3, R3, R2, RZ, 0x3c, !PT ;  /* 0x0000000203039212 */ /* 0x001fc800078e3cff */
[----:B------:R-:W-:-:S04]  /*183a0*/  @!P1 LOP3.LUT R2, R3, R2, RZ, 0x3c, !PT ;  /* 0x0000000203029212 */ /* 0x000fc800078e3cff */
[----:B------:R-:W-:-:S05]  /*183b0*/  @!P1 LOP3.LUT R3, R3, R2, RZ, 0x3c, !PT ;  /* 0x0000000203039212 */ /* 0x000fca00078e3cff */
[----:B------:R0:W4:Y:S04]  /*183c0*/  @!P1 LDG.E.U8 R23, desc[UR22][R2.64] ;  /* 0x0000001602179981 */ /* 0x000128000c1e1100 */
[----:B------:R-:W0:Y:S04]  /*183d0*/  LDL R2, [R1+0x618] ;  /* 0x0006180001027983 */ /* 0x000e280000100800 */
[----:B------:R-:W0:Y:S01]  /*183e0*/  LDL R3, [R1+0x61c] ;  /* 0x00061c0001037983 */ /* 0x000e220000100800 */
[----:B------:R-:W-:-:S04]  /*183f0*/  LOP3.LUT R70, R70, 0x7c, RZ, 0xfc, !PT ;  /* 0x0000007c46467812 */ /* 0x000fc800078efcff */
[----:B------:R-:W-:Y:S02]  /*18400*/  ISETP.GE.AND P0, PT, R70, UR4, PT ;  /* 0x0000000446007c0c */ /* 0x000fe4000bf06270 */
[----:B------:R-:W-:Y:S01]  /*18410*/  PRMT R25, RZ, 0x7610, R25 ;  /* 0x00007610ff197816 */ /* 0x000fe20000000019 */
[----:B------:R-:W1:Y:S10]  /*18420*/  S2R R93, SR_TID.X ;  /* 0x00000000005d7919 */ /* 0x000e740000002100 */
[----:B0-----:R-:W-:-:S04]  /*18430*/  @!P0 LOP3.LUT R3, R3, R2, RZ, 0x3c, !PT ;  /* 0x0000000203038212 */ /* 0x001fc800078e3cff */
[----:B------:R-:W-:-:S04]  /*18440*/  @!P0 LOP3.LUT R2, R3, R2, RZ, 0x3c, !PT ;  /* 0x0000000203028212 */ /* 0x000fc800078e3cff */
[----:B------:R-:W-:-:S05]  /*18450*/  @!P0 LOP3.LUT R3, R3, R2, RZ, 0x3c, !PT ;  /* 0x0000000203038212 */ /* 0x000fca00078e3cff */
[----:B------:R3:W2:Y:S04]  /*18460*/  @!P0 LDG.E.U8 R25, desc[UR22][R2.64] ;  /* 0x0000001602198981 */ /* 0x0006a8000c1e1100 */
[----:B------:R-:W2:Y:S01]  /*18470*/  LDL R3, [R1+0x56c] ;  /* 0x00056c0001037983 */ /* 0x000ea20000100800 */
[----:B-1----:R-:W-:-:S04]  /*18480*/  LEA.HI R93, R93, 0x7e, RZ, 0x1a ;  /* 0x0000007e5d5d7811 */ /* 0x002fc800078fd0ff */
[----:B------:R-:W-:Y:S02]  /*18490*/  ISETP.GE.AND P1, PT, R93, UR4, PT ;  /* 0x000000045d007c0c */ /* 0x000fe4000bf26270 */
[----:B------:R-:W-:-:S11]  /*184a0*/  PRMT R22, RZ, 0x7610, R22 ;  /* 0x00007610ff167816 */ /* 0x000fd60000000016 */
[----:B---3--:R-:W-:Y:S01]  /*184b0*/  @!P1 IMAD.MOV.U32 R2, RZ, RZ, R72 ;  /* 0x000000ffff029224 */ /* 0x008fe200078e0048 */
[----:B------:R-:W0:Y:S01]  /*184c0*/  S2R R70, SR_TID.X ;  /* 0x0000000000467919 */ /* 0x000e220000002100 */
[----:B------:R-:W-:Y:S02]  /*184d0*/  PRMT R21, RZ, 0x7610, R21 ;  /* 0x00007610ff157816 */ /* 0x000fe40000000015 */
[----:B------:R-:W-:Y:S01]  /*184e0*/  PRMT R20, RZ, 0x7610, R20 ;  /* 0x00007610ff147816 */ /* 0x000fe20000000014 */
[----:B------:R-:W3:Y:S04]  /*184f0*/  LDL R72, [R1+0x20c] ;  /* 0x00020c0001487983 */ /* 0x000ee80000100800 */
[----:B--2---:R1:W2:Y:S04]  /*18500*/  @!P1 LDG.E.U8 R22, desc[UR22][R2.64] ;  /* 0x0000001602169981 */ /* 0x0042a8000c1e1100 */
[----:B------:R-:W1:Y:S04]  /*18510*/  LDL R2, [R1+0xc0] ;  /* 0x0000c00001027983 */ /* 0x000e680000100800 */
[----:B------:R-:W1:Y:S01]  /*18520*/  LDL R3, [R1+0xc4] ;  /* 0x0000c40001037983 */ /* 0x000e620000100800 */
[----:B0-----:R-:W-:Y:S01]  /*18530*/  LOP3.LUT R93, R70, 0x7f, RZ, 0xc0, !PT ;  /* 0x0000007f465d7812 */ /* 0x001fe200078ec0ff */
[----:B------:R-:W-:Y:S03]  /*18540*/  BAR.SYNC.DEFER_BLOCKING 0x0 ;  /* 0x0000000000007b1d */ /* 0x000fe60000010000 */
[----:B------:R-:W-:-:S13]  /*18550*/  ISETP.GE.AND P0, PT, R93, UR4, PT ;  /* 0x000000045d007c0c */ /* 0x000fda000bf06270 */
[----:B-1----:R-:W-:-:S04]  /*18560*/  @!P0 LOP3.LUT R3, R3, R2, RZ, 0x3c, !PT ;  /* 0x0000000203038212 */ /* 0x002fc800078e3cff */
[----:B------:R-:W-:-:S04]  /*18570*/  @!P0 LOP3.LUT R2, R3, R2, RZ, 0x3c, !PT ;  /* 0x0000000203028212 */ /* 0x000fc800078e3cff */
[----:B------:R-:W-:-:S05]  /*18580*/  @!P0 LOP3.LUT R3, R3, R2, RZ, 0x3c, !PT ;  /* 0x0000000203038212 */ /* 0x000fca00078e3cff */
[----:B------:R0:W2:Y:S04]  /*18590*/  @!P0 LDG.E.U8 R21, desc[UR22][R2.64] ;  /* 0x0000001602158981 */ /* 0x0000a8000c1e1100 */
[----:B------:R-:W0:Y:S04]  /*185a0*/  LDL R2, [R1+0x100] ;  /* 0x0001000001027983 */ /* 0x000e280000100800 */
[----:B------:R-:W0:Y:S02]  /*185b0*/  LDL R3, [R1+0x104] ;  /* 0x0001040001037983 */ /* 0x000e240000100800 */
        /* <DEDUP_REMOVED lines=25> */
[----:B------:R-:W2:Y:S01]  /*18750*/  LDL R3, [R1+0x208] ;  /* 0x0002080001037983 */ /* 0x000ea20000100800 */
[----:B------:R-:W-:Y:S01]  /*18760*/  PRMT R16, RZ, 0x7610, R16 ;  /* 0x00007610ff107816 */ /* 0x000fe20000000010 */
[----:B---3--:R-:W-:Y:S01]  /*18770*/  @!P0 IMAD.MOV.U32 R2, RZ, RZ, R72 ;  /* 0x000000ffff028224 */ /* 0x008fe200078e0048 */
[----:B------:R-:W-:Y:S02]  /*18780*/  PRMT R80, RZ, 0x7610, R80 ;  /* 0x00007610ff507816 */ /* 0x000fe40000000050 */
[----:B------:R-:W-:Y:S02]  /*18790*/  PRMT R78, RZ, 0x7610, R78 ;  /* 0x00007610ff4e7816 */ /* 0x000fe4000000004e */
[----:B------:R-:W-:Y:S01]  /*187a0*/  PRMT R76, RZ, 0x7610, R76 ;  /* 0x00007610ff4c7816 */ /* 0x000fe2000000004c */
[----:B------:R-:W-:Y:S04]  /*187b0*/  STS.U8 [R93+UR10+0xa000], R62 ;  /* 0x00a0003e5d007988 */ /* 0x000fe8000800000a */
[----:B------:R-:W3:Y:S04]  /*187c0*/  LDL R72, [R1+0x34c] ;  /* 0x00034c0001487983 */ /* 0x000ee80000100800 */
[----:B--2---:R0:W2:Y:S04]  /*187d0*/  @!P0 LDG.E.U8 R16, desc[UR22][R2.64] ;  /* 0x0000001602108981 */ /* 0x0040a8000c1e1100 */
[----:B------:R-:W0:Y:S04]  /*187e0*/  LDL R2, [R1+0x248] ;  /* 0x0002480001027983 */ /* 0x000e280000100800 */
[----:B------:R-:W0:Y:S02]  /*187f0*/  LDL R3, [R1+0x24c] ;  /* 0x00024c0001037983 */ /* 0x000e240000100800 */
[----:B0-----:R-:W-:-:S04]  /*18800*/  @!P0 LOP3.LUT R3, R3, R2, RZ, 0x3c, !PT ;  /* 0x0000000203038212 */ /* 0x001fc800078e3cff */
        /* <DEDUP_REMOVED lines=16> */
[----:B------:R-:W0:Y:S04]  /*18910*/  LDL R3, [R1+0x30c] ;  /* 0x00030c0001037983 */ /* 0x000e280000100800 */
[----:B------:R1:W-:Y:S02]  /*18920*/  STS.U8 [R93+UR10+0xa200], R15 ;  /* 0x00a2000f5d007988 */ /* 0x0003e4000800000a */
[----:B-1----:R-:W-:-:S02]  /*18930*/  PRMT R15, RZ, 0x7610, R15 ;  /* 0x00007610ff0f7816 */ /* 0x002fc4000000000f */
[----:B0-----:R-:W-:-:S04]  /*18940*/  @!P0 LOP3.LUT R3, R3, R2, RZ, 0x3c, !PT ;  /* 0x0000000203038212 */ /* 0x001fc800078e3cff */
[----:B------:R-:W-:-:S04]  /*18950*/  @!P0 LOP3.LUT R2, R3, R2, RZ, 0x3c, !PT ;  /* 0x0000000203028212 */ /* 0x000fc800078e3cff */
[----:B------:R-:W-:-:S05]  /*18960*/  @!P0 LOP3.LUT R3, R3, R2, RZ, 0x3c, !PT ;  /* 0x0000000203038212 */ /* 0x000fca00078e3cff */
[----:B------:R3:W2:Y:S04]  /*18970*/  @!P0 LDG.E.U8 R15, desc[UR22][R2.64] ;  /* 0x00000016020f8981 */ /* 0x0006a8000c1e1100 */
[----:B------:R-:W2:Y:S01]  /*18980*/  LDL R3, [R1+0x348] ;  /* 0x0003480001037983 */ /* 0x000ea20000100800 */
[----:B---3--:R-:W-:-:S03]  /*18990*/  @!P0 IMAD.MOV.U32 R2, RZ, RZ, R72 ;  /* 0x000000ffff028224 */ /* 0x008fc600078e0048 */
[----:B------:R0:W-:Y:S04]  /*189a0*/  STS.U8 [R93+UR10+0xa400], R14 ;  /* 0x00a4000e5d007988 */ /* 0x0001e8000800000a */
[----:B------:R-:W3:Y:S01]  /*189b0*/  LDL R72, [R1+0x4b4] ;  /* 0x0004b40001487983 */ /* 0x000ee20000100800 */
[----:B0-----:R-:W-:-:S06]  /*189c0*/  PRMT R14, RZ, 0x7610, R14 ;  /* 0x00007610ff0e7816 */ /* 0x001fcc000000000e */
[----:B--2---:R0:W2:Y:S04]  /*189d0*/  @!P0 LDG.E.U8 R14, desc[UR22][R2.64] ;  /* 0x00000016020e8981 */ /* 0x0040a8000c1e1100 */
        /* <DEDUP_REMOVED lines=12> */
[----:B------:R-:W-:Y:S04]  /*18aa0*/  STS.U8 [R93+UR10+0xaa00], R11 ;  /* 0x00aa000b5d007988 */ /* 0x000fe8000800000a */
[----:B------:R1:W-:Y:S04]  /*18ab0*/  STS.U8 [R93+UR10+0xac00], R5 ;  /* 0x00ac00055d007988 */ /* 0x0003e8000800000a */
[----:B------:R3:W-:Y:S04]  /*18ac0*/  STS.U8 [R93+UR10+0xae00], R4 ;  /* 0x00ae00045d007988 */ /* 0x0007e8000800000a */
[----:B-1----:R-:W2:Y:S04]  /*18ad0*/  LDL R5, [R1+0x4a4] ;  /* 0x0004a40001057983 */ /* 0x002ea80000100800 */
[----:B---3--:R-:W2:Y:S01]  /*18ae0*/  LDL R4, [R1+0x4a0] ;  /* 0x0004a00001047983 */ /* 0x008ea20000100800 */
[----:B0-----:R-:W-:-:S04]  /*18af0*/  @!P0 LOP3.LUT R3, R3, R2, RZ, 0x3c, !PT ;  /* 0x0000000203038212 */ /* 0x001fc800078e3cff */
[----:B------:R-:W-:-:S04]  /*18b00*/  @!P0 LOP3.LUT R2, R3, R2, RZ, 0x3c, !PT ;  /* 0x0000000203028212 */ /* 0x000fc800078e3cff */
[----:B------:R-:W-:-:S05]  /*18b10*/  @!P0 LOP3.LUT R3, R3, R2, RZ, 0x3c, !PT ;  /* 0x0000000203038212 */ /* 0x000fca00078e3cff */
[----:B------:R0:W3:Y:S04]  /*18b20*/  @!P0 LDG.E.U8 R12, desc[UR22][R2.64] ;  /* 0x00000016020c8981 */ /* 0x0000e8000c1e1100 */
[----:B------:R-:W0:Y:S04]  /*18b30*/  LDL R2, [R1+0x490] ;  /* 0x0004900001027983 */ /* 0x000e280000100800 */
[----:B------:R-:W0:Y:S01]  /*18b40*/  LDL R3, [R1+0x494] ;  /* 0x0004940001037983 */ /* 0x000e220000100800 */
[----:B------:R-:W-:Y:S02]  /*18b50*/  PRMT R11, RZ, 0x7610, R11 ;  /* 0x00007610ff0b7816 */ /* 0x000fe4000000000b */
[----:B--2---:R-:W-:-:S04]  /*18b60*/  @!P0 LOP3.LUT R5, R5, R4, RZ, 0x3c, !PT ;  /* 0x0000000405058212 */ /* 0x004fc800078e3cff */
[----:B------:R-:W-:-:S04]  /*18b70*/  @!P0 LOP3.LUT R4, R5, R4, RZ, 0x3c, !PT ;  /* 0x0000000405048212 */ /* 0x000fc800078e3cff */
[----:B------:R-:W-:Y:S02]  /*18b80*/  @!P0 LOP3.LUT R5, R5, R4, RZ, 0x3c, !PT ;  /* 0x0000000405058212 */ /* 0x000fe400078e3cff */
[----:B0-----:R-:W-:-:S04]  /*18b90*/  @!P0 LOP3.LUT R3, R3, R2, RZ, 0x3c, !PT ;  /* 0x0000000203038212 */ /* 0x001fc800078e3cff */
[----:B------:R-:W-:-:S04]  /*18ba0*/  @!P0 LOP3.LUT R2, R3, R2, RZ, 0x3c, !PT ;  /* 0x0000000203028212 */ /* 0x000fc800078e3cff */
[----:B------:R-:W-:-:S05]  /*18bb0*/  @!P0 LOP3.LUT R3, R3, R2, RZ, 0x3c, !PT ;  /* 0x0000000203038212 */ /* 0x000fca00078e3cff */
[----:B------:R0:W2:Y:S02]  /*18bc0*/  @!P0 LDG.E.U8 R11, desc[UR22][R2.64] ;  /* 0x00000016020b8981 */ /* 0x0000a4000c1e1100 */
[----:B0-----:R-:W-:-:S06]  /*18bd0*/  PRMT R3, RZ, 0x7610, R3 ;  /* 0x00007610ff037816 */ /* 0x001fcc0000000003 */
[----:B------:R0:W2:Y:S04]  /*18be0*/  @!P0 LDG.E.U8 R3, desc[UR22][R4.64] ;  /* 0x0000001604038981 */ /* 0x0000a8000c1e1100 */
[----:B------:R-:W2:Y:S01]  /*18bf0*/  LDL R5, [R1+0x4b0] ;  /* 0x0004b00001057983 */ /* 0x000ea20000100800 */
[----:B------:R-:W-:Y:S01]  /*18c00*/  PRMT R2, RZ, 0x7610, R2 ;  /* 0x00007610ff027816 */ /* 0x000fe20000000002 */
[----:B0-----:R-:W-:Y:S01]  /*18c10*/  @!P0 IMAD.MOV.U32 R4, RZ, RZ, R72 ;  /* 0x000000ffff048224 */ /* 0x001fe200078e0048 */
[----:B------:R-:W-:Y:S01]  /*18c20*/  PRMT R92, RZ, 0x7610, R92 ;  /* 0x00007610ff5c7816 */ /* 0x000fe2000000005c */
        /* <DEDUP_REMOVED lines=31> */
[----:B---3--:R-:W-:-:S05]  /*18e20*/  @!P0 IMAD.MOV.U32 R4, RZ, RZ, R72 ;  /* 0x000000ffff048224 */ /* 0x008fca00078e0048 */
[----:B--2---:R0:W2:Y:S04]  /*18e30*/  @!P0 LDG.E.U8 R84, desc[UR22][R4.64] ;  /* 0x0000001604548981 */ /* 0x0040a8000c1e1100 */
[----:B------:R-:W0:Y:S04]  /*18e40*/  LDL R4, [R1+0x210] ;  /* 0x0002100001047983 */ /* 0x000e280000100800 */
[----:B------:R-:W0:Y:S01]  /*18e50*/  LDL R5, [R1+0x214] ;  /* 0x0002140001057983 */ /* 0x000e220000100800 */
[----:B------:R-:W-:Y:S02]  /*18e60*/  PRMT R82, RZ, 0x7610, R82 ;  /* 0x00007610ff527816 */ /* 0x000fe40000000052 */
[----:B0-----:R-:W-:-:S04]  /*18e70*/  @!P0 LOP3.LUT R5, R5, R4, RZ, 0x3c, !PT ;  /* 0x0000000405058212 */ /* 0x001fc800078e3cff */
[----:B------:R-:W-:-:S04]  /*18e80*/  @!P0 LOP3.LUT R4, R5, R4, RZ, 0x3c, !PT ;  /* 0x0000000405048212 */ /* 0x000fc800078e3cff */
[----:B------:R-:W-:-:S05]  /*18e90*/  @!P0 LOP3.LUT R5, R5, R4, RZ, 0x3c, !PT ;  /* 0x0000000405058212 */ /* 0x000fca00078e3cff */
[----:B------:R0:W3:Y:S04]  /*18ea0*/  @!P0 LDG.E.U8 R82, desc[UR22][R4.64] ;  /* 0x0000001604528981 */ /* 0x0000e8000c1e1100 */
        /* <DEDUP_REMOVED lines=9> */
[----:B------:R-:W-:Y:S01]  /*18f40*/  PRMT R77, RZ, 0x7610, R77 ;  /* 0x00007610ff4d7816 */ /* 0x000fe2000000004d */
[----:B------:R-:W1:Y:S01]  /*18f50*/  S2R R72, SR_TID.X ;  /* 0x0000000000487919 */ /* 0x000e620000002100 */
[----:B0-----:R-:W-:-:S04]  /*18f60*/  @!P0 LOP3.LUT R5, R5, R4, RZ, 0x3c, !PT ;  /* 0x0000000405058212 */ /* 0x001fc800078e3cff */
[----:B------:R-:W-:-:S04]  /*18f70*/  @!P0 LOP3.LUT R4, R5, R4, RZ, 0x3c, !PT ;  /* 0x0000000405048212 */ /* 0x000fc800078e3cff */
[----:B------:R-:W-:-:S05]  /*18f80*/  @!P0 LOP3.LUT R5, R5, R4, RZ, 0x3c, !PT ;  /* 0x0000000405058212 */ /* 0x000fca00078e3cff */
[----:B------:R0:W2:Y:S04]  /*18f90*/  @!P0 LDG.E.U8 R77, desc[UR22][R4.64] ;  /* 0x00000016044d8981 */ /* 0x0000a8000c1e1100 */
[----:B------:R-:W0:Y:S04]  /*18fa0*/  LDL R4, [R1+0x2d0] ;  /* 0x0002d00001047983 */ /* 0x000e280000100800 */
[----:B------:R-:W0:Y:S01]  /*18fb0*/  LDL R5, [R1+0x2d4] ;  /* 0x0002d40001057983 */ /* 0x000e220000100800 */
[----:B-1----:R-:W-:-:S03]  /*18fc0*/  LOP3.LUT R72, R72, 0x7f, RZ, 0xc0, !PT ;  /* 0x0000007f48487812 */ /* 0x002fc600078ec0ff */
[----:B------:R-:W-:Y:S01]  /*18fd0*/  STS.U8 [R93+UR10+0xb000], R61 ;  /* 0x00b0003d5d007988 */ /* 0x000fe2000800000a */
[----:B------:R-:W-:-:S03]  /*18fe0*/  LOP3.LUT R72, R72, 0x10, RZ, 0x3c, !PT ;  /* 0x0000001048487812 */ /* 0x000fc600078e3cff */
[----:B------:R-:W-:Y:S04]  /*18ff0*/  STS.U8 [R93+UR10+0xb200], R60 ;  /* 0x00b2003c5d007988 */ /* 0x000fe8000800000a */
        /* <DEDUP_REMOVED lines=8> */
[----:B------:R1:W-:Y:S04]  /*19080*/  STS.U8 [R72+UR10+0xa280], R47 ;  /* 0x00a2802f48007988 */ /* 0x0003e8000800000a */
[----:B-1----:R-:W2:Y:S01]  /*19090*/  LDL R47, [R1+0x314] ;  /* 0x00031400012f7983 */ /* 0x002ea20000100800 */
[----:B0-----:R-:W-:-:S04]  /*190a0*/  @!P0 LOP3.LUT R5, R5, R4, RZ, 0x3c, !PT ;  /* 0x0000000405058212 */ /* 0x001fc800078e3cff */
[----:B------:R-:W-:-:S04]  /*190b0*/  @!P0 LOP3.LUT R4, R5, R4, RZ, 0x3c, !PT ;  /* 0x0000000405048212 */ /* 0x000fc800078e3cff */
[----:B------:R-:W-:-:S05]  /*190c0*/  @!P0 LOP3.LUT R5, R5, R4, RZ, 0x3c, !PT ;  /* 0x0000000405058212 */ /* 0x000fca00078e3cff */
[----:B------:R2:W3:Y:S04]  /*190d0*/  @!P0 LDG.E.U8 R75, desc[UR22][R4.64] ;  /* 0x00000016044b8981 */ /* 0x0004e8000c1e1100 */
[----:B------:R-:W3:Y:S04]  /*190e0*/  LDL R5, [R1+0x310] ;  /* 0x0003100001057983 */ /* 0x000ee80000100800 */
[----:B------:R0:W-:Y:S02]  /*190f0*/  STS.U8 [R72+UR10+0xa480], R10 ;  /* 0x00a4800a48007988 */ /* 0x0001e4000800000a */
[----:B0-----:R-:W-:Y:S01]  /*19100*/  PRMT R10, RZ, 0x7610, R10 ;  /* 0x00007610ff0a7816 */ /* 0x001fe2000000000a */
[----:B--2---:R-:W-:Y:S01]  /*19110*/  @!P0 IMAD.MOV.U32 R4, RZ, RZ, R47 ;  /* 0x000000ffff048224 */ /* 0x004fe200078e002f */
[----:B------:R0:W-:Y:S04]  /*19120*/  STS.U8 [R72+UR10+0xa680], R9 ;  /* 0x00a6800948007988 */ /* 0x0001e8000800000a */
[----:B------:R-:W2:Y:S04]  /*19130*/  LDL R47, [R1+0x4ac] ;  /* 0x0004ac00012f7983 */ /* 0x000ea80000100800 */
[----:B---3--:R1:W3:Y:S04]  /*19140*/  @!P0 LDG.E.U8 R10, desc[UR22][R4.64] ;  /* 0x00000016040a8981 */ /* 0x0082e8000c1e1100 */
[----:B------:R-:W1:Y:S04]  /*19150*/  LDL R4, [R1+0x350] ;  /* 0x0003500001047983 */ /* 0x000e680000100800 */
[----:B------:R-:W1:Y:S01]  /*19160*/  LDL R5, [R1+0x354] ;  /* 0x0003540001057983 */ /* 0x000e620000100800 */
[----:B0-----:R-:W-:-:S02]  /*19170*/  PRMT R9, RZ, 0x7610, R9 ;  /* 0x00007610ff097816 */ /* 0x001fc40000000009 */
[----:B-1----:R-:W-:-:S04]  /*19180*/  @!P0 LOP3.LUT R5, R5, R4, RZ, 0x3c, !PT ;  /* 0x0000000405058212 */ /* 0x002fc800078e3cff */
        /* <DEDUP_REMOVED lines=17> */
[----:B-1----:R-:W2:Y:S01]  /*192a0*/  LDL R46, [R1+0x4a8] ;  /* 0x0004a800012e7983 */ /* 0x002ea20000100800 */
        /* <DEDUP_REMOVED lines=39> */
[----:B------:R-:W-:-:S03]  /*19520*/  PRMT R87, RZ, 0x7610, R87 ;  /* 0x00007610ff577816 */ /* 0x000fc60000000057 */
[----:B------:R-:W-:Y:S04]  /*19530*/  STS.U8 [R72+UR10+0xb080], R52 ;  /* 0x00b0803448007988 */ /* 0x000fe8000800000a */
[----:B------:R-:W-:Y:S04]  /*19540*/  STS.U8 [R72+UR10+0xb280], R51 ;  /* 0x00b2803348007988 */ /* 0x000fe8000800000a */
[----:B------:R-:W-:Y:S04]  /*19550*/  STS.U8 [R72+UR10+0xb480], R50 ;  /* 0x00b4803248007988 */ /* 0x000fe8000800000a */
[----:B------:R-:W-:Y:S04]  /*19560*/  STS.U8 [R72+UR10+0xb680], R49 ;  /* 0x00b6803148007988 */ /* 0x000fe8000800000a */
        /* <DEDUP_REMOVED lines=12> */
[----:B------:R-:W-:-:S02]  /*19630*/  PRMT R81, RZ, 0x7610, R81 ;  /* 0x00007610ff517816 */ /* 0x000fc40000000051 */
[----:B--2---:R-:W-:-:S04]  /*19640*/  @!P0 LOP3.LUT R45, R45, R44, RZ, 0x3c, !PT ;  /* 0x0000002c2d2d8212 */ /* 0x004fc800078e3cff */
[----:B------:R-:W-:-:S04]  /*19650*/  @!P0 LOP3.LUT R44, R45, R44, RZ, 0x3c, !PT ;  /* 0x0000002c2d2c8212 */ /* 0x000fc800078e3cff */
[----:B------:R-:W-:-:S05]  /*19660*/  @!P0 LOP3.LUT R45, R45, R44, RZ, 0x3c, !PT ;  /* 0x0000002c2d2d8212 */ /* 0x000fca00078e3cff */
[----:B------:R1:W2:Y:S04]  /*19670*/  @!P0 LDG.E.U8 R81, desc[UR22][R44.64] ;  /* 0x000000162c518981 */ /* 0x0002a8000c1e1100 */
[----:B------:R-:W1:Y:S04]  /*19680*/  LDL R44, [R1+0x258] ;  /* 0x00025800012c7983 */ /* 0x000e680000100800 */
[----:B------:R-:W1:Y:S01]  /*19690*/  LDL R45, [R1+0x25c] ;  /* 0x00025c00012d7983 */ /* 0x000e620000100800 */
[----:B0-----:R-:W-:-:S04]  /*196a0*/  @!P0 LOP3.LUT R47, R47, R46, RZ, 0x3c, !PT ;  /* 0x0000002e2f2f8212 */ /* 0x001fc800078e3cff */
[----:B------:R-:W-:-:S04]  /*196b0*/  @!P0 LOP3.LUT R46, R47, R46, RZ, 0x3c, !PT ;  /* 0x0000002e2f2e8212 */ /* 0x000fc800078e3cff */
[----:B------:R-:W-:-:S05]  /*196c0*/  @!P0 LOP3.LUT R47, R47, R46, RZ, 0x3c, !PT ;  /* 0x0000002e2f2f8212 */ /* 0x000fca00078e3cff */
[----:B------:R0:W2:Y:S04]  /*196d0*/  @!P0 LDG.E.U8 R85, desc[UR22][R46.64] ;  /* 0x000000162e558981 */ /* 0x0000a8000c1e1100 */
[----:B------:R-:W0:Y:S04]  /*196e0*/  LDL R46, [R1+0x1d8] ;  /* 0x0001d800012e7983 */ /* 0x000e280000100800 */
[----:B------:R-:W0:Y:S01]  /*196f0*/  LDL R47, [R1+0x1dc] ;  /* 0x0001dc00012f7983 */ /* 0x000e220000100800 */
[----:B------:R-:W-:Y:S02]  /*19700*/  PRMT R83, RZ, 0x7610, R83 ;  /* 0x00007610ff537816 */ /* 0x000fe40000000053 */
[----:B------:R-:W-:-:S02]  /*19710*/  PRMT R48, RZ, 0x7610, R48 ;  /* 0x00007610ff307816 */ /* 0x000fc40000000030 */
[----:B-1----:R-:W-:-:S04]  /*19720*/  @!P0 LOP3.LUT R45, R45, R44, RZ, 0x3c, !PT ;  /* 0x0000002c2d2d8212 */ /* 0x002fc800078e3cff */
[C---:B------:R-:W-:Y:S01]  /*19730*/  @!P0 LOP3.LUT R44, R45.reuse, R44, RZ, 0x3c, !PT ;  /* 0x0000002c2d2c8212 */ /* 0x040fe200078e3cff */
[----:B------:R1:W-:Y:S03]  /*19740*/  STS.U8 [R72+UR10+0xbe80], R43 ;  /* 0x00be802b48007988 */ /* 0x0003e6000800000a */
[----:B------:R-:W-:-:S05]  /*19750*/  @!P0 LOP3.LUT R45, R45, R44, RZ, 0x3c, !PT ;  /* 0x0000002c2d2d8212 */ /* 0x000fca00078e3cff */
[----:B------:R-:W2:Y:S01]  /*19760*/  @!P0 LDG.E.U8 R48, desc[UR22][R44.64] ;  /* 0x000000162c308981 */ /* 0x000ea2000c1e1100 */
[----:B0-----:R-:W-:-:S04]  /*19770*/  @!P0 LOP3.LUT R47, R47, R46, RZ, 0x3c, !PT ;  /* 0x0000002e2f2f8212 */ /* 0x001fc800078e3cff */
[----:B------:R-:W-:-:S04]  /*19780*/  @!P0 LOP3.LUT R46, R47, R46, RZ, 0x3c, !PT ;  /* 0x0000002e2f2e8212 */ /* 0x000fc800078e3cff */
[----:B------:R-:W-:-:S05]  /*19790*/  @!P0 LOP3.LUT R47, R47, R46, RZ, 0x3c, !PT ;  /* 0x0000002e2f2f8212 */ /* 0x000fca00078e3cff */
[----:B------:R-:W2:Y:S04]  /*197a0*/  @!P0 LDG.E.U8 R83, desc[UR22][R46.64] ;  /* 0x000000162e538981 */ /* 0x000ea8000c1e1100 */
[----:B------:R-:W2:Y:S04]  /*197b0*/  LDL R47, [R1+0x29c] ;  /* 0x00029c00012f7983 */ /* 0x000ea80000100800 */
[----:B------:R-:W3:Y:S04]  /*197c0*/  LDL R46, [R1+0x2dc] ;  /* 0x0002dc00012e7983 */ /* 0x000ee80000100800 */
[----:B-1----:R-:W3:Y:S04]  /*197d0*/  LDL.LU R72, [R1+0x728] ;  /* 0x0007280001487983 */ /* 0x002ee80000300800 */
[----:B------:R-:W3:Y:S04]  /*197e0*/  LDL R43, [R1+0x298] ;  /* 0x00029800012b7983 */ /* 0x000ee80000100800 */
[----:B------:R-:W4:Y:S01]  /*197f0*/  LDL R44, [R1+0x2d8] ;  /* 0x0002d800012c7983 */ /* 0x000f220000100800 */
[----:B------:R-:W-:-:S02]  /*19800*/  LOP3.LUT R70, R70, 0x7f, RZ, 0xc0, !PT ;  /* 0x0000007f46467812 */ /* 0x000fc400078ec0ff */
[----:B------:R-:W-:Y:S01]  /*19810*/  PRMT R49, RZ, 0x7610, R49 ;  /* 0x00007610ff317816 */ /* 0x000fe20000000031 */
[----:B------:R-:W4:Y:S01]  /*19820*/  LDL R45, [R1+0x398] ;  /* 0x00039800012d7983 */ /* 0x000f220000100800 */
[----:B------:R-:W-:-:S05]  /*19830*/  LOP3.LUT R70, R70, 0x20, RZ, 0x3c, !PT ;  /* 0x0000002046467812 */ /* 0x000fca00078e3cff */
[----:B------:R2:W-:Y:S02]  /*19840*/  STS.U8 [R70+UR10+0xa100], R42 ;  /* 0x00a1002a46007988 */ /* 0x0005e4000800000a */
[----:B--2---:R-:W-:Y:S02]  /*19850*/  @!P0 IMAD.MOV.U32 R42, RZ, RZ, R47 ;  /* 0x000000ffff2a8224 */ /* 0x004fe400078e002f */
[----:B------:R-:W2:Y:S04]  /*19860*/  LDL R47, [R1+0x394] ;  /* 0x00039400012f7983 */ /* 0x000ea80000100800 */
[----:B---3--:R4:W3:Y:S02]  /*19870*/  @!P0 LDG.E.U8 R49, desc[UR22][R42.64] ;  /* 0x000000162a318981 */ /* 0x0088e4000c1e1100 */
[----:B----4-:R-:W-:-:S02]  /*19880*/  @!P0 IMAD.MOV.U32 R43, RZ, RZ, R44 ;  /* 0x000000ffff2b8224 */ /* 0x010fc400078e002c */
[----:B------:R-:W4:Y:S01]  /*19890*/  LDL R44, [R1+0x3c8] ;  /* 0x0003c800012c7983 */ /* 0x000f220000100800 */
[----:B------:R-:W-:-:S03]  /*198a0*/  PRMT R61, RZ, 0x7610, R61 ;  /* 0x00007610ff3d7816 */ /* 0x000fc6000000003d */
[----:B------:R0:W-:Y:S04]  /*198b0*/  STS.U8 [R70+UR10+0xa300], R41 ;  /* 0x00a3002946007988 */ /* 0x0001e8000800000a */
[----:B------:R-:W-:Y:S04]  /*198c0*/  STS.U8 [R70+UR10+0xa500], R40 ;  /* 0x00a5002846007988 */ /* 0x000fe8000800000a */
[----:B------:R-:W-:Y:S01]  /*198d0*/  STS.U8 [R70+UR10+0xa700], R39 ;  /* 0x00a7002746007988 */ /* 0x000fe2000800000a */
[----:B------:R-:W-:-:S03]  /*198e0*/  @!P0 IMAD.MOV.U32 R42, RZ, RZ, R46 ;  /* 0x000000ffff2a8224 */ /* 0x000fc600078e002e */
[----:B------:R1:W-:Y:S04]  /*198f0*/  STS.U8 [R70+UR10+0xa900], R38 ;  /* 0x00a9002646007988 */ /* 0x0003e8000800000a */
[----:B------:R-:W3:Y:S01]  /*19900*/  LDL R46, [R1+0x3c4] ;  /* 0x0003c400012e7983 */ /* 0x000ee20000100800 */
[----:B------:R-:W-:Y:S02]  /*19910*/  PRMT R57, RZ, 0x7610, R57 ;  /* 0x00007610ff397816 */ /* 0x000fe40000000039 */
[----:B------:R-:W-:Y:S01]  /*19920*/  PRMT R51, RZ, 0x7610, R51 ;  /* 0x00007610ff337816 */ /* 0x000fe20000000033 */
[----:B0-----:R-:W3:Y:S01]  /*19930*/  LDL R41, [R1+0x31c] ;  /* 0x00031c0001297983 */ /* 0x001ee20000100800 */
[----:B-1----:R-:W-:-:S03]  /*19940*/  @!P0 IMAD.MOV.U32 R38, RZ, RZ, R45 ;  /* 0x000000ffff268224 */ /* 0x002fc600078e002d */
[----:B------:R-:W3:Y:S04]  /*19950*/  LDL R45, [R1+0x450] ;  /* 0x00045000012d7983 */ /* 0x000ee80000100800 */
[----:B------:R-:W3:Y:S01]  /*19960*/  LDL R40, [R1+0x318] ;  /* 0x0003180001287983 */ /* 0x000ee20000100800 */
[----:B--2---:R-:W-:-:S03]  /*19970*/  @!P0 IMAD.MOV.U32 R39, RZ, RZ, R47 ;  /* 0x000000ffff278224 */ /* 0x004fc600078e002f */
[----:B------:R-:W2:Y:S04]  /*19980*/  LDL R47, [R1+0x44c] ;  /* 0x00044c00012f7983 */ /* 0x000ea80000100800 */
[----:B------:R4:W2:Y:S02]  /*19990*/  @!P0 LDG.E.U8 R61, desc[UR22][R38.64] ;  /* 0x00000016263d8981 */ /* 0x0008a4000c1e1100 */
[----:B----4-:R-:W-:Y:S02]  /*199a0*/  @!P0 IMAD.MOV.U32 R38, RZ, RZ, R44 ;  /* 0x000000ffff268224 */ /* 0x010fe400078e002c */
[----:B------:R-:W4:Y:S04]  /*199b0*/  LDL R44, [R1+0xdc] ;  /* 0x0000dc00012c7983 */ /* 0x000f280000100800 */
[----:B------:R-:W-:Y:S04]  /*199c0*/  STS.U8 [R70+UR10+0xab00], R37 ;  /* 0x00ab002546007988 */ /* 0x000fe8000800000a */
[----:B------:R-:W-:Y:S04]  /*199d0*/  STS.U8 [R70+UR10+0xad00], R36 ;  /* 0x00ad002446007988 */ /* 0x000fe8000800000a */
[----:B------:R-:W-:Y:S04]  /*199e0*/  STS.U8 [R70+UR10+0xaf00], R35 ;  /* 0x00af002346007988 */ /* 0x000fe8000800000a */
[----:B------:R3:W-:Y:S04]  /*199f0*/  STS.U8 [R70+UR10+0xb100], R34 ;  /* 0x00b1002246007988 */ /* 0x0007e8000800000a */
[----:B------:R-:W-:Y:S04]  /*19a00*/  STS.U8 [R70+UR10+0xb300], R33 ;  /* 0x00b3002146007988 */ /* 0x000fe8000800000a */
[----:B------:R-:W-:Y:S04]  /*19a10*/  STS.U8 [R70+UR10+0xb500], R32 ;  /* 0x00b5002046007988 */ /* 0x000fe8000800000a */
[----:B------:R-:W-:Y:S04]  /*19a20*/  STS.U8 [R70+UR10+0xb700], R31 ;  /* 0x00b7001f46007988 */ /* 0x000fe8000800000a */
[----:B------:R-:W-:Y:S04]  /*19a30*/  STS.U8 [R70+UR10+0xb900], R30 ;  /* 0x00b9001e46007988 */ /* 0x000fe8000800000a */
[----:B------:R0:W-:Y:S04]  /*19a40*/  STS.U8 [R70+UR10+0xbb00], R29 ;  /* 0x00bb001d46007988 */ /* 0x0001e8000800000a */
[----:B------:R1:W-:Y:S01]  /*19a50*/  STS.U8 [R70+UR10+0xbd00], R28 ;  /* 0x00bd001c46007988 */ /* 0x0003e2000800000a */
[----:B---3--:R-:W-:-:S02]  /*19a60*/  @!P0 IMAD.MOV.U32 R34, RZ, RZ, R45 ;  /* 0x000000ffff228224 */ /* 0x008fc400078e002d */
[----:B------:R-:W-:Y:S01]  /*19a70*/  @!P0 IMAD.MOV.U32 R39, RZ, RZ, R46 ;  /* 0x000000ffff278224 */ /* 0x000fe200078e002e */
[----:B------:R-:W3:Y:S04]  /*19a80*/  LDL R45, [R1+0x1a4] ;  /* 0x0001a400012d7983 */ /* 0x000ee80000100800 */
[----:B0-----:R-:W3:Y:S04]  /*19a90*/  LDL R29, [R1+0x224] ;  /* 0x00022400011d7983 */ /* 0x001ee80000100800 */
[----:B-1----:R-:W3:Y:S04]  /*19aa0*/  LDL R28, [R1+0x220] ;  /* 0x00022000011c7983 */ /* 0x002ee80000100800 */
[----:B------:R-:W3:Y:S04]  /*19ab0*/  LDL R46, [R1+0xd8] ;  /* 0x0000d800012e7983 */ /* 0x000ee80000100800 */
[----:B------:R-:W3:Y:S04]  /*19ac0*/  LDL R37, [R1+0x3f8] ;  /* 0x0003f80001257983 */ /* 0x000ee80000100800 */
[----:B------:R-:W3:Y:S04]  /*19ad0*/  LDL R36, [R1+0x3f4] ;  /* 0x0003f40001247983 */ /* 0x000ee80000100800 */
[----:B------:R-:W3:Y:S04]  /*19ae0*/  LDL R33, [R1+0x11c] ;  /* 0x00011c0001217983 */ /* 0x000ee80000100800 */
[----:B------:R-:W3:Y:S01]  /*19af0*/  LDL R32, [R1+0x118] ;  /* 0x0001180001207983 */ /* 0x000ee20000100800 */
[----:B--2---:R-:W-:-:S03]  /*19b00*/  @!P0 IMAD.MOV.U32 R35, RZ, RZ, R47 ;  /* 0x000000ffff238224 */ /* 0x004fc600078e002f */
[----:B------:R-:W2:Y:S04]  /*19b10*/  LDL R47, [R1+0x1a0] ;  /* 0x0001a000012f7983 */ /* 0x000ea80000100800 */
[----:B------:R4:W2:Y:S02]  /*19b20*/  @!P0 LDG.E.U8 R57, desc[UR22][R34.64] ;  /* 0x0000001622398981 */ /* 0x0008a4000c1e1100 */
[----:B----4-:R-:W-:Y:S02]  /*19b30*/  @!P0 IMAD.MOV.U32 R34, RZ, RZ, R44 ;  /* 0x000000ffff228224 */ /* 0x010fe400078e002c */
[----:B------:R-:W4:Y:S01]  /*19b40*/  LDL R44, [R1+0x1e4] ;  /* 0x0001e400012c7983 */ /* 0x000f220000100800 */
[----:B------:R-:W-:Y:S02]  /*19b50*/  PRMT R53, RZ, 0x7610, R53 ;  /* 0x00007610ff357816 */ /* 0x000fe40000000035 */
[----:B---3--:R-:W-:-:S04]  /*19b60*/  @!P0 LOP3.LUT R29, R29, R28, RZ, 0x3c, !PT ;  /* 0x0000001c1d1d8212 */ /* 0x008fc800078e3cff */
[----:B------:R-:W-:-:S04]  /*19b70*/  @!P0 LOP3.LUT R28, R29, R28, RZ, 0x3c, !PT ;  /* 0x0000001c1d1c8212 */ /* 0x000fc800078e3cff */
[----:B------:R-:W-:-:S05]  /*19b80*/  @!P0 LOP3.LUT R29, R29, R28, RZ, 0x3c, !PT ;  /* 0x0000001c1d1d8212 */ /* 0x000fca00078e3cff */
[----:B------:R-:W3:Y:S04]  /*19b90*/  @!P0 LDG.E.U8 R51, desc[UR22][R28.64] ;  /* 0x000000161c338981 */ /* 0x000ee8000c1e1100 */
[----:B------:R-:W3:Y:S04]  /*19ba0*/  LDL R28, [R1+0x260] ;  /* 0x00026000011c7983 */ /* 0x000ee80000100800 */
[----:B------:R-:W3:Y:S01]  /*19bb0*/  LDL R29, [R1+0x264] ;  /* 0x00026400011d7983 */ /* 0x000ee20000100800 */
[----:B------:R-:W-:Y:S02]  /*19bc0*/  @!P0 IMAD.MOV.U32 R30, RZ, RZ, R45 ;  /* 0x000000ffff1e8224 */ /* 0x000fe400078e002d */
[----:B------:R-:W-:Y:S01]  /*19bd0*/  @!P0 IMAD.MOV.U32 R35, RZ, RZ, R46 ;  /* 0x000000ffff238224 */ /* 0x000fe200078e002e */
[----:B------:R-:W3:Y:S04]  /*19be0*/  LDL R45, [R1+0x2a4] ;  /* 0x0002a400012d7983 */ /* 0x000ee80000100800 */
[----:B------:R-:W3:Y:S01]  /*19bf0*/  LDL R46, [R1+0x1e0] ;  /* 0x0001e000012e7983 */ /* 0x000ee20000100800 */
[----:B--2---:R-:W-:-:S03]  /*19c00*/  @!P0 IMAD.MOV.U32 R31, RZ, RZ, R47 ;  /* 0x000000ffff1f8224 */ /* 0x004fc600078e002f */
[----:B------:R-:W2:Y:S04]  /*19c10*/  LDL R47, [R1+0x2a0] ;  /* 0x0002a000012f7983 */ /* 0x000ea80000100800 */
[----:B------:R4:W2:Y:S02]  /*19c20*/  @!P0 LDG.E.U8 R53, desc[UR22][R30.64] ;  /* 0x000000161e358981 */ /* 0x0008a4000c1e1100 */
[----:B----4-:R-:W-:Y:S02]  /*19c30*/  @!P0 IMAD.MOV.U32 R30, RZ, RZ, R44 ;  /* 0x000000ffff1e8224 */ /* 0x010fe400078e002c */
[----:B------:R-:W4:Y:S01]  /*19c40*/  LDL R44, [R1+0x2e4] ;  /* 0x0002e400012c7983 */ /* 0x000f220000100800 */
[----:B------:R-:W-:Y:S02]  /*19c50*/  @!P0 LOP3.LUT R41, R41, R40, RZ, 0x3c, !PT ;  /* 0x0000002829298212 */ /* 0x000fe400078e3cff */
[----:B------:R-:W-:-:S02]  /*19c60*/  @!P0 LOP3.LUT R37, R37, R36, RZ, 0x3c, !PT ;  /* 0x0000002425258212 */ /* 0x000fc400078e3cff */
[----:B------:R-:W-:Y:S02]  /*19c70*/  @!P0 LOP3.LUT R33, R33, R32, RZ, 0x3c, !PT ;  /* 0x0000002021218212 */ /* 0x000fe400078e3cff */
[----:B------:R-:W-:Y:S02]  /*19c80*/  @!P0 LOP3.LUT R40, R41, R40, RZ, 0x3c, !PT ;  /* 0x0000002829288212 */ /* 0x000fe400078e3cff */
[----:B------:R-:W-:Y:S02]  /*19c90*/  @!P0 LOP3.LUT R36, R37, R36, RZ, 0x3c, !PT ;  /* 0x0000002425248212 */ /* 0x000fe400078e3cff */
[----:B------:R-:W-:Y:S02]  /*19ca0*/  @!P0 LOP3.LUT R32, R33, R32, RZ, 0x3c, !PT ;  /* 0x0000002021208212 */ /* 0x000fe400078e3cff */
[----:B------:R-:W-:Y:S02]  /*19cb0*/  PRMT R69, RZ, 0x7610, R69 ;  /* 0x00007610ff457816 */ /* 0x000fe40000000045 */
[----:B------:R-:W-:-:S02]  /*19cc0*/  PRMT R63, RZ, 0x7610, R63 ;  /* 0x00007610ff3f7816 */ /* 0x000fc4000000003f */
[----:B------:R-:W-:Y:S02]  /*19cd0*/  PRMT R59, RZ, 0x7610, R59 ;  /* 0x00007610ff3b7816 */ /* 0x000fe4000000003b */
[----:B------:R-:W-:Y:S02]  /*19ce0*/  PRMT R55, RZ, 0x7610, R55 ;  /* 0x00007610ff377816 */ /* 0x000fe40000000037 */
[----:B------:R-:W-:Y:S02]  /*19cf0*/  @!P0 LOP3.LUT R41, R41, R40, RZ, 0x3c, !PT ;  /* 0x0000002829298212 */ /* 0x000fe400078e3cff */
[----:B------:R-:W-:Y:S02]  /*19d00*/  @!P0 LOP3.LUT R37, R37, R36, RZ, 0x3c, !PT ;  /* 0x0000002425258212 */ /* 0x000fe400078e3cff */
[----:B------:R-:W-:Y:S01]  /*19d10*/  @!P0 LOP3.LUT R33, R33, R32, RZ, 0x3c, !PT ;  /* 0x0000002021218212 */ /* 0x000fe200078e3cff */
[----:B------:R-:W4:Y:S01]  /*19d20*/  @!P0 LDG.E.U8 R63, desc[UR22][R40.64] ;  /* 0x00000016283f8981 */ /* 0x000f22000c1e1100 */
[----:B------:R-:W-:-:S03]  /*19d30*/  PRMT R71, RZ, 0x7610, R71 ;  /* 0x00007610ff477816 */ /* 0x000fc60000000047 */
[----:B------:R-:W4:Y:S04]  /*19d40*/  @!P0 LDG.E.U8 R59, desc[UR22][R36.64] ;  /* 0x00000016243b8981 */ /* 0x000f28000c1e1100 */
[----:B------:R-:W4:Y:S04]  /*19d50*/  @!P0 LDG.E.U8 R55, desc[UR22][R32.64] ;  /* 0x0000001620378981 */ /* 0x000f28000c1e1100 */
[----:B------:R-:W4:Y:S04]  /*19d60*/  LDL R40, [R1+0x358] ;  /* 0x0003580001287983 */ /* 0x000f280000100800 */
[----:B------:R-:W4:Y:S04]  /*19d70*/  LDL R41, [R1+0x35c] ;  /* 0x00035c0001297983 */ /* 0x000f280000100800 */
[----:B------:R-:W4:Y:S04]  /*19d80*/  LDL R36, [R1+0x424] ;  /* 0x0004240001247983 */ /* 0x000f280000100800 */
[----:B------:R-:W4:Y:S04]  /*19d90*/  LDL R37, [R1+0x428] ;  /* 0x0004280001257983 */ /* 0x000f280000100800 */
[----:B------:R-:W4:Y:S04]  /*19da0*/  LDL R32, [R1+0x158] ;  /* 0x0001580001207983 */ /* 0x000f280000100800 */
[----:B------:R-:W4:Y:S01]  /*19db0*/  LDL R33, [R1+0x15c] ;  /* 0x00015c0001217983 */ /* 0x000f220000100800 */
[----:B---3--:R-:W-:-:S04]  /*19dc0*/  @!P0 LOP3.LUT R29, R29, R28, RZ, 0x3c, !PT ;  /* 0x0000001c1d1d8212 */ /* 0x008fc800078e3cff */
[----:B------:R-:W-:-:S04]  /*19dd0*/  @!P0 LOP3.LUT R28, R29, R28, RZ, 0x3c, !PT ;  /* 0x0000001c1d1c8212 */ /* 0x000fc800078e3cff */
[----:B------:R-:W-:Y:S01]  /*19de0*/  @!P0 LOP3.LUT R29, R29, R28, RZ, 0x3c, !PT ;  /* 0x0000001c1d1d8212 */ /* 0x000fe200078e3cff */
[----:B------:R-:W-:Y:S01]  /*19df0*/  @!P0 IMAD.MOV.U32 R31, RZ, RZ, R46 ;  /* 0x000000ffff1f8224 */ /* 0x000fe200078e002e */
[----:B------:R0:W-:Y:S04]  /*19e00*/  STS.U8 [R70+UR10+0xbf00], R25 ;  /* 0x00bf001946007988 */ /* 0x0001e8000800000a */
[----:B------:R1:W3:Y:S04]  /*19e10*/  @!P0 LDG.E.U8 R69, desc[UR22][R28.64] ;  /* 0x000000161c458981 */ /* 0x0002e8000c1e1100 */
[----:B------:R-:W3:Y:S04]  /*19e20*/  LDL R46, [R1+0x2e0] ;  /* 0x0002e000012e7983 */ /* 0x000ee80000100800 */
[----:B0-----:R-:W3:Y:S01]  /*19e30*/  LDL.LU R70, [R1+0x724] ;  /* 0x0007240001467983 */ /* 0x001ee20000300800 */
[----:B-1----:R-:W-:-:S03]  /*19e40*/  @!P0 IMAD.MOV.U32 R28, RZ, RZ, R45 ;  /* 0x000000ffff1c8224 */ /* 0x002fc600078e002d */
[----:B------:R-:W3:Y:S01]  /*19e50*/  LDL R45, [R1+0x3a0] ;  /* 0x0003a000012d7983 */ /* 0x000ee20000100800 */
[----:B--2---:R-:W-:-:S03]  /*19e60*/  @!P0 IMAD.MOV.U32 R29, RZ, RZ, R47 ;  /* 0x000000ffff1d8224 */ /* 0x004fc600078e002f */
[----:B------:R-:W2:Y:S04]  /*19e70*/  LDL.LU R47, [R1] ;  /* 0x00000000012f7983 */ /* 0x000ea80000300800 */
[----:B------:R4:W2:Y:S04]  /*19e80*/  @!P0 LDG.E.U8 R71, desc[UR22][R28.64] ;  /* 0x000000161c478981 */ /* 0x0008a8000c1e1100 */
[----:B------:R-:W2:Y:S01]  /*19e90*/  LDL R25, [R1+0x3d0] ;  /* 0x0003d00001197983 */ /* 0x000ea20000100800 */
[----:B----4-:R-:W-:-:S03]  /*19ea0*/  @!P0 IMAD.MOV.U32 R28, RZ, RZ, R44 ;  /* 0x000000ffff1c8224 */ /* 0x010fc600078e002c */
[----:B------:R-:W4:Y:S01]  /*19eb0*/  LDL R44, [R1+0x3cc] ;  /* 0x0003cc00012c7983 */ /* 0x000f220000100800 */
[----:B------:R-:W-:Y:S02]  /*19ec0*/  LOP3.LUT R93, R93, 0x30, RZ, 0x3c, !PT ;  /* 0x000000305d5d7812 */ /* 0x000fe400078e3cff */
[----:B------:R-:W-:-:S03]  /*19ed0*/  PRMT R50, RZ, 0x7610, R50 ;  /* 0x00007610ff327816 */ /* 0x000fc60000000032 */
[----:B------:R-:W-:Y:S01]  /*19ee0*/  STS.U8 [R93+UR10+0xa180], R67 ;  /* 0x00a180435d007988 */ /* 0x000fe2000800000a */
[----:B------:R-:W-:-:S03]  /*19ef0*/  PRMT R73, RZ, 0x7610, R73 ;  /* 0x00007610ff497816 */ /* 0x000fc60000000049 */
[----:B------:R-:W-:Y:S04]  /*19f00*/  STS.U8 [R93+UR10+0xa380], R66 ;  /* 0x00a380425d007988 */ /* 0x000fe8000800000a */
[----:B------:R-:W-:Y:S04]  /*19f10*/  STS.U8 [R93+UR10+0xa580], R65 ;  /* 0x00a580415d007988 */ /* 0x000fe8000800000a */
[----:B------:R-:W-:Y:S04]  /*19f20*/  STS.U8 [R93+UR10+0xa780], R64 ;  /* 0x00a780405d007988 */ /* 0x000fe8000800000a */
[----:B------:R0:W4:Y:S04]  /*19f30*/  @!P0 LDG.E.U8 R50, desc[UR22][R42.64] ;  /* 0x000000162a328981 */ /* 0x000128000c1e1100 */
[----:B------:R-:W-:Y:S04]  /*19f40*/  STS.U8 [R93+UR10+0xa980], R27 ;  /* 0x00a9801b5d007988 */ /* 0x000fe8000800000a */
[----:B------:R2:W-:Y:S01]  /*19f50*/  STS.U8 [R93+UR10+0xab80], R26 ;  /* 0x00ab801a5d007988 */ /* 0x0005e2000800000a */
[----:B0-----:R-:W-:Y:S01]  /*19f60*/  PRMT R43, RZ, 0x7610, R43 ;  /* 0x00007610ff2b7816 */ /* 0x001fe2000000002b */
[----:B---3--:R-:W-:-:S02]  /*19f70*/  @!P0 IMAD.MOV.U32 R29, RZ, RZ, R46 ;  /* 0x000000ffff1d8224 */ /* 0x008fc400078e002e */
[----:B------:R-:W3:Y:S04]  /*19f80*/  LDL.LU R46, [R1+0x10] ;  /* 0x00001000012e7983 */ /* 0x000ee80000300800 */
[----:B------:R0:W3:Y:S04]  /*19f90*/  @!P0 LDG.E.U8 R73, desc[UR22][R28.64] ;  /* 0x000000161c498981 */ /* 0x0000e8000c1e1100 */
[----:B------:R-:W0:Y:S04]  /*19fa0*/  LDL R28, [R1+0x320] ;  /* 0x00032000011c7983 */ /* 0x000e280000100800 */
[----:B------:R-:W0:Y:S01]  /*19fb0*/  LDL R29, [R1+0x324] ;  /* 0x00032400011d7983 */ /* 0x000e220000100800 */
[----:B--2---:R-:W-:-:S02]  /*19fc0*/  @!P0 IMAD.MOV.U32 R26, RZ, RZ, R25 ;  /* 0x000000ffff1a8224 */ /* 0x004fc400078e0019 */
[----:B----4-:R-:W-:Y:S01]  /*19fd0*/  @!P0 IMAD.MOV.U32 R27, RZ, RZ, R44 ;  /* 0x000000ffff1b8224 */ /* 0x010fe200078e002c */
[----:B------:R-:W-:Y:S02]  /*19fe0*/  PRMT R74, RZ, 0x7610, R74 ;  /* 0x00007610ff4a7816 */ /* 0x000fe4000000004a */
[----:B------:R-:W-:Y:S02]  /*19ff0*/  PRMT R42, RZ, 0x7610, R42 ;  /* 0x00007610ff2a7816 */ /* 0x000fe4000000002a */
[----:B------:R-:W-:Y:S01]  /*1a000*/  @!P0 LOP3.LUT R41, R41, R40, RZ, 0x3c, !PT ;  /* 0x0000002829298212 */ /* 0x000fe200078e3cff */
[----:B------:R1:W2:Y:S01]  /*1a010*/  @!P0 LDG.E.U8 R43, desc[UR22][R26.64] ;  /* 0x000000161a2b8981 */ /* 0x0002a2000c1e1100 */
[----:B------:R-:W-:Y:S02]  /*1a020*/  PRMT R62, RZ, 0x7610, R62 ;  /* 0x00007610ff3e7816 */ /* 0x000fe4000000003e */
[----:B------:R-:W-:Y:S01]  /*1a030*/  PRMT R72, RZ, 0x7610, R72 ;  /* 0x00007610ff487816 */ /* 0x000fe20000000048 */
[----:B------:R-:W-:Y:S04]  /*1a040*/  STS.U8 [R93+UR10+0xad80], R68 ;  /* 0x00ad80445d007988 */ /* 0x000fe8000800000a */
[----:B------:R-:W4:Y:S04]  /*1a050*/  LDL R44, [R1+0xe0] ;  /* 0x0000e000012c7983 */ /* 0x000f280000100800 */
[----:B------:R-:W1:Y:S04]  /*1a060*/  LDL R26, [R1+0x3fc] ;  /* 0x0003fc00011a7983 */ /* 0x000e680000100800 */
[----:B------:R-:W1:Y:S04]  /*1a070*/  LDL R27, [R1+0x400] ;  /* 0x00040000011b7983 */ /* 0x000e680000100800 */
[----:B------:R-:W2:Y:S01]  /*1a080*/  LDL R25, [R1+0xe4] ;  /* 0x0000e40001197983 */ /* 0x000ea20000100800 */
[----:B0-----:R-:W-:-:S04]  /*1a090*/  @!P0 LOP3.LUT R29, R29, R28, RZ, 0x3c, !PT ;  /* 0x0000001c1d1d8212 */ /* 0x001fc800078e3cff */
[----:B------:R-:W-:-:S04]  /*1a0a0*/  @!P0 LOP3.LUT R28, R29, R28, RZ, 0x3c, !PT ;  /* 0x0000001c1d1c8212 */ /* 0x000fc800078e3cff */
[----:B------:R-:W-:-:S05]  /*1a0b0*/  @!P0 LOP3.LUT R29, R29, R28, RZ, 0x3c, !PT ;  /* 0x0000001c1d1d8212 */ /* 0x000fca00078e3cff */
[----:B------:R-:W2:Y:S04]  /*1a0c0*/  @!P0 LDG.E.U8 R74, desc[UR22][R28.64] ;  /* 0x000000161c4a8981 */ /* 0x000ea8000c1e1100 */
[----:B------:R-:W2:Y:S04]  /*1a0d0*/  LDL R28, [R1+0x360] ;  /* 0x00036000011c7983 */ /* 0x000ea80000100800 */
[----:B------:R-:W2:Y:S01]  /*1a0e0*/  LDL R29, [R1+0x364] ;  /* 0x00036400011d7983 */ /* 0x000ea20000100800 */
[----:B-1----:R-:W-:-:S04]  /*1a0f0*/  @!P0 LOP3.LUT R27, R27, R26, RZ, 0x3c, !PT ;  /* 0x0000001a1b1b8212 */ /* 0x002fc800078e3cff */
[----:B------:R-:W-:-:S04]  /*1a100*/  @!P0 LOP3.LUT R26, R27, R26, RZ, 0x3c, !PT ;  /* 0x0000001a1b1a8212 */ /* 0x000fc800078e3cff */
[----:B------:R-:W-:-:S05]  /*1a110*/  @!P0 LOP3.LUT R27, R27, R26, RZ, 0x3c, !PT ;  /* 0x0000001a1b1b8212 */ /* 0x000fca00078e3cff */
[----:B------:R-:W3:Y:S04]  /*1a120*/  @!P0 LDG.E.U8 R42, desc[UR22][R26.64] ;  /* 0x000000161a2a8981 */ /* 0x000ee8000c1e1100 */
[----:B------:R-:W3:Y:S04]  /*1a130*/  LDL R26, [R1+0x42c] ;  /* 0x00042c00011a7983 */ /* 0x000ee80000100800 */
[----:B------:R-:W3:Y:S01]  /*1a140*/  LDL R27, [R1+0x430] ;  /* 0x00043000011b7983 */ /* 0x000ee20000100800 */
[----:B------:R-:W-:-:S04]  /*1a150*/  @!P0 LOP3.LUT R40, R41, R40, RZ, 0x3c, !PT ;  /* 0x0000002829288212 */ /* 0x000fc800078e3cff */
[----:B------:R-:W-:-:S05]  /*1a160*/  @!P0 LOP3.LUT R41, R41, R40, RZ, 0x3c, !PT ;  /* 0x0000002829298212 */ /* 0x000fca00078e3cff */
[----:B------:R0:W4:Y:S04]  /*1a170*/  @!P0 LDG.E.U8 R62, desc[UR22][R40.64] ;  /* 0x00000016283e8981 */ /* 0x000128000c1e1100 */
[----:B------:R1:W-:Y:S01]  /*1a180*/  STS.U8 [R93+UR10+0xaf80], R47 ;  /* 0x00af802f5d007988 */ /* 0x0003e2000800000a */
[----:B0-----:R-:W-:-:S03]  /*1a190*/  PRMT R41, RZ, 0x7610, R41 ;  /* 0x00007610ff297816 */ /* 0x001fc60000000029 */
[----:B-1----:R-:W4:Y:S01]  /*1a1a0*/  LDL R47, [R1+0x124] ;  /* 0x00012400012f7983 */ /* 0x002f220000100800 */
[----:B--2---:R-:W-:-:S04]  /*1a1b0*/  @!P0 LOP3.LUT R29, R29, R28, RZ, 0x3c, !PT ;  /* 0x0000001c1d1d8212 */ /* 0x004fc800078e3cff */
[----:B------:R-:W-:-:S04]  /*1a1c0*/  @!P0 LOP3.LUT R28, R29, R28, RZ, 0x3c, !PT ;  /* 0x0000001c1d1c8212 */ /* 0x000fc800078e3cff */
[----:B------:R-:W-:-:S05]  /*1a1d0*/  @!P0 LOP3.LUT R29, R29, R28, RZ, 0x3c, !PT ;  /* 0x0000001c1d1d8212 */ /* 0x000fca00078e3cff */
[----:B------:R0:W2:Y:S02]  /*1a1e0*/  @!P0 LDG.E.U8 R72, desc[UR22][R28.64] ;  /* 0x000000161c488981 */ /* 0x0000a4000c1e1100 */
[----:B0-----:R-:W-:Y:S02]  /*1a1f0*/  @!P0 IMAD.MOV.U32 R28, RZ, RZ, R45 ;  /* 0x000000ffff1c8224 */ /* 0x001fe400078e002d */
[----:B------:R-:W2:Y:S04]  /*1a200*/  LDL R29, [R1+0x39c] ;  /* 0x00039c00011d7983 */ /* 0x000ea80000100800 */
[----:B------:R-:W2:Y:S01]  /*1a210*/  LDL R45, [R1+0x458] ;  /* 0x00045800012d7983 */ /* 0x000ea20000100800 */
[----:B---3--:R-:W-:-:S04]  /*1a220*/  @!P0 LOP3.LUT R27, R27, R26, RZ, 0x3c, !PT ;  /* 0x0000001a1b1b8212 */ /* 0x008fc800078e3cff */
[----:B------:R-:W-:-:S04]  /*1a230*/  @!P0 LOP3.LUT R26, R27, R26, RZ, 0x3c, !PT ;  /* 0x0000001a1b1a8212 */ /* 0x000fc800078e3cff */
[----:B------:R-:W-:-:S05]  /*1a240*/  @!P0 LOP3.LUT R27, R27, R26, RZ, 0x3c, !PT ;  /* 0x0000001a1b1b8212 */ /* 0x000fca00078e3cff */
[----:B------:R2:W3:Y:S04]  /*1a250*/  @!P0 LDG.E.U8 R41, desc[UR22][R26.64] ;  /* 0x000000161a298981 */ /* 0x0004e8000c1e1100 */
[----:B------:R-:W2:Y:S04]  /*1a260*/  LDL.LU R26, [R1+0xc] ;  /* 0x00000c00011a7983 */ /* 0x000ea80000300800 */
[----:B------:R-:W3:Y:S01]  /*1a270*/  LDL R27, [R1+0x454] ;  /* 0x00045400011b7983 */ /* 0x000ee20000100800 */
[----:B------:R-:W-:Y:S02]  /*1a280*/  PRMT R40, RZ, 0x7610, R40 ;  /* 0x00007610ff287816 */ /* 0x000fe40000000028 */
[----:B------:R-:W-:Y:S01]  /*1a290*/  PRMT R68, RZ, 0x7610, R68 ;  /* 0x00007610ff447816 */ /* 0x000fe20000000044 */
[----:B--2---:R0:W-:Y:S02]  /*1a2a0*/  STS.U8 [R93+UR10+0xb180], R26 ;  /* 0x00b1801a5d007988 */ /* 0x0041e4000800000a */
[----:B0-----:R-:W-:-:S02]  /*1a2b0*/  @!P0 IMAD.MOV.U32 R26, RZ, RZ, R45 ;  /* 0x000000ffff1a8224 */ /* 0x001fc400078e002d */
[----:B------:R0:W-:Y:S04]  /*1a2c0*/  STS.U8 [R93+UR10+0xb380], R46 ;  /* 0x00b3802e5d007988 */ /* 0x0001e8000800000a */
[----:B---3--:R1:W2:Y:S04]  /*1a2d0*/  @!P0 LDG.E.U8 R40, desc[UR22][R26.64] ;  /* 0x000000161a288981 */ /* 0x0082a8000c1e1100 */
[----:B------:R-:W3:Y:S04]  /*1a2e0*/  LDL R45, [R1+0x1ac] ;  /* 0x0001ac00012d7983 */ /* 0x000ee80000100800 */
[----:B0-----:R-:W2:Y:S01]  /*1a2f0*/  LDL R46, [R1+0x1a8] ;  /* 0x0001a800012e7983 */ /* 0x001ea20000100800 */
[----:B-1----:R-:W-:-:S02]  /*1a300*/  @!P0 IMAD.MOV.U32 R26, RZ, RZ, R25 ;  /* 0x000000ffff1a8224 */ /* 0x002fc400078e0019 */
[----:B----4-:R-:W-:Y:S01]  /*1a310*/  @!P0 IMAD.MOV.U32 R27, RZ, RZ, R44 ;  /* 0x000000ffff1b8224 */ /* 0x010fe200078e002c */
[----:B------:R-:W4:Y:S04]  /*1a320*/  LDL R25, [R1+0x1ec] ;  /* 0x0001ec0001197983 */ /* 0x000f280000100800 */
[----:B------:R-:W2:Y:S04]  /*1a330*/  LDL R44, [R1+0x1e8] ;  /* 0x0001e800012c7983 */ /* 0x000ea80000100800 */
[----:B------:R0:W2:Y:S04]  /*1a340*/  @!P0 LDG.E.U8 R68, desc[UR22][R26.64] ;  /* 0x000000161a448981 */ /* 0x0000a8000c1e1100 */
[----:B------:R-:W2:Y:S04]  /*1a350*/  LDL.LU R26, [R1+0x8] ;  /* 0x00000800011a7983 */ /* 0x000ea80000300800 */
[----:B------:R-:W3:Y:S01]  /*1a360*/  LDL R27, [R1+0x120] ;  /* 0x00012000011b7983 */ /* 0x000ee20000100800 */
[----:B------:R-:W-:-:S03]  /*1a370*/  PRMT R67, RZ, 0x7610, R67 ;  /* 0x00007610ff437816 */ /* 0x000fc60000000043 */
[----:B--2---:R0:W-:Y:S02]  /*1a380*/  STS.U8 [R93+UR10+0xb580], R26 ;  /* 0x00b5801a5d007988 */ /* 0x0041e4000800000a */
[----:B0-----:R-:W-:-:S05]  /*1a390*/  @!P0 IMAD.MOV.U32 R26, RZ, RZ, R47 ;  /* 0x000000ffff1a8224 */ /* 0x001fca00078e002f */
[----:B---3--:R0:W2:Y:S04]  /*1a3a0*/  @!P0 LDG.E.U8 R67, desc[UR22][R26.64] ;  /* 0x000000161a438981 */ /* 0x0080a8000c1e1100 */
[----:B------:R-:W0:Y:S04]  /*1a3b0*/  LDL R26, [R1+0x160] ;  /* 0x00016000011a7983 */ /* 0x000e280000100800 */
[----:B------:R-:W0:Y:S04]  /*1a3c0*/  LDL R27, [R1+0x164] ;  /* 0x00016400011b7983 */ /* 0x000e280000100800 */
[----:B------:R1:W-:Y:S04]  /*1a3d0*/  STS.U8 [R93+UR10+0xb780], R0 ;  /* 0x00b780005d007988 */ /* 0x0003e8000800000a */
[----:B-1----:R-:W3:Y:S01]  /*1a3e0*/  LDL.LU R93, [R1+0x720] ;  /* 0x00072000015d7983 */ /* 0x002ee20000300800 */
[----:B------:R-:W-:-:S03]  /*1a3f0*/  PRMT R66, RZ, 0x7610, R66 ;  /* 0x00007610ff427816 */ /* 0x000fc60000000042 */
[----:B------:R-:W5:Y:S01]  /*1a400*/  LDL.LU R0, [R1+0x71c] ;  /* 0x00071c0001007983 */ /* 0x000f620000300800 */
[----:B------:R-:W1:Y:S01]  /*1a410*/  S2R R47, SR_TID.X ;  /* 0x00000000002f7919 */ /* 0x000e620000002100 */
[----:B0-----:R-:W-:-:S04]  /*1a420*/  @!P0 LOP3.LUT R27, R27, R26, RZ, 0x3c, !PT ;  /* 0x0000001a1b1b8212 */ /* 0x001fc800078e3cff */
[----:B------:R-:W-:-:S04]  /*1a430*/  @!P0 LOP3.LUT R26, R27, R26, RZ, 0x3c, !PT ;  /* 0x0000001a1b1a8212 */ /* 0x000fc800078e3cff */
[----:B------:R-:W-:-:S05]  /*1a440*/  @!P0 LOP3.LUT R27, R27, R26, RZ, 0x3c, !PT ;  /* 0x0000001a1b1b8212 */ /* 0x000fca00078e3cff */
[----:B------:R0:W2:Y:S02]  /*1a450*/  @!P0 LDG.E.U8 R66, desc[UR22][R26.64] ;  /* 0x000000161a428981 */ /* 0x0000a4000c1e1100 */
[----:B0-----:R-:W0:Y:S01]  /*1a460*/  S2R R27, SR_TID.X ;  /* 0x00000000001b7919 */ /* 0x001e220000002100 */
[----:B------:R-:W-:Y:S02]  /*1a470*/  @!P0 IMAD.MOV.U32 R26, RZ, RZ, R45 ;  /* 0x000000ffff1a8224 */ /* 0x000fe400078e002d */
[----:B------:R-:W2:Y:S01]  /*1a480*/  LDL R45, [R1+0x2ec] ;  /* 0x0002ec00012d7983 */ /* 0x000ea20000100800 */
[----:B0-----:R-:W-:-:S04]  /*1a490*/  LOP3.LUT R27, R27, 0x7f, RZ, 0xc0, !PT ;  /* 0x0000007f1b1b7812 */ /* 0x001fc800078ec0ff */
[----:B------:R-:W-:-:S05]  /*1a4a0*/  LOP3.LUT R27, R27, 0x30, RZ, 0x3c, !PT ;  /* 0x000000301b1b7812 */ /* 0x000fca00078e3cff */
[----:B---3--:R0:W-:Y:S02]  /*1a4b0*/  STS.U8 [R27+UR10+0xb980], R93 ;  /* 0x00b9805d1b007988 */ /* 0x0081e4000800000a */
[----:B0-----:R-:W-:Y:S02]  /*1a4c0*/  @!P0 IMAD.MOV.U32 R27, RZ, RZ, R46 ;  /* 0x000000ffff1b8224 */ /* 0x001fe400078e002e */
[----:B------:R-:W3:Y:S01]  /*1a4d0*/  LDL R46, [R1+0x2e8] ;  /* 0x0002e800012e7983 */ /* 0x000ee20000100800 */
[----:B-1----:R-:W-:-:S04]  /*1a4e0*/  LOP3.LUT R47, R47, 0x7f, RZ, 0xc0, !PT ;  /* 0x0000007f2f2f7812 */ /* 0x002fc800078ec0ff */
[----:B------:R-:W-:Y:S02]  /*1a4f0*/  LOP3.LUT R93, R47, 0x30, RZ, 0x3c, !PT ;  /* 0x000000302f5d7812 */ /* 0x000fe400078e3cff */
[----:B------:R-:W3:Y:S04]  /*1a500*/  LDL R47, [R1+0x2ac] ;  /* 0x0002ac00012f7983 */ /* 0x000ee80000100800 */
[----:B------:R4:W-:Y:S02]  /*1a510*/  STS.U8 [R93+UR10+0xbb80], R24 ;  /* 0x00bb80185d007988 */ /* 0x0009e4000800000a */
[----:B----4-:R-:W-:Y:S02]  /*1a520*/  @!P0 IMAD.MOV.U32 R24, RZ, RZ, R25 ;  /* 0x000000ffff188224 */ /* 0x010fe400078e0019 */
[----:B------:R-:W-:-:S02]  /*1a530*/  @!P0 IMAD.MOV.U32 R25, RZ, RZ, R44 ;  /* 0x000000ffff198224 */ /* 0x000fc400078e002c */
[----:B------:R-:W0:Y:S01]  /*1a540*/  S2R R44, SR_TID.X ;  /* 0x00000000002c7919 */ /* 0x000e220000002100 */
[----:B------:R1:W-:Y:S04]  /*1a550*/  STS.U8 [R93+UR10+0xbd80], R23 ;  /* 0x00bd80175d007988 */ /* 0x0003e8000800000a */
[----:B------:R4:W-:Y:S04]  /*1a560*/  STS.U8 [R93+UR10+0xbf80], R22 ;  /* 0x00bf80165d007988 */ /* 0x0009e8000800000a */
[----:B-1----:R-:W3:Y:S04]  /*1a570*/  LDL R23, [R1+0x26c] ;  /* 0x00026c0001177983 */ /* 0x002ee80000100800 */
[----:B----4-:R-:W4:Y:S01]  /*1a580*/  LDL R22, [R1+0x268] ;  /* 0x0002680001167983 */ /* 0x010f220000100800 */
[----:B0-----:R-:W-:-:S05]  /*1a590*/  LOP3.LUT R93, R44, 0x7f, RZ, 0xc0, !PT ;  /* 0x0000007f2c5d7812 */ /* 0x001fca00078ec0ff */
[----:B------:R-:W-:Y:S04]  /*1a5a0*/  STS.U8 [R93+UR10+0x4000], R21 ;  /* 0x004000155d007988 */ /* 0x000fe8000800000a */
[----:B------:R2:W-:Y:S02]  /*1a5b0*/  STS.U8 [R93+UR10+0x4400], R20 ;  /* 0x004400145d007988 */ /* 0x0005e4000800000a */
[----:B--2---:R-:W-:Y:S02]  /*1a5c0*/  @!P0 IMAD.MOV.U32 R20, RZ, RZ, R45 ;  /* 0x000000ffff148224 */ /* 0x004fe400078e002d */
[----:B------:R-:W2:Y:S01]  /*1a5d0*/  LDL R45, [R1+0x3d8] ;  /* 0x0003d800012d7983 */ /* 0x000ea20000100800 */
[----:B---3--:R-:W-:-:S03]  /*1a5e0*/  @!P0 IMAD.MOV.U32 R21, RZ, RZ, R46 ;  /* 0x000000ffff158224 */ /* 0x008fc600078e002e */
[----:B------:R-:W3:Y:S01]  /*1a5f0*/  LDL R46, [R1+0x3d4] ;  /* 0x0003d400012e7983 */ /* 0x000ee20000100800 */
[----:B------:R-:W-:-:S03]  /*1a600*/  PRMT R52, RZ, 0x7610, R52 ;  /* 0x00007610ff347816 */ /* 0x000fc60000000034 */
[----:B------:R0:W-:Y:S04]  /*1a610*/  STS.U8 [R93+UR10+0x4800], R19 ;  /* 0x004800135d007988 */ /* 0x0001e8000800000a */
[----:B------:R1:W-:Y:S04]  /*1a620*/  STS.U8 [R93+UR10+0x4c00], R18 ;  /* 0x004c00125d007988 */ /* 0x0003e8000800000a */
[----:B------:R0:W3:Y:S04]  /*1a630*/  @!P0 LDG.E.U8 R52, desc[UR22][R30.64] ;  /* 0x000000161e348981 */ /* 0x0000e8000c1e1100 */
[----:B------:R-:W-:Y:S04]  /*1a640*/  STS.U8 [R93+UR10+0x5000], R17 ;  /* 0x005000115d007988 */ /* 0x000fe8000800000a */
[----:B------:R2:W-:Y:S01]  /*1a650*/  STS.U8 [R93+UR10+0x5400], R16 ;  /* 0x005400105d007988 */ /* 0x0005e2000800000a */
[----:B0-----:R-:W-:-:S02]  /*1a660*/  PRMT R30, RZ, 0x7610, R30 ;  /* 0x00007610ff1e7816 */ /* 0x001fc4000000001e */
[-C--:B------:R-:W-:Y:S01]  /*1a670*/  @!P0 LOP3.LUT R37, R37, R36.reuse, RZ, 0x3c, !PT ;  /* 0x0000002425258212 */ /* 0x080fe200078e3cff */
[----:B------:R-:W3:Y:S03]  /*1a680*/  LDL R19, [R1+0x36c] ;  /* 0x00036c0001137983 */ /* 0x000ee60000100800 */
[C---:B------:R-:W-:Y:S01]  /*1a690*/  @!P0 LOP3.LUT R36, R37.reuse, R36, RZ, 0x3c, !PT ;  /* 0x0000002425248212 */ /* 0x040fe200078e3cff */
[----:B-1----:R-:W3:Y:S01]  /*1a6a0*/  LDL R18, [R1+0x368] ;  /* 0x0003680001127983 */ /* 0x002ee20000100800 */
[----:B------:R-:W-:Y:S02]  /*1a6b0*/  PRMT R58, RZ, 0x7610, R58 ;  /* 0x00007610ff3a7816 */ /* 0x000fe4000000003a */
[----:B------:R-:W-:-:S05]  /*1a6c0*/  @!P0 LOP3.LUT R37, R37, R36, RZ, 0x3c, !PT ;  /* 0x0000002425258212 */ /* 0x000fca00078e3cff */
[----:B------:R0:W3:Y:S01]  /*1a6d0*/  @!P0 LDG.E.U8 R58, desc[UR22][R36.64] ;  /* 0x00000016243a8981 */ /* 0x0000e2000c1e1100 */
[----:B----4-:R-:W-:-:S04]  /*1a6e0*/  @!P0 LOP3.LUT R23, R23, R22, RZ, 0x3c, !PT ;  /* 0x0000001617178212 */ /* 0x010fc800078e3cff */
[C---:B------:R-:W-:Y:S02]  /*1a6f0*/  @!P0 LOP3.LUT R22, R23.reuse, R22, RZ, 0x3c, !PT ;  /* 0x0000001617168212 */ /* 0x040fe400078e3cff */
[----:B0-----:R-:W-:Y:S02]  /*1a700*/  PRMT R36, RZ, 0x7610, R36 ;  /* 0x00007610ff247816 */ /* 0x001fe40000000024 */
[----:B------:R-:W-:-:S05]  /*1a710*/  @!P0 LOP3.LUT R23, R23, R22, RZ, 0x3c, !PT ;  /* 0x0000001617178212 */ /* 0x000fca00078e3cff */
[----:B------:R0:W4:Y:S02]  /*1a720*/  @!P0 LDG.E.U8 R36, desc[UR22][R22.64] ;  /* 0x0000001616248981 */ /* 0x000124000c1e1100 */
[----:B0-----:R-:W-:Y:S02]  /*1a730*/  @!P0 IMAD.MOV.U32 R22, RZ, RZ, R47 ;  /* 0x000000ffff168224 */ /* 0x001fe400078e002f */
[----:B--2---:R-:W-:Y:S01]  /*1a740*/  @!P0 IMAD.MOV.U32 R16, RZ, RZ, R45 ;  /* 0x000000ffff108224 */ /* 0x004fe200078e002d */
[----:B------:R-:W2:Y:S01]  /*1a750*/  LDL R47, [R1+0x3a8] ;  /* 0x0003a800012f7983 */ /* 0x000ea20000100800 */
[----:B---3--:R-:W-:Y:S01]  /*1a760*/  @!P0 IMAD.MOV.U32 R17, RZ, RZ, R46 ;  /* 0x000000ffff118224 */ /* 0x008fe200078e002e */
[----:B------:R-:W-:Y:S02]  /*1a770*/  PRMT R70, RZ, 0x7610, R70 ;  /* 0x00007610ff467816 */ /* 0x000fe40000000046 */
[----:B------:R-:W-:Y:S02]  /*1a780*/  @!P0 LOP3.LUT R33, R33, R32, RZ, 0x3c, !PT ;  /* 0x0000002021218212 */ /* 0x000fe400078e3cff */
[----:B------:R-:W-:Y:S01]  /*1a790*/  PRMT R54, RZ, 0x7610, R54 ;  /* 0x00007610ff367816 */ /* 0x000fe20000000036 */
[----:B------:R-:W3:Y:S04]  /*1a7a0*/  @!P0 LDG.E.U8 R30, desc[UR22][R16.64] ;  /* 0x00000016101e8981 */ /* 0x000ee8000c1e1100 */
[----:B------:R0:W2:Y:S04]  /*1a7b0*/  @!P0 LDG.E.U8 R70, desc[UR22][R28.64] ;  /* 0x000000161c468981 */ /* 0x0000a8000c1e1100 */
[----:B------:R1:W-:Y:S04]  /*1a7c0*/  STS.U8 [R93+UR10+0x5800], R80 ;  /* 0x005800505d007988 */ /* 0x0003e8000800000a */
[----:B------:R-:W2:Y:S04]  /*1a7d0*/  LDL R16, [R1+0x404] ;  /* 0x0004040001107983 */ /* 0x000ea80000100800 */
[----:B------:R-:W2:Y:S01]  /*1a7e0*/  LDL R17, [R1+0x408] ;  /* 0x0004080001117983 */ /* 0x000ea20000100800 */
[----:B0-----:R-:W-:-:S02]  /*1a7f0*/  PRMT R29, RZ, 0x7610, R29 ;  /* 0x00007610ff1d7816 */ /* 0x001fc4000000001d */
[----:B------:R-:W-:Y:S01]  /*1a800*/  @!P0 LOP3.LUT R32, R33, R32, RZ, 0x3c, !PT ;  /* 0x0000002021208212 */ /* 0x000fe200078e3cff */
[----:B-1----:R-:W3:Y:S01]  /*1a810*/  LDL R80, [R1+0x45c] ;  /* 0x00045c0001507983 */ /* 0x002ee20000100800 */
[----:B------:R-:W-:-:S03]  /*1a820*/  @!P0 LOP3.LUT R19, R19, R18, RZ, 0x3c, !PT ;  /* 0x0000001213138212 */ /* 0x000fc600078e3cff */
[----:B------:R-:W3:Y:S01]  /*1a830*/  LDL R46, [R1+0xe8] ;  /* 0x0000e800012e7983 */ /* 0x000ee20000100800 */
[----:B------:R-:W-:Y:S02]  /*1a840*/  @!P0 LOP3.LUT R33, R33, R32, RZ, 0x3c, !PT ;  /* 0x0000002021218212 */ /* 0x000fe400078e3cff */
[C---:B------:R-:W-:Y:S01]  /*1a850*/  @!P0 LOP3.LUT R18, R19.reuse, R18, RZ, 0x3c, !PT ;  /* 0x0000001213128212 */ /* 0x040fe200078e3cff */
[----:B------:R-:W3:Y:S04]  /*1a860*/  LDL R45, [R1+0xec] ;  /* 0x0000ec00012d7983 */ /* 0x000ee80000100800 */
[----:B------:R0:W3:Y:S01]  /*1a870*/  @!P0 LDG.E.U8 R54, desc[UR22][R32.64] ;  /* 0x0000001620368981 */ /* 0x0000e2000c1e1100 */
[----:B------:R-:W-:Y:S02]  /*1a880*/  @!P0 LOP3.LUT R19, R19, R18, RZ, 0x3c, !PT ;  /* 0x0000001213138212 */ /* 0x000fe400078e3cff */
[----:B------:R-:W-:Y:S01]  /*1a890*/  PRMT R60, RZ, 0x7610, R60 ;  /* 0x00007610ff3c7816 */ /* 0x000fe2000000003c */
[----:B------:R1:W-:Y:S01]  /*1a8a0*/  STS.U8 [R93+UR10+0x5c00], R78 ;  /* 0x005c004e5d007988 */ /* 0x0003e2000800000a */
[----:B------:R-:W-:-:S03]  /*1a8b0*/  PRMT R64, RZ, 0x7610, R64 ;  /* 0x00007610ff407816 */ /* 0x000fc60000000040 */
[----:B------:R-:W3:Y:S01]  /*1a8c0*/  LDL R23, [R1+0x2a8] ;  /* 0x0002a80001177983 */ /* 0x000ee20000100800 */
[----:B0-----:R-:W-:Y:S02]  /*1a8d0*/  PRMT R32, RZ, 0x7610, R32 ;  /* 0x00007610ff207816 */ /* 0x001fe40000000020 */
[----:B------:R-:W-:Y:S01]  /*1a8e0*/  PRMT R28, RZ, 0x7610, R28 ;  /* 0x00007610ff1c7816 */ /* 0x000fe2000000001c */
[----:B------:R-:W3:Y:S04]  /*1a8f0*/  @!P0 LDG.E.U8 R60, desc[UR22][R38.64] ;  /* 0x00000016263c8981 */ /* 0x000ee8000c1e1100 */
[----:B------:R0:W3:Y:S04]  /*1a900*/  @!P0 LDG.E.U8 R32, desc[UR22][R18.64] ;  /* 0x0000001612208981 */ /* 0x0000e8000c1e1100 */
[----:B-1----:R-:W3:Y:S04]  /*1a910*/  LDL R78, [R1+0x12c] ;  /* 0x00012c00014e7983 */ /* 0x002ee80000100800 */
[----:B------:R1:W-:Y:S01]  /*1a920*/  STS.U8 [R93+UR10+0x6000], R76 ;  /* 0x0060004c5d007988 */ /* 0x0003e2000800000a */
[----:B--2---:R-:W-:Y:S01]  /*1a930*/  @!P0 LOP3.LUT R17, R17, R16, RZ, 0x3c, !PT ;  /* 0x0000001011118212 */ /* 0x004fe200078e3cff */
[----:B0-----:R-:W-:-:S02]  /*1a940*/  @!P0 IMAD.MOV.U32 R18, RZ, RZ, R47 ;  /* 0x000000ffff128224 */ /* 0x001fc400078e002f */
[----:B-1----:R-:W2:Y:S01]  /*1a950*/  LDL R76, [R1+0x128] ;  /* 0x00012800014c7983 */ /* 0x002ea20000100800 */
[----:B------:R-:W-:-:S03]  /*1a960*/  @!P0 LOP3.LUT R16, R17, R16, RZ, 0x3c, !PT ;  /* 0x0000001011108212 */ /* 0x000fc600078e3cff */
[----:B------:R-:W2:Y:S01]  /*1a970*/  LDL R47, [R1+0x460] ;  /* 0x00046000012f7983 */ /* 0x000ea20000100800 */
[----:B------:R-:W-:Y:S02]  /*1a980*/  @!P0 LOP3.LUT R17, R17, R16, RZ, 0x3c, !PT ;  /* 0x0000001011118212 */ /* 0x000fe400078e3cff */
[----:B------:R-:W-:Y:S01]  /*1a990*/  PRMT R38, RZ, 0x7610, R38 ;  /* 0x00007610ff267816 */ /* 0x000fe20000000026 */
[----:B------:R-:W2:Y:S04]  /*1a9a0*/  LDL R19, [R1+0x3a4] ;  /* 0x0003a40001137983 */ /* 0x000ea80000100800 */
[----:B------:R-:W2:Y:S04]  /*1a9b0*/  @!P0 LDG.E.U8 R29, desc[UR22][R16.64] ;  /* 0x00000016101d8981 */ /* 0x000ea8000c1e1100 */
[----:B------:R-:W2:Y:S04]  /*1a9c0*/  @!P0 LDG.E.U8 R38, desc[UR22][R24.64] ;  /* 0x0000001618268981 */ /* 0x000ea8000c1e1100 */
[----:B------:R-:W2:Y:S04]  /*1a9d0*/  LDL R16, [R1+0x434] ;  /* 0x0004340001107983 */ /* 0x000ea80000100800 */
[----:B------:R-:W2:Y:S04]  /*1a9e0*/  LDL R17, [R1+0x438] ;  /* 0x0004380001117983 */ /* 0x000ea80000100800 */
[----:B------:R-:W4:Y:S04]  /*1a9f0*/  LDL R24, [R1+0x228] ;  /* 0x0002280001187983 */ /* 0x000f280000100800 */
[----:B------:R-:W4:Y:S01]  /*1aa00*/  LDL R25, [R1+0x22c] ;  /* 0x00022c0001197983 */ /* 0x000f220000100800 */
[----:B------:R-:W-:-:S03]  /*1aa10*/  PRMT R39, RZ, 0x7610, R39 ;  /* 0x00007610ff277816 */ /* 0x000fc60000000027 */
[----:B------:R-:W-:Y:S04]  /*1aa20*/  STS.U8 [R93+UR10+0x6400], R15 ;  /* 0x0064000f5d007988 */ /* 0x000fe8000800000a */
[----:B------:R-:W-:Y:S04]  /*1aa30*/  STS.U8 [R93+UR10+0x6800], R14 ;  /* 0x0068000e5d007988 */ /* 0x000fe8000800000a */
[----:B------:R0:W-:Y:S04]  /*1aa40*/  STS.U8 [R93+UR10+0x6c00], R13 ;  /* 0x006c000d5d007988 */ /* 0x0001e8000800000a */
[----:B------:R1:W-:Y:S04]  /*1aa50*/  STS.U8 [R93+UR10+0x7000], R12 ;  /* 0x0070000c5d007988 */ /* 0x0003e8000800000a */
[----:B------:R3:W4:Y:S04]  /*1aa60*/  @!P0 LDG.E.U8 R39, desc[UR22][R26.64] ;  /* 0x000000161a278981 */ /* 0x000728000c1e1100 */
[----:B0-----:R-:W4:Y:S04]  /*1aa70*/  LDL R13, [R1+0x1b4] ;  /* 0x0001b400010d7983 */ /* 0x001f280000100800 */
[----:B-1----:R-:W4:Y:S01]  /*1aa80*/  LDL R12, [R1+0x1b0] ;  /* 0x0001b000010c7983 */ /* 0x002f220000100800 */
[----:B---3--:R-:W-:Y:S01]  /*1aa90*/  PRMT R27, RZ, 0x7610, R27 ;  /* 0x00007610ff1b7816 */ /* 0x008fe2000000001b */
[----:B------:R-:W-:-:S02]  /*1aaa0*/  @!P0 IMAD.MOV.U32 R14, RZ, RZ, R78 ;  /* 0x000000ffff0e8224 */ /* 0x000fc400078e004e */
[----:B------:R-:W3:Y:S01]  /*1aab0*/  LDL R78, [R1+0x230] ;  /* 0x00023000014e7983 */ /* 0x000ee20000100800 */
[----:B--2---:R-:W-:-:S04]  /*1aac0*/  @!P0 LOP3.LUT R17, R17, R16, RZ, 0x3c, !PT ;  /* 0x0000001011118212 */ /* 0x004fc800078e3cff */
[----:B------:R-:W-:-:S04]  /*1aad0*/  @!P0 LOP3.LUT R16, R17, R16, RZ, 0x3c, !PT ;  /* 0x0000001011108212 */ /* 0x000fc800078e3cff */
[----:B------:R-:W-:-:S05]  /*1aae0*/  @!P0 LOP3.LUT R17, R17, R16, RZ, 0x3c, !PT ;  /* 0x0000001011118212 */ /* 0x000fca00078e3cff */
[----:B------:R0:W2:Y:S02]  /*1aaf0*/  @!P0 LDG.E.U8 R28, desc[UR22][R16.64] ;  /* 0x00000016101c8981 */ /* 0x0000a4000c1e1100 */
[----:B0-----:R-:W-:Y:S02]  /*1ab00*/  @!P0 IMAD.MOV.U32 R16, RZ, RZ, R47 ;  /* 0x000000ffff108224 */ /* 0x001fe400078e002f */
[----:B------:R-:W-:Y:S01]  /*1ab10*/  @!P0 IMAD.MOV.U32 R17, RZ, RZ, R80 ;  /* 0x000000ffff118224 */ /* 0x000fe200078e0050 */
[----:B------:R-:W2:Y:S04]  /*1ab20*/  LDL R47, [R1+0x16c] ;  /* 0x00016c00012f7983 */ /* 0x000ea80000100800 */
[----:B------:R-:W3:Y:S04]  /*1ab30*/  LDL R80, [R1+0x168] ;  /* 0x0001680001507983 */ /* 0x000ee80000100800 */
[----:B------:R0:W3:Y:S02]  /*1ab40*/  @!P0 LDG.E.U8 R27, desc[UR22][R16.64] ;  /* 0x00000016101b8981 */ /* 0x0000e4000c1e1100 */
[----:B0-----:R-:W-:-:S02]  /*1ab50*/  @!P0 IMAD.MOV.U32 R16, RZ, RZ, R45 ;  /* 0x000000ffff108224 */ /* 0x001fc400078e002d */
[----:B------:R-:W-:Y:S01]  /*1ab60*/  @!P0 IMAD.MOV.U32 R17, RZ, RZ, R46 ;  /* 0x000000ffff118224 */ /* 0x000fe200078e002e */
[----:B------:R-:W3:Y:S04]  /*1ab70*/  LDL R45, [R1+0x1f4] ;  /* 0x0001f400012d7983 */ /* 0x000ee80000100800 */
[----:B------:R-:W3:Y:S01]  /*1ab80*/  LDL R46, [R1+0x1f0] ;  /* 0x0001f000012e7983 */ /* 0x000ee20000100800 */
[----:B------:R-:W-:-:S03]  /*1ab90*/  @!P0 IMAD.MOV.U32 R15, RZ, RZ, R76 ;  /* 0x000000ffff0f8224 */ /* 0x000fc600078e004c */
[----:B------:R-:W3:Y:S04]  /*1aba0*/  LDL R76, [R1+0x234] ;  /* 0x00023400014c7983 */ /* 0x000ee80000100800 */
[----:B------:R-:W3:Y:S01]  /*1abb0*/  @!P0 LDG.E.U8 R64, desc[UR22][R14.64] ;  /* 0x000000160e408981 */ /* 0x000ee2000c1e1100 */
[----:B------:R-:W-:Y:S02]  /*1abc0*/  PRMT R56, RZ, 0x7610, R56 ;  /* 0x00007610ff387816 */ /* 0x000fe40000000038 */
[----:B----4-:R-:W-:-:S04]  /*1abd0*/  @!P0 LOP3.LUT R25, R25, R24, RZ, 0x3c, !PT ;  /* 0x0000001819198212 */ /* 0x010fc800078e3cff */
[----:B------:R0:W4:Y:S01]  /*1abe0*/  @!P0 LDG.E.U8 R56, desc[UR22][R34.64] ;  /* 0x0000001622388981 */ /* 0x000122000c1e1100 */
[----:B------:R-:W-:Y:S02]  /*1abf0*/  @!P0 LOP3.LUT R24, R25, R24, RZ, 0x3c, !PT ;  /* 0x0000001819188212 */ /* 0x000fe400078e3cff */
[----:B------:R-:W-:Y:S02]  /*1ac00*/  PRMT R37, RZ, 0x7610, R37 ;  /* 0x00007610ff257816 */ /* 0x000fe40000000025 */
[----:B0-----:R-:W-:Y:S02]  /*1ac10*/  PRMT R34, RZ, 0x7610, R34 ;  /* 0x00007610ff227816 */ /* 0x001fe40000000022 */
[----:B------:R-:W-:Y:S02]  /*1ac20*/  @!P0 LOP3.LUT R13, R13, R12, RZ, 0x3c, !PT ;  /* 0x0000000c0d0d8212 */ /* 0x000fe400078e3cff */
[----:B------:R-:W-:Y:S02]  /*1ac30*/  @!P0 LOP3.LUT R25, R25, R24, RZ, 0x3c, !PT ;  /* 0x0000001819198212 */ /* 0x000fe400078e3cff */
[----:B------:R-:W4:Y:S01]  /*1ac40*/  @!P0 LDG.E.U8 R34, desc[UR22][R20.64] ;  /* 0x0000001614228981 */ /* 0x000f22000c1e1100 */
[----:B------:R-:W-:-:S03]  /*1ac50*/  @!P0 LOP3.LUT R12, R13, R12, RZ, 0x3c, !PT ;  /* 0x0000000c0d0c8212 */ /* 0x000fc600078e3cff */
[----:B------:R0:W4:Y:S04]  /*1ac60*/  @!P0 LDG.E.U8 R37, desc[UR22][R24.64] ;  /* 0x0000001618258981 */ /* 0x000128000c1e1100 */
[----:B------:R-:W4:Y:S04]  /*1ac70*/  LDL R20, [R1+0x328] ;  /* 0x0003280001147983 */ /* 0x000f280000100800 */
[----:B------:R-:W4:Y:S01]  /*1ac80*/  LDL R21, [R1+0x32c] ;  /* 0x00032c0001157983 */ /* 0x000f220000100800 */
[----:B0-----:R-:W-:Y:S02]  /*1ac90*/  PRMT R25, RZ, 0x7610, R25 ;  /* 0x00007610ff197816 */ /* 0x001fe40000000019 */
[----:B------:R-:W-:-:S02]  /*1aca0*/  @!P0 LOP3.LUT R13, R13, R12, RZ, 0x3c, !PT ;  /* 0x0000000c0d0d8212 */ /* 0x000fc400078e3cff */
[----:B------:R-:W-:-:S03]  /*1acb0*/  PRMT R24, RZ, 0x7610, R24 ;  /* 0x00007610ff187816 */ /* 0x000fc60000000018 */
[----:B------:R0:W4:Y:S01]  /*1acc0*/  @!P0 LDG.E.U8 R25, desc[UR22][R12.64] ;  /* 0x000000160c198981 */ /* 0x000122000c1e1100 */
[----:B--2---:R-:W-:-:S03]  /*1acd0*/  @!P0 IMAD.MOV.U32 R14, RZ, RZ, R47 ;  /* 0x000000ffff0e8224 */ /* 0x004fc600078e002f */
[----:B------:R-:W2:Y:S01]  /*1ace0*/  LDL R47, [R1+0x274] ;  /* 0x00027400012f7983 */ /* 0x000ea20000100800 */
[----:B---3--:R-:W-:-:S03]  /*1acf0*/  @!P0 IMAD.MOV.U32 R15, RZ, RZ, R80 ;  /* 0x000000ffff0f8224 */ /* 0x008fc600078e0050 */
[----:B------:R-:W3:Y:S01]  /*1ad00*/  LDL R80, [R1+0x270] ;  /* 0x0002700001507983 */ /* 0x000ee20000100800 */
[----:B0-----:R-:W-:-:S03]  /*1ad10*/  @!P0 IMAD.MOV.U32 R12, RZ, RZ, R45 ;  /* 0x000000ffff0c8224 */ /* 0x001fc600078e002d */
[----:B------:R-:W3:Y:S01]  /*1ad20*/  LDL R45, [R1+0x2b4] ;  /* 0x0002b400012d7983 */ /* 0x000ee20000100800 */
[----:B------:R-:W-:-:S03]  /*1ad30*/  @!P0 IMAD.MOV.U32 R13, RZ, RZ, R46 ;  /* 0x000000ffff0d8224 */ /* 0x000fc600078e002e */
[----:B------:R-:W3:Y:S04]  /*1ad40*/  LDL R46, [R1+0x2b0] ;  /* 0x0002b000012e7983 */ /* 0x000ee80000100800 */
[----:B------:R0:W3:Y:S02]  /*1ad50*/  @!P0 LDG.E.U8 R24, desc[UR22][R12.64] ;  /* 0x000000160c188981 */ /* 0x0000e4000c1e1100 */
[----:B0-----:R-:W-:Y:S02]  /*1ad60*/  @!P0 IMAD.MOV.U32 R13, RZ, RZ, R78 ;  /* 0x000000ffff0d8224 */ /* 0x001fe400078e004e */
[----:B------:R-:W3:Y:S01]  /*1ad70*/  LDL R78, [R1+0x2f0] ;  /* 0x0002f000014e7983 */ /* 0x000ee20000100800 */
[----:B------:R-:W-:-:S03]  /*1ad80*/  @!P0 IMAD.MOV.U32 R12, RZ, RZ, R76 ;  /* 0x000000ffff0c8224 */ /* 0x000fc600078e004c */
[----:B------:R-:W3:Y:S01]  /*1ad90*/  LDL R76, [R1+0x2f4] ;  /* 0x0002f400014c7983 */ /* 0x000ee20000100800 */
[----:B------:R-:W-:-:S03]  /*1ada0*/  PRMT R35, RZ, 0x7610, R35 ;  /* 0x00007610ff237816 */ /* 0x000fc60000000023 */
[----:B------:R-:W-:Y:S04]  /*1adb0*/  STS.U8 [R93+UR10+0x7400], R11 ;  /* 0x0074000b5d007988 */ /* 0x000fe8000800000a */
[----:B------:R0:W3:Y:S04]  /*1adc0*/  @!P0 LDG.E.U8 R35, desc[UR22][R22.64] ;  /* 0x0000001616238981 */ /* 0x0000e8000c1e1100 */
[----:B------:R-:W-:Y:S04]  /*1add0*/  STS.U8 [R93+UR10+0x7800], R3 ;  /* 0x007800035d007988 */ /* 0x000fe8000800000a */
[----:B------:R2:W-:Y:S01]  /*1ade0*/  STS.U8 [R93+UR10+0x7c00], R2 ;  /* 0x007c00025d007988 */ /* 0x0005e2000800000a */
[----:B0-----:R-:W-:-:S02]  /*1adf0*/  PRMT R22, RZ, 0x7610, R22 ;  /* 0x00007610ff167816 */ /* 0x001fc40000000016 */
[----:B----4-:R-:W-:-:S04]  /*1ae00*/  @!P0 LOP3.LUT R21, R21, R20, RZ, 0x3c, !PT ;  /* 0x0000001415158212 */ /* 0x010fc800078e3cff */
[C---:B------:R-:W-:Y:S02]  /*1ae10*/  @!P0 LOP3.LUT R20, R21.reuse, R20, RZ, 0x3c, !PT ;  /* 0x0000001415148212 */ /* 0x040fe400078e3cff */
[----:B------:R-:W-:Y:S02]  /*1ae20*/  PRMT R33, RZ, 0x7610, R33 ;  /* 0x00007610ff217816 */ /* 0x000fe40000000021 */
[----:B------:R-:W-:-:S05]  /*1ae30*/  @!P0 LOP3.LUT R21, R21, R20, RZ, 0x3c, !PT ;  /* 0x0000001415158212 */ /* 0x000fca00078e3cff */
[----:B------:R0:W4:Y:S02]  /*1ae40*/  @!P0 LDG.E.U8 R33, desc[UR22][R20.64] ;  /* 0x0000001614218981 */ /* 0x000124000c1e1100 */
[----:B0-----:R-:W-:Y:S01]  /*1ae50*/  PRMT R21, RZ, 0x7610, R21 ;  /* 0x00007610ff157816 */ /* 0x001fe20000000015 */
[----:B--2---:R-:W-:Y:S02]  /*1ae60*/  @!P0 IMAD.MOV.U32 R2, RZ, RZ, R47 ;  /* 0x000000ffff028224 */ /* 0x004fe400078e002f */
[----:B------:R-:W2:Y:S01]  /*1ae70*/  LDL R47, [R1+0x334] ;  /* 0x00033400012f7983 */ /* 0x000ea20000100800 */
[----:B---3--:R-:W-:-:S03]  /*1ae80*/  @!P0 IMAD.MOV.U32 R3, RZ, RZ, R80 ;  /* 0x000000ffff038224 */ /* 0x008fc600078e0050 */
[----:B------:R-:W3:Y:S04]  /*1ae90*/  LDL R80, [R1+0x330] ;  /* 0x0003300001507983 */ /* 0x000ee80000100800 */
[----:B------:R0:W4:Y:S02]  /*1aea0*/  @!P0 LDG.E.U8 R22, desc[UR22][R2.64] ;  /* 0x0000001602168981 */ /* 0x000124000c1e1100 */
[----:B0-----:R-:W0:Y:S02]  /*1aeb0*/  S2R R3, SR_TID.X ;  /* 0x0000000000037919 */ /* 0x001e240000002100 */
[C---:B0-----:R-:W-:Y:S02]  /*1aec0*/  LOP3.LUT R2, R3.reuse, 0x7f, RZ, 0xc0, !PT ;  /* 0x0000007f03027812 */ /* 0x041fe400078ec0ff */
[----:B------:R-:W-:-:S02]  /*1aed0*/  LOP3.LUT R3, R3, 0x7f, RZ, 0xc0, !PT ;  /* 0x0000007f03037812 */ /* 0x000fc400078ec0ff */
[----:B------:R-:W-:-:S05]  /*1aee0*/  LOP3.LUT R2, R2, 0x10, RZ, 0x3c, !PT ;  /* 0x0000001002027812 */ /* 0x000fca00078e3cff */
[----:B------:R0:W-:Y:S02]  /*1aef0*/  STS.U8 [R2+UR10+0x4080], R92 ;  /* 0x0040805c02007988 */ /* 0x0001e4000800000a */
[----:B0-----:R-:W-:Y:S01]  /*1af00*/  LOP3.LUT R92, R3, 0x10, RZ, 0x3c, !PT ;  /* 0x00000010035c7812 */ /* 0x001fe200078e3cff */
[----:B------:R-:W-:Y:S02]  /*1af10*/  @!P0 IMAD.MOV.U32 R2, RZ, RZ, R45 ;  /* 0x000000ffff028224 */ /* 0x000fe400078e002d */
[----:B------:R-:W-:Y:S01]  /*1af20*/  @!P0 IMAD.MOV.U32 R3, RZ, RZ, R46 ;  /* 0x000000ffff038224 */ /* 0x000fe200078e002e */
[----:B------:R-:W4:Y:S04]  /*1af30*/  LDL R45, [R1+0x374] ;  /* 0x00037400012d7983 */ /* 0x000f280000100800 */
[----:B------:R-:W4:Y:S04]  /*1af40*/  LDL R46, [R1+0x370] ;  /* 0x00037000012e7983 */ /* 0x000f280000100800 */
[----:B------:R0:W4:Y:S02]  /*1af50*/  @!P0 LDG.E.U8 R21, desc[UR22][R2.64] ;  /* 0x0000001602158981 */ /* 0x000124000c1e1100 */
[----:B0-----:R-:W-:-:S02]  /*1af60*/  @!P0 IMAD.MOV.U32 R3, RZ, RZ, R78 ;  /* 0x000000ffff038224 */ /* 0x001fc400078e004e */
[----:B------:R-:W4:Y:S01]  /*1af70*/  LDL R78, [R1+0x3ac] ;  /* 0x0003ac00014e7983 */ /* 0x000f220000100800 */
[----:B------:R-:W-:-:S03]  /*1af80*/  @!P0 IMAD.MOV.U32 R2, RZ, RZ, R76 ;  /* 0x000000ffff028224 */ /* 0x000fc600078e004c */
[----:B------:R-:W4:Y:S01]  /*1af90*/  LDL R76, [R1+0x3b0] ;  /* 0x0003b000014c7983 */ /* 0x000f220000100800 */
[----:B------:R-:W-:Y:S02]  /*1afa0*/  PRMT R31, RZ, 0x7610, R31 ;  /* 0x00007610ff1f7816 */ /* 0x000fe4000000001f */
[----:B------:R-:W-:Y:S01]  /*1afb0*/  PRMT R20, RZ, 0x7610, R20 ;  /* 0x00007610ff147816 */ /* 0x000fe20000000014 */
[----:B------:R0:W-:Y:S04]  /*1afc0*/  STS.U8 [R92+UR10+0x4480], R90 ;  /* 0x0044805a5c007988 */ /* 0x0001e8000800000a */
[----:B------:R1:W-:Y:S04]  /*1afd0*/  STS.U8 [R92+UR10+0x4880], R88 ;  /* 0x004880585c007988 */ /* 0x0003e8000800000a */
[----:B------:R1:W4:Y:S04]  /*1afe0*/  @!P0 LDG.E.U8 R31, desc[UR22][R18.64] ;  /* 0x00000016121f8981 */ /* 0x000328000c1e1100 */
[----:B0-----:R-:W4:Y:S04]  /*1aff0*/  LDL R90, [R1+0x3dc] ;  /* 0x0003dc00015a7983 */ /* 0x001f280000100800 */
[----:B-1----:R-:W4:Y:S01]  /*1b000*/  LDL R88, [R1+0x3e0] ;  /* 0x0003e00001587983 */ /* 0x002f220000100800 */
[----:B------:R-:W-:-:S03]  /*1b010*/  PRMT R19, RZ, 0x7610, R19 ;  /* 0x00007610ff137816 */ /* 0x000fc60000000013 */
[----:B------:R2:W4:Y:S01]  /*1b020*/  @!P0 LDG.E.U8 R20, desc[UR22][R2.64] ;  /* 0x0000001602148981 */ /* 0x000522000c1e1100 */
[----:B------:R-:W-:Y:S01]  /*1b030*/  PRMT R18, RZ, 0x7610, R18 ;  /* 0x00007610ff127816 */ /* 0x000fe20000000012 */
[----:B--2---:R-:W-:Y:S02]  /*1b040*/  @!P0 IMAD.MOV.U32 R2, RZ, RZ, R47 ;  /* 0x000000ffff028224 */ /* 0x004fe400078e002f */
[----:B------:R-:W2:Y:S01]  /*1b050*/  LDL R47, [R1+0x410] ;  /* 0x00041000012f7983 */ /* 0x000ea20000100800 */
[----:B---3--:R-:W-:-:S03]  /*1b060*/  @!P0 IMAD.MOV.U32 R3, RZ, RZ, R80 ;  /* 0x000000ffff038224 */ /* 0x008fc600078e0050 */
[----:B------:R-:W3:Y:S04]  /*1b070*/  LDL R80, [R1+0x40c] ;  /* 0x00040c0001507983 */ /* 0x000ee80000100800 */
[----:B------:R4:W3:Y:S02]  /*1b080*/  @!P0 LDG.E.U8 R19, desc[UR22][R2.64] ;  /* 0x0000001602138981 */ /* 0x0008e4000c1e1100 */
[----:B----4-:R-:W-:Y:S02]  /*1b090*/  @!P0 IMAD.MOV.U32 R2, RZ, RZ, R45 ;  /* 0x000000ffff028224 */ /* 0x010fe400078e002d */
[----:B------:R-:W4:Y:S01]  /*1b0a0*/  LDL R45, [R1+0x440] ;  /* 0x00044000012d7983 */ /* 0x000f220000100800 */
[----:B------:R-:W-:-:S03]  /*1b0b0*/  @!P0 IMAD.MOV.U32 R3, RZ, RZ, R46 ;  /* 0x000000ffff038224 */ /* 0x000fc600078e002e */
[----:B------:R-:W4:Y:S04]  /*1b0c0*/  LDL R46, [R1+0x43c] ;  /* 0x00043c00012e7983 */ /* 0x000f280000100800 */
[----:B------:R0:W4:Y:S02]  /*1b0d0*/  @!P0 LDG.E.U8 R18, desc[UR22][R2.64] ;  /* 0x0000001602128981 */ /* 0x000124000c1e1100 */
[----:B0-----:R-:W-:Y:S02]  /*1b0e0*/  @!P0 IMAD.MOV.U32 R3, RZ, RZ, R78 ;  /* 0x000000ffff038224 */ /* 0x001fe400078e004e */
[----:B------:R-:W4:Y:S01]  /*1b0f0*/  LDL R78, [R1+0x464] ;  /* 0x00046400014e7983 */ /* 0x000f220000100800 */
[----:B------:R-:W-:-:S03]  /*1b100*/  @!P0 IMAD.MOV.U32 R2, RZ, RZ, R76 ;  /* 0x000000ffff028224 */ /* 0x000fc600078e004c */
[----:B------:R-:W4:Y:S01]  /*1b110*/  LDL R76, [R1+0x468] ;  /* 0x00046800014c7983 */ /* 0x000f220000100800 */
[----:B------:R-:W-:-:S06]  /*1b120*/  PRMT R65, RZ, 0x7610, R65 ;  /* 0x00007610ff417816 */ /* 0x000fcc0000000041 */
[----:B------:R0:W4:Y:S01]  /*1b130*/  @!P0 LDG.E.U8 R65, desc[UR22][R16.64] ;  /* 0x0000001610418981 */ /* 0x000122000c1e1100 */
[----:B------:R-:W-:-:S06]  /*1b140*/  PRMT R26, RZ, 0x7610, R26 ;  /* 0x00007610ff1a7816 */ /* 0x000fcc000000001a */
[----:B------:R1:W4:Y:S01]  /*1b150*/  @!P0 LDG.E.U8 R26, desc[UR22][R14.64] ;  /* 0x000000160e1a8981 */ /* 0x000322000c1e1100 */
[----:B0-----:R-:W-:Y:S02]  /*1b160*/  PRMT R17, RZ, 0x7610, R17 ;  /* 0x00007610ff117816 */ /* 0x001fe40000000011 */
[----:B------:R-:W-:-:S04]  /*1b170*/  PRMT R16, RZ, 0x7610, R16 ;  /* 0x00007610ff107816 */ /* 0x000fc80000000010 */
[----:B------:R0:W4:Y:S01]  /*1b180*/  @!P0 LDG.E.U8 R17, desc[UR22][R2.64] ;  /* 0x0000001602118981 */ /* 0x000122000c1e1100 */
[----:B-1----:R-:W-:Y:S01]  /*1b190*/  PRMT R15, RZ, 0x7610, R15 ;  /* 0x00007610ff0f7816 */ /* 0x002fe2000000000f */
[----:B0-----:R-:W-:Y:S02]  /*1b1a0*/  @!P0 IMAD.MOV.U32 R2, RZ, RZ, R88 ;  /* 0x000000ffff028224 */ /* 0x001fe400078e0058 */
[----:B------:R-:W-:-:S05]  /*1b1b0*/  @!P0 IMAD.MOV.U32 R3, RZ, RZ, R90 ;  /* 0x000000ffff038224 */ /* 0x000fca00078e005a */
[----:B------:R2:W4:Y:S01]  /*1b1c0*/  @!P0 LDG.E.U8 R16, desc[UR22][R2.64] ;  /* 0x0000001602108981 */ /* 0x000522000c1e1100 */
[----:B------:R-:W-:-:S03]  /*1b1d0*/  PRMT R14, RZ, 0x7610, R14 ;  /* 0x00007610ff0e7816 */ /* 0x000fc6000000000e */
[----:B------:R-:W-:Y:S04]  /*1b1e0*/  STS.U8 [R92+UR10+0x4c80], R86 ;  /* 0x004c80565c007988 */ /* 0x000fe8000800000a */
[----:B------:R0:W-:Y:S04]  /*1b1f0*/  STS.U8 [R92+UR10+0x5080], R84 ;  /* 0x005080545c007988 */ /* 0x0001e8000800000a */
[----:B------:R-:W-:Y:S04]  /*1b200*/  STS.U8 [R92+UR10+0x5480], R82 ;  /* 0x005480525c007988 */ /* 0x000fe8000800000a */
[----:B------:R1:W-:Y:S04]  /*1b210*/  STS.U8 [R92+UR10+0x5880], R79 ;  /* 0x0058804f5c007988 */ /* 0x0003e8000800000a */
[----:B------:R1:W-:Y:S01]  /*1b220*/  STS.U8 [R92+UR10+0x5c80], R77 ;  /* 0x005c804d5c007988 */ /* 0x0003e2000800000a */
[----:B------:R-:W-:-:S02]  /*1b230*/  PRMT R23, RZ, 0x7610, R23 ;  /* 0x00007610ff177816 */ /* 0x000fc40000000017 */
[----:B------:R-:W-:Y:S01]  /*1b240*/  PRMT R11, RZ, 0x7610, R11 ;  /* 0x00007610ff0b7816 */ /* 0x000fe2000000000b */
[----:B0-----:R-:W4:Y:S04]  /*1b250*/  LDL R84, [R1+0x3e4] ;  /* 0x0003e40001547983 */ /* 0x001f280000100800 */
[----:B-1----:R-:W4:Y:S04]  /*1b260*/  LDL R79, [R1+0x170] ;  /* 0x00017000014f7983 */ /* 0x002f280000100800 */
[----:B------:R-:W4:Y:S04]  /*1b270*/  LDL R77, [R1+0x1b8] ;  /* 0x0001b800014d7983 */ /* 0x000f280000100800 */
[----:B------:R0:W-:Y:S04]  /*1b280*/  STS.U8 [R92+UR10+0x6080], R75 ;  /* 0x0060804b5c007988 */ /* 0x0001e8000800000a */
[----:B------:R-:W4:Y:S04]  /*1b290*/  @!P0 LDG.E.U8 R23, desc[UR22][R12.64] ;  /* 0x000000160c178981 */ /* 0x000f28000c1e1100 */
[----:B------:R-:W4:Y:S04]  /*1b2a0*/  LDL R82, [R1+0x3e8] ;  /* 0x0003e80001527983 */ /* 0x000f280000100800 */
[----:B0-----:R-:W4:Y:S01]  /*1b2b0*/  LDL R75, [R1+0x1f8] ;  /* 0x0001f800014b7983 */ /* 0x001f220000100800 */
[----:B--2---:R-:W-:-:S03]  /*1b2c0*/  @!P0 IMAD.MOV.U32 R2, RZ, RZ, R47 ;  /* 0x000000ffff028224 */ /* 0x004fc600078e002f */
        /* <DEDUP_REMOVED lines=13> */
[----:B------:R-:W-:Y:S02]  /*1b3a0*/  PRMT R13, RZ, 0x7610, R13 ;  /* 0x00007610ff0d7816 */ /* 0x000fe4000000000d */
[----:B------:R-:W-:-:S04]  /*1b3b0*/  PRMT R12, RZ, 0x7610, R12 ;  /* 0x00007610ff0c7816 */ /* 0x000fc8000000000c */
[----:B------:R2:W4:Y:S04]  /*1b3c0*/  @!P0 LDG.E.U8 R13, desc[UR22][R2.64] ;  /* 0x00000016020d8981 */ /* 0x000528000c1e1100 */
[----:B------:R0:W-:Y:S04]  /*1b3d0*/  STS.U8 [R92+UR10+0x6480], R10 ;  /* 0x0064800a5c007988 */ /* 0x0001e8000800000a */
[----:B------:R1:W-:Y:S01]  /*1b3e0*/  STS.U8 [R92+UR10+0x6880], R9 ;  /* 0x006880095c007988 */ /* 0x0003e2000800000a */
[----:B0-----:R-:W-:Y:S02]  /*1b3f0*/  PRMT R10, RZ, 0x7610, R10 ;  /* 0x00007610ff0a7816 */ /* 0x001fe4000000000a */
[----:B-1----:R-:W-:Y:S01]  /*1b400*/  PRMT R9, RZ, 0x7610, R9 ;  /* 0x00007610ff097816 */ /* 0x002fe20000000009 */
[----:B--2---:R-:W-:-:S02]  /*1b410*/  @!P0 IMAD.MOV.U32 R2, RZ, RZ, R47 ;  /* 0x000000ffff028224 */ /* 0x004fc400078e002f */
[----:B------:R-:W2:Y:S01]  /*1b420*/  LDL R47, [R1+0x1fc] ;  /* 0x0001fc00012f7983 */ /* 0x000ea20000100800 */
[----:B---3--:R-:W-:-:S05]  /*1b430*/  @!P0 IMAD.MOV.U32 R3, RZ, RZ, R80 ;  /* 0x000000ffff038224 */ /* 0x008fca00078e0050 */
[----:B------:R4:W3:Y:S02]  /*1b440*/  @!P0 LDG.E.U8 R12, desc[UR22][R2.64] ;  /* 0x00000016020c8981 */ /* 0x0008e4000c1e1100 */
[----:B----4-:R-:W-:Y:S02]  /*1b450*/  @!P0 IMAD.MOV.U32 R2, RZ, RZ, R45 ;  /* 0x000000ffff028224 */ /* 0x010fe400078e002d */
[----:B------:R-:W4:Y:S01]  /*1b460*/  LDL R45, [R1+0x23c] ;  /* 0x00023c00012d7983 */ /* 0x000f220000100800 */
[----:B------:R-:W-:-:S03]  /*1b470*/  @!P0 IMAD.MOV.U32 R3, RZ, RZ, R46 ;  /* 0x000000ffff038224 */ /* 0x000fc600078e002e */
[----:B------:R-:W3:Y:S04]  /*1b480*/  LDL R46, [R1+0x238] ;  /* 0x00023800012e7983 */ /* 0x000ee80000100800 */
[----:B------:R0:W3:Y:S02]  /*1b490*/  @!P0 LDG.E.U8 R11, desc[UR22][R2.64] ;  /* 0x00000016020b8981 */ /* 0x0000e4000c1e1100 */
[----:B0-----:R-:W-:Y:S02]  /*1b4a0*/  @!P0 IMAD.MOV.U32 R2, RZ, RZ, R78 ;  /* 0x000000ffff028224 */ /* 0x001fe400078e004e */
[----:B------:R-:W-:Y:S01]  /*1b4b0*/  @!P0 IMAD.MOV.U32 R3, RZ, RZ, R79 ;  /* 0x000000ffff038224 */ /* 0x000fe200078e004f */
[----:B------:R-:W3:Y:S04]  /*1b4c0*/  LDL R78, [R1+0x278] ;  /* 0x00027800014e7983 */ /* 0x000ee80000100800 */
[----:B------:R0:W3:Y:S04]  /*1b4d0*/  @!P0 LDG.E.U8 R10, desc[UR22][R2.64] ;  /* 0x00000016020a8981 */ /* 0x0000e8000c1e1100 */
[----:B------:R1:W-:Y:S01]  /*1b4e0*/  STS.U8 [R92+UR10+0x6c80], R8 ;  /* 0x006c80085c007988 */ /* 0x0003e2000800000a */
[----:B------:R-:W-:-:S03]  /*1b4f0*/  LOP3.LUT R80, R44, 0x7f, RZ, 0xc0, !PT ;  /* 0x0000007f2c507812 */ /* 0x000fc600078ec0ff */
[----:B------:R-:W3:Y:S01]  /*1b500*/  LDL R79, [R1+0x470] ;  /* 0x00047000014f7983 */ /* 0x000ee20000100800 */
[----:B0-----:R-:W-:Y:S02]  /*1b510*/  @!P0 IMAD.MOV.U32 R2, RZ, RZ, R76 ;  /* 0x000000ffff028224 */ /* 0x001fe400078e004c */
[----:B------:R-:W-:Y:S01]  /*1b520*/  @!P0 IMAD.MOV.U32 R3, RZ, RZ, R77 ;  /* 0x000000ffff038224 */ /* 0x000fe200078e004d */
[----:B------:R-:W3:Y:S04]  /*1b530*/  LDL R76, [R1+0x2b8] ;  /* 0x0002b800014c7983 */ /* 0x000ee80000100800 */
[----:B------:R-:W3:Y:S04]  /*1b540*/  LDL R77, [R1+0x27c] ;  /* 0x00027c00014d7983 */ /* 0x000ee80000100800 */
[----:B------:R0:W3:Y:S01]  /*1b550*/  @!P0 LDG.E.U8 R9, desc[UR22][R2.64] ;  /* 0x0000001602098981 */ /* 0x0000e2000c1e1100 */
[----:B-1----:R-:W-:-:S03]  /*1b560*/  PRMT R8, RZ, 0x7610, R8 ;  /* 0x00007610ff087816 */ /* 0x002fc60000000008 */
[----:B------:R1:W-:Y:S04]  /*1b570*/  STS.U8 [R92+UR10+0x7080], R7 ;  /* 0x007080075c007988 */ /* 0x0003e8000800000a */
[----:B------:R-:W3:Y:S01]  /*1b580*/  LDL R44, [R1+0x33c] ;  /* 0x00033c00012c7983 */ /* 0x000ee20000100800 */
[----:B0-----:R-:W-:-:S03]  /*1b590*/  @!P0 IMAD.MOV.U32 R3, RZ, RZ, R75 ;  /* 0x000000ffff038224 */ /* 0x001fc600078e004b */
[----:B------:R-:W3:Y:S01]  /*1b5a0*/  LDL R75, [R1+0x2bc] ;  /* 0x0002bc00014b7983 */ /* 0x000ee20000100800 */
[----:B-1----:R-:W-:-:S03]  /*1b5b0*/  PRMT R7, RZ, 0x7610, R7 ;  /* 0x00007610ff077816 */ /* 0x002fc60000000007 */
[----:B------:R0:W-:Y:S02]  /*1b5c0*/  STS.U8 [R92+UR10+0x7480], R6 ;  /* 0x007480065c007988 */ /* 0x0001e4000800000a */
[----:B0-----:R-:W-:Y:S01]  /*1b5d0*/  PRMT R6, RZ, 0x7610, R6 ;  /* 0x00007610ff067816 */ /* 0x001fe20000000006 */
[----:B--2---:R-:W-:Y:S02]  /*1b5e0*/  @!P0 IMAD.MOV.U32 R2, RZ, RZ, R47 ;  /* 0x000000ffff028224 */ /* 0x004fe400078e002f */
[----:B------:R-:W2:Y:S04]  /*1b5f0*/  LDL R47, [R1+0x2f8] ;  /* 0x0002f800012f7983 */ /* 0x000ea80000100800 */
[----:B------:R4:W2:Y:S02]  /*1b600*/  @!P0 LDG.E.U8 R8, desc[UR22][R2.64] ;  /* 0x0000001602088981 */ /* 0x0008a4000c1e1100 */
[----:B----4-:R-:W-:-:S02]  /*1b610*/  @!P0 IMAD.MOV.U32 R2, RZ, RZ, R45 ;  /* 0x000000ffff028224 */ /* 0x010fc400078e002d */
[----:B------:R-:W4:Y:S01]  /*1b620*/  LDL R45, [R1+0x338] ;  /* 0x00033800012d7983 */ /* 0x000f220000100800 */
[----:B---3--:R-:W-:-:S03]  /*1b630*/  @!P0 IMAD.MOV.U32 R3, RZ, RZ, R46 ;  /* 0x000000ffff038224 */ /* 0x008fc600078e002e */
[----:B------:R-:W3:Y:S04]  /*1b640*/  LDL R46, [R1+0x2fc] ;  /* 0x0002fc00012e7983 */ /* 0x000ee80000100800 */
[----:B------:R0:W4:Y:S02]  /*1b650*/  @!P0 LDG.E.U8 R7, desc[UR22][R2.64] ;  /* 0x0000001602078981 */ /* 0x000124000c1e1100 */
[----:B0-----:R-:W-:Y:S02]  /*1b660*/  @!P0 IMAD.MOV.U32 R3, RZ, RZ, R78 ;  /* 0x000000ffff038224 */ /* 0x001fe400078e004e */
[----:B------:R0:W-:Y:S01]  /*1b670*/  STS.U8 [R92+UR10+0x7880], R5 ;  /* 0x007880055c007988 */ /* 0x0001e2000800000a */
[----:B------:R-:W-:Y:S01]  /*1b680*/  @!P0 IMAD.MOV.U32 R2, RZ, RZ, R77 ;  /* 0x000000ffff028224 */ /* 0x000fe200078e004d */
[----:B0-----:R-:W-:-:S02]  /*1b690*/  PRMT R5, RZ, 0x7610, R5 ;  /* 0x00007610ff057816 */ /* 0x001fc40000000005 */
[----:B------:R0:W-:Y:S04]  /*1b6a0*/  STS.U8 [R92+UR10+0x7c80], R4 ;  /* 0x007c80045c007988 */ /* 0x0001e8000800000a */
[----:B------:R1:W4:Y:S04]  /*1b6b0*/  @!P0 LDG.E.U8 R6, desc[UR22][R2.64] ;  /* 0x0000001602068981 */ /* 0x000328000c1e1100 */
[----:B------:R-:W4:Y:S04]  /*1b6c0*/  LDL R78, [R1+0x414] ;  /* 0x00041400014e7983 */ /* 0x000f280000100800 */
[----:B------:R-:W4:Y:S01]  /*1b6d0*/  LDL R77, [R1+0x418] ;  /* 0x00041800014d7983 */ /* 0x000f220000100800 */
[----:B-1----:R-:W-:-:S02]  /*1b6e0*/  @!P0 IMAD.MOV.U32 R2, RZ, RZ, R75 ;  /* 0x000000ffff028224 */ /* 0x002fc400078e004b */
[----:B------:R-:W-:Y:S01]  /*1b6f0*/  @!P0 IMAD.MOV.U32 R3, RZ, RZ, R76 ;  /* 0x000000ffff038224 */ /* 0x000fe200078e004c */
[----:B------:R-:W4:Y:S04]  /*1b700*/  LDL R75, [R1+0x37c] ;  /* 0x00037c00014b7983 */ /* 0x000f280000100800 */
[----:B------:R-:W4:Y:S01]  /*1b710*/  LDL R76, [R1+0x378] ;  /* 0x00037800014c7983 */ /* 0x000f220000100800 */
[----:B0-----:R-:W-:-:S03]  /*1b720*/  PRMT R4, RZ, 0x7610, R4 ;  /* 0x00007610ff047816 */ /* 0x001fc60000000004 */
[----:B------:R2:W4:Y:S02]  /*1b730*/  @!P0 LDG.E.U8 R5, desc[UR22][R2.64] ;  /* 0x0000001602058981 */ /* 0x000524000c1e1100 */
[----:B--2---:R-:W-:Y:S02]  /*1b740*/  @!P0 IMAD.MOV.U32 R3, RZ, RZ, R47 ;  /* 0x000000ffff038224 */ /* 0x004fe400078e002f */
[----:B------:R-:W2:Y:S01]  /*1b750*/  LDL R47, [R1+0x3b4] ;  /* 0x0003b400012f7983 */ /* 0x000ea20000100800 */
[----:B---3--:R-:W-:-:S03]  /*1b760*/  @!P0 IMAD.MOV.U32 R2, RZ, RZ, R46 ;  /* 0x000000ffff028224 */ /* 0x008fc600078e002e */
[----:B------:R-:W2:Y:S04]  /*1b770*/  LDL R46, [R1+0x3b8] ;  /* 0x0003b800012e7983 */ /* 0x000ea80000100800 */
[----:B------:R0:W3:Y:S02]  /*1b780*/  @!P0 LDG.E.U8 R4, desc[UR22][R2.64] ;  /* 0x0000001602048981 */ /* 0x0000e4000c1e1100 */
[----:B0-----:R-:W-:-:S06]  /*1b790*/  PRMT R3, RZ, 0x7610, R3 ;  /* 0x00007610ff037816 */ /* 0x001fcc0000000003 */
[----:B----4-:R0:W4:Y:S02]  /*1b7a0*/  @!P0 LDG.E.U8 R3, desc[UR22][R44.64] ;  /* 0x000000162c038981 */ /* 0x010124000c1e1100 */
[----:B0-----:R-:W-:Y:S02]  /*1b7b0*/  @!P0 IMAD.MOV.U32 R44, RZ, RZ, R75 ;  /* 0x000000ffff2c8224 */ /* 0x001fe400078e004b */
[----:B------:R-:W3:Y:S01]  /*1b7c0*/  LDL R75, [R1+0x448] ;  /* 0x00044800014b7983 */ /* 0x000ee20000100800 */
[----:B------:R-:W-:-:S03]  /*1b7d0*/  @!P0 IMAD.MOV.U32 R45, RZ, RZ, R76 ;  /* 0x000000ffff2d8224 */ /* 0x000fc600078e004c */
[----:B------:R-:W4:Y:S01]  /*1b7e0*/  LDL R76, [R1+0x444] ;  /* 0x00044400014c7983 */ /* 0x000f220000100800 */
[----:B------:R-:W-:Y:S02]  /*1b7f0*/  PRMT R2, RZ, 0x7610, R2 ;  /* 0x00007610ff027816 */ /* 0x000fe40000000002 */
[----:B------:R-:W-:Y:S02]  /*1b800*/  LOP3.LUT R92, R80, 0x20, RZ, 0x3c, !PT ;  /* 0x00000020505c7812 */ /* 0x000fe400078e3cff */
[----:B------:R-:W4:Y:S04]  /*1b810*/  LDL R80, [R1+0x46c] ;  /* 0x00046c0001507983 */ /* 0x000f280000100800 */
[----:B------:R0:W4:Y:S04]  /*1b820*/  @!P0 LDG.E.U8 R2, desc[UR22][R44.64] ;  /* 0x000000162c028981 */ /* 0x000128000c1e1100 */
[----:B------:R-:W-:Y:S01]  /*1b830*/  STS.U8 [R92+UR10+0x4100], R91 ;  /* 0x0041005b5c007988 */ /* 0x000fe2000800000a */
[----:B0-----:R-:W-:-:S03]  /*1b840*/  PRMT R44, RZ, 0x7610, R44 ;  /* 0x00007610ff2c7816 */ /* 0x001fc6000000002c */
[----:B------:R-:W-:Y:S01]  /*1b850*/  STS.U8 [R92+UR10+0x4500], R89 ;  /* 0x004500595c007988 */ /* 0x000fe2000800000a */
[----:B------:R-:W-:-:S03]  /*1b860*/  PRMT R45, RZ, 0x7610, R45 ;  /* 0x00007610ff2d7816 */ /* 0x000fc6000000002d */
[----:B------:R-:W-:Y:S04]  /*1b870*/  STS.U8 [R92+UR10+0x4900], R87 ;  /* 0x004900575c007988 */ /* 0x000fe8000800000a */
[----:B------:R-:W-:Y:S04]  /*1b880*/  STS.U8 [R92+UR10+0x4d00], R85 ;  /* 0x004d00555c007988 */ /* 0x000fe8000800000a */
[----:B------:R0:W-:Y:S04]  /*1b890*/  STS.U8 [R92+UR10+0x5100], R83 ;  /* 0x005100535c007988 */ /* 0x0001e8000800000a */
[----:B------:R1:W-:Y:S04]  /*1b8a0*/  STS.U8 [R92+UR10+0x5500], R81 ;  /* 0x005500515c007988 */ /* 0x0003e8000800000a */
[----:B------:R1:W-:Y:S04]  /*1b8b0*/  STS.U8 [R92+UR10+0x5900], R48 ;  /* 0x005900305c007988 */ /* 0x0003e8000800000a */
[----:B0-----:R-:W4:Y:S04]  /*1b8c0*/  LDL R83, [R1+0x280] ;  /* 0x0002800001537983 */ /* 0x001f280000100800 */
[----:B-1----:R-:W4:Y:S01]  /*1b8d0*/  LDL R81, [R1+0x184] ;  /* 0x0001840001517983 */ /* 0x002f220000100800 */
[----:B------:R-:W-:-:S03]  /*1b8e0*/  PRMT R48, RZ, 0x7610, R48 ;  /* 0x00007610ff307816 */ /* 0x000fc60000000030 */
[----:B--2---:R0:W2:Y:S02]  /*1b8f0*/  @!P0 LDG.E.U8 R44, desc[UR22][R46.64] ;  /* 0x000000162e2c8981 */ /* 0x0040a4000c1e1100 */
[----:B0-----:R-:W-:Y:S02]  /*1b900*/  @!P0 IMAD.MOV.U32 R46, RZ, RZ, R82 ;  /* 0x000000ffff2e8224 */ /* 0x001fe400078e0052 */
[----:B------:R-:W-:Y:S01]  /*1b910*/  @!P0 IMAD.MOV.U32 R47, RZ, RZ, R84 ;  /* 0x000000ffff2f8224 */ /* 0x000fe200078e0054 */
[----:B------:R0:W-:Y:S04]  /*1b920*/  STS.U8 [R92+UR10+0x5d00], R49 ;  /* 0x005d00315c007988 */ /* 0x0001e8000800000a */
[----:B------:R1:W2:Y:S04]  /*1b930*/  @!P0 LDG.E.U8 R45, desc[UR22][R46.64] ;  /* 0x000000162e2d8981 */ /* 0x0002a8000c1e1100 */
[----:B------:R-:W2:Y:S01]  /*1b940*/  LDL R82, [R1+0x178] ;  /* 0x0001780001527983 */ /* 0x000ea20000100800 */
[----:B-1----:R-:W-:-:S02]  /*1b950*/  @!P0 IMAD.MOV.U32 R46, RZ, RZ, R77 ;  /* 0x000000ffff2e8224 */ /* 0x002fc400078e004d */
[----:B------:R-:W-:Y:S01]  /*1b960*/  @!P0 IMAD.MOV.U32 R47, RZ, RZ, R78 ;  /* 0x000000ffff2f8224 */ /* 0x000fe200078e004e */
[----:B------:R-:W2:Y:S04]  /*1b970*/  LDL R77, [R1+0xfc] ;  /* 0x0000fc00014d7983 */ /* 0x000ea80000100800 */
[----:B------:R-:W2:Y:S04]  /*1b980*/  LDL R78, [R1+0xf8] ;  /* 0x0000f800014e7983 */ /* 0x000ea80000100800 */
[----:B------:R3:W2:Y:S02]  /*1b990*/  @!P0 LDG.E.U8 R48, desc[UR22][R46.64] ;  /* 0x000000162e308981 */ /* 0x0006a4000c1e1100 */
[----:B---3--:R-:W-:-:S02]  /*1b9a0*/  @!P0 IMAD.MOV.U32 R46, RZ, RZ, R75 ;  /* 0x000000ffff2e8224 */ /* 0x008fc400078e004b */
[----:B------:R-:W3:Y:S01]  /*1b9b0*/  LDL R75, [R1+0x13c] ;  /* 0x00013c00014b7983 */ /* 0x000ee20000100800 */
[----:B----4-:R-:W-:-:S03]  /*1b9c0*/  @!P0 IMAD.MOV.U32 R47, RZ, RZ, R76 ;  /* 0x000000ffff2f8224 */ /* 0x010fc600078e004c */
[----:B------:R-:W4:Y:S01]  /*1b9d0*/  LDL R76, [R1+0x138] ;  /* 0x00013800014c7983 */ /* 0x000f220000100800 */
[----:B0-----:R-:W-:-:S03]  /*1b9e0*/  PRMT R49, RZ, 0x7610, R49 ;  /* 0x00007610ff317816 */ /* 0x001fc60000000031 */
[----:B------:R0:W-:Y:S04]  /*1b9f0*/  STS.U8 [R92+UR10+0x6100], R50 ;  /* 0x006100325c007988 */ /* 0x0001e8000800000a */
[----:B------:R1:W4:Y:S01]  /*1ba00*/  @!P0 LDG.E.U8 R49, desc[UR22][R46.64] ;  /* 0x000000162e318981 */ /* 0x000322000c1e1100 */
[----:B0-----:R-:W-:Y:S01]  /*1ba10*/  PRMT R50, RZ, 0x7610, R50 ;  /* 0x00007610ff327816 */ /* 0x001fe20000000032 */
[----:B-1----:R-:W-:Y:S02]  /*1ba20*/  @!P0 IMAD.MOV.U32 R46, RZ, RZ, R79 ;  /* 0x000000ffff2e8224 */ /* 0x002fe400078e004f */
[----:B------:R-:W-:Y:S01]  /*1ba30*/  @!P0 IMAD.MOV.U32 R47, RZ, RZ, R80 ;  /* 0x000000ffff2f8224 */ /* 0x000fe200078e0050 */
[----:B------:R-:W4:Y:S04]  /*1ba40*/  LDL R79, [R1+0x1c4] ;  /* 0x0001c400014f7983 */ /* 0x000f280000100800 */
[----:B------:R-:W4:Y:S04]  /*1ba50*/  LDL R80, [R1+0x1c0] ;  /* 0x0001c00001507983 */ /* 0x000f280000100800 */
[----:B------:R0:W-:Y:S04]  /*1ba60*/  STS.U8 [R92+UR10+0x6500], R63 ;  /* 0x0065003f5c007988 */ /* 0x0001e8000800000a */
[----:B------:R2:W4:Y:S01]  /*1ba70*/  @!P0 LDG.E.U8 R50, desc[UR22][R46.64] ;  /* 0x000000162e328981 */ /* 0x000522000c1e1100 */
[----:B0-----:R-:W-:Y:S01]  /*1ba80*/  PRMT R63, RZ, 0x7610, R63 ;  /* 0x00007610ff3f7816 */ /* 0x001fe2000000003f */
[----:B--2---:R-:W-:-:S02]  /*1ba90*/  @!P0 IMAD.MOV.U32 R46, RZ, RZ, R77 ;  /* 0x000000ffff2e8224 */ /* 0x004fc400078e004d */
[----:B------:R-:W2:Y:S01]  /*1baa0*/  LDL R77, [R1+0x204] ;  /* 0x00020400014d7983 */ /* 0x000ea20000100800 */
[----:B------:R-:W-:-:S03]  /*1bab0*/  @!P0 IMAD.MOV.U32 R47, RZ, RZ, R78 ;  /* 0x000000ffff2f8224 */ /* 0x000fc600078e004e */
[----:B------:R-:W2:Y:S04]  /*1bac0*/  LDL R78, [R1+0x200] ;  /* 0x00020000014e7983 */ /* 0x000ea80000100800 */
[----:B------:R3:W2:Y:S02]  /*1bad0*/  @!P0 LDG.E.U8 R63, desc[UR22][R46.64] ;  /* 0x000000162e3f8981 */ /* 0x0006a4000c1e1100 */
[----:B---3--:R-:W-:Y:S02]  /*1bae0*/  @!P0 IMAD.MOV.U32 R46, RZ, RZ, R75 ;  /* 0x000000ffff2e8224 */ /* 0x008fe400078e004b */
[----:B------:R-:W3:Y:S01]  /*1baf0*/  LDL R75, [R1+0x244] ;  /* 0x00024400014b7983 */ /* 0x000ee20000100800 */
[----:B----4-:R-:W-:-:S03]  /*1bb00*/  @!P0 IMAD.MOV.U32 R47, RZ, RZ, R76 ;  /* 0x000000ffff2f8224 */ /* 0x010fc600078e004c */
[----:B------:R-:W4:Y:S04]  /*1bb10*/  LDL R76, [R1+0x240] ;  /* 0x00024000014c7983 */ /* 0x000f280000100800 */
[----:B------:R0:W-:Y:S04]  /*1bb20*/  STS.U8 [R92+UR10+0x6900], R62 ;  /* 0x0069003e5c007988 */ /* 0x0001e8000800000a */
[----:B------:R1:W-:Y:S01]  /*1bb30*/  STS.U8 [R92+UR10+0x6d00], R61 ;  /* 0x006d003d5c007988 */ /* 0x0003e2000800000a */
[----:B0-----:R-:W-:Y:S02]  /*1bb40*/  PRMT R62, RZ, 0x7610, R62 ;  /* 0x00007610ff3e7816 */ /* 0x001fe4000000003e */
[----:B-1----:R-:W-:-:S04]  /*1bb50*/  PRMT R61, RZ, 0x7610, R61 ;  /* 0x00007610ff3d7816 */ /* 0x002fc8000000003d */
[----:B------:R0:W4:Y:S04]  /*1bb60*/  @!P0 LDG.E.U8 R62, desc[UR22][R46.64] ;  /* 0x000000162e3e8981 */ /* 0x000128000c1e1100 */
[----:B------:R1:W-:Y:S01]  /*1bb70*/  STS.U8 [R92+UR10+0x7100], R60 ;  /* 0x0071003c5c007988 */ /* 0x0003e2000800000a */
[----:B0-----:R-:W-:Y:S02]  /*1bb80*/  @!P0 IMAD.MOV.U32 R46, RZ, RZ, R81 ;  /* 0x000000ffff2e8224 */ /* 0x001fe400078e0051 */
[----:B------:R-:W-:Y:S01]  /*1bb90*/  @!P0 IMAD.MOV.U32 R47, RZ, RZ, R82 ;  /* 0x000000ffff2f8224 */ /* 0x000fe200078e0052 */
[----:B-1----:R-:W-:Y:S01]  /*1bba0*/  PRMT R60, RZ, 0x7610, R60 ;  /* 0x00007610ff3c7816 */ /* 0x002fe2000000003c */
[----:B------:R-:W4:Y:S04]  /*1bbb0*/  LDL R82, [R1+0x284] ;  /* 0x0002840001527983 */ /* 0x000f280000100800 */
[----:B------:R0:W4:Y:S04]  /*1bbc0*/  @!P0 LDG.E.U8 R61, desc[UR22][R46.64] ;  /* 0x000000162e3d8981 */ /* 0x000128000c1e1100 */
[----:B------:R1:W-:Y:S04]  /*1bbd0*/  STS.U8 [R92+UR10+0x7500], R59 ;  /* 0x0075003b5c007988 */ /* 0x0003e8000800000a */
[----:B------:R-:W4:Y:S01]  /*1bbe0*/  LDL R81, [R1+0x340] ;  /* 0x0003400001517983 */ /* 0x000f220000100800 */
[----:B0-----:R-:W-:-:S02]  /*1bbf0*/  @!P0 IMAD.MOV.U32 R46, RZ, RZ, R79 ;  /* 0x000000ffff2e8224 */ /* 0x001fc400078e004f */
[----:B------:R-:W-:Y:S01]  /*1bc00*/  @!P0 IMAD.MOV.U32 R47, RZ, RZ, R80 ;  /* 0x000000ffff2f8224 */ /* 0x000fe200078e0050 */
[----:B------:R-:W4:Y:S01]  /*1bc10*/  LDL R79, [R1+0x2c0] ;  /* 0x0002c000014f7983 */ /* 0x000f220000100800 */
[----:B-1----:R-:W-:-:S03]  /*1bc20*/  PRMT R59, RZ, 0x7610, R59 ;  /* 0x00007610ff3b7816 */ /* 0x002fc6000000003b */
[----:B------:R2:W4:Y:S02]  /*1bc30*/  @!P0 LDG.E.U8 R60, desc[UR22][R46.64] ;  /* 0x000000162e3c8981 */ /* 0x000524000c1e1100 */
[----:B--2---:R-:W-:Y:S02]  /*1bc40*/  @!P0 IMAD.MOV.U32 R46, RZ, RZ, R77 ;  /* 0x000000ffff2e8224 */ /* 0x004fe400078e004d */
[----:B------:R-:W2:Y:S01]  /*1bc50*/  LDL R77, [R1+0x2c4] ;  /* 0x0002c400014d7983 */ /* 0x000ea20000100800 */
[----:B------:R-:W-:-:S05]  /*1bc60*/  @!P0 IMAD.MOV.U32 R47, RZ, RZ, R78 ;  /* 0x000000ffff2f8224 */ /* 0x000fca00078e004e */
[----:B------:R3:W2:Y:S02]  /*1bc70*/  @!P0 LDG.E.U8 R59, desc[UR22][R46.64] ;  /* 0x000000162e3b8981 */ /* 0x0006a4000c1e1100 */
[----:B---3--:R-:W-:Y:S02]  /*1bc80*/  @!P0 IMAD.MOV.U32 R46, RZ, RZ, R75 ;  /* 0x000000ffff2e8224 */ /* 0x008fe400078e004b */
[----:B------:R-:W3:Y:S01]  /*1bc90*/  LDL R75, [R1+0x304] ;  /* 0x00030400014b7983 */ /* 0x000ee20000100800 */
[----:B----4-:R-:W-:-:S03]  /*1bca0*/  @!P0 IMAD.MOV.U32 R47, RZ, RZ, R76 ;  /* 0x000000ffff2f8224 */ /* 0x010fc600078e004c */
[----:B------:R-:W4:Y:S01]  /*1bcb0*/  LDL R76, [R1+0x300] ;  /* 0x00030000014c7983 */ /* 0x000f220000100800 */
[----:B------:R-:W0:Y:S03]  /*1bcc0*/  S2R R80, SR_TID.X ;  /* 0x0000000000507919 */ /* 0x000e260000002100 */
[----:B------:R1:W-:Y:S04]  /*1bcd0*/  STS.U8 [R92+UR10+0x7900], R58 ;  /* 0x0079003a5c007988 */ /* 0x0003e8000800000a */
[----:B------:R1:W-:Y:S02]  /*1bce0*/  STS.U8 [R92+UR10+0x7d00], R57 ;  /* 0x007d00395c007988 */ /* 0x0003e4000800000a */
[----:B-1----:R-:W-:-:S02]  /*1bcf0*/  PRMT R58, RZ, 0x7610, R58 ;  /* 0x00007610ff3a7816 */ /* 0x002fc4000000003a */
[----:B------:R-:W-:-:S04]  /*1bd00*/  PRMT R57, RZ, 0x7610, R57 ;  /* 0x00007610ff397816 */ /* 0x000fc80000000039 */
[----:B------:R1:W4:Y:S01]  /*1bd10*/  @!P0 LDG.E.U8 R58, desc[UR22][R46.64] ;  /* 0x000000162e3a8981 */ /* 0x000322000c1e1100 */
[----:B0-----:R-:W-:Y:S01]  /*1bd20*/  LOP3.LUT R78, R80, 0x7f, RZ, 0xc0, !PT ;  /* 0x0000007f504e7812 */ /* 0x001fe200078ec0ff */
[----:B-1----:R-:W-:Y:S02]  /*1bd30*/  @!P0 IMAD.MOV.U32 R46, RZ, RZ, R82 ;  /* 0x000000ffff2e8224 */ /* 0x002fe400078e0052 */
[----:B------:R-:W4:Y:S01]  /*1bd40*/  LDL R80, [R1+0x344] ;  /* 0x0003440001507983 */ /* 0x000f220000100800 */
[----:B------:R-:W-:Y:S01]  /*1bd50*/  @!P0 IMAD.MOV.U32 R47, RZ, RZ, R83 ;  /* 0x000000ffff2f8224 */ /* 0x000fe200078e0053 */
[----:B------:R-:W-:Y:S02]  /*1bd60*/  LOP3.LUT R78, R78, 0x30, RZ, 0x3c, !PT ;  /* 0x000000304e4e7812 */ /* 0x000fe400078e3cff */
[----:B------:R-:W4:Y:S04]  /*1bd70*/  LDL R83, [R1+0x3ec] ;  /* 0x0003ec0001537983 */ /* 0x000f280000100800 */
[----:B------:R0:W-:Y:S04]  /*1bd80*/  STS.U8 [R78+UR10+0x4180], R56 ;  /* 0x004180384e007988 */ /* 0x0001e8000800000a */
[----:B------:R1:W4:Y:S04]  /*1bd90*/  @!P0 LDG.E.U8 R57, desc[UR22][R46.64] ;  /* 0x000000162e398981 */ /* 0x000328000c1e1100 */
[----:B------:R-:W4:Y:S01]  /*1bda0*/  LDL R82, [R1+0x3f0] ;  /* 0x0003f00001527983 */ /* 0x000f220000100800 */
[----:B0-----:R-:W-:Y:S01]  /*1bdb0*/  PRMT R56, RZ, 0x7610, R56 ;  /* 0x00007610ff387816 */ /* 0x001fe20000000038 */
[----:B-1----:R-:W-:-:S02]  /*1bdc0*/  @!P0 IMAD.MOV.U32 R47, RZ, RZ, R79 ;  /* 0x000000ffff2f8224 */ /* 0x002fc400078e004f */
[----:B------:R-:W4:Y:S01]  /*1bdd0*/  LDL R79, [R1+0x380] ;  /* 0x00038000014f7983 */ /* 0x000f220000100800 */
[----:B--2---:R-:W-:-:S03]  /*1bde0*/  @!P0 IMAD.MOV.U32 R46, RZ, RZ, R77 ;  /* 0x000000ffff2e8224 */ /* 0x004fc600078e004d */
        /* <DEDUP_REMOVED lines=12> */
[----:B0-----:R-:W-:-:S03]  /*1beb0*/  @!P0 IMAD.MOV.U32 R47, RZ, RZ, R81 ;  /* 0x000000ffff2f8224 */ /* 0x001fc600078e0051 */
[----:B------:R-:W4:Y:S01]  /*1bec0*/  LDL R81, [R1+0x41c] ;  /* 0x00041c0001517983 */ /* 0x000f220000100800 */
[----:B------:R-:W-:-:S03]  /*1bed0*/  @!P0 IMAD.MOV.U32 R46, RZ, RZ, R80 ;  /* 0x000000ffff2e8224 */ /* 0x000fc600078e0050 */
[----:B------:R-:W4:Y:S01]  /*1bee0*/  LDL R80, [R1+0x420] ;  /* 0x0004200001507983 */ /* 0x000f220000100800 */
[----:B-1----:R-:W-:-:S03]  /*1bef0*/  PRMT R53, RZ, 0x7610, R53 ;  /* 0x00007610ff357816 */ /* 0x002fc60000000035 */
[----:B------:R0:W4:Y:S02]  /*1bf00*/  @!P0 LDG.E.U8 R54, desc[UR22][R46.64] ;  /* 0x000000162e368981 */ /* 0x000124000c1e1100 */
[----:B0-----:R-:W-:Y:S02]  /*1bf10*/  @!P0 IMAD.MOV.U32 R47, RZ, RZ, R79 ;  /* 0x000000ffff2f8224 */ /* 0x001fe400078e004f */
        /* <DEDUP_REMOVED lines=24> */
[----:B0-----:R-:W-:Y:S01]  /*1c0a0*/  @!P0 IMAD.MOV.U32 R47, RZ, RZ, R79 ;  /* 0x000000ffff2f8224 */ /* 0x001fe200078e004f */
[----:B-1----:R-:W-:Y:S01]  /*1c0b0*/  PRMT R73, RZ, 0x7610, R73 ;  /* 0x00007610ff497816 */ /* 0x002fe20000000049 */
[----:B--2---:R-:W-:-:S05]  /*1c0c0*/  @!P0 IMAD.MOV.U32 R46, RZ, RZ, R77 ;  /* 0x000000ffff2e8224 */ /* 0x004fca00078e004d */
[----:B------:R3:W2:Y:S02]  /*1c0d0*/  @!P0 LDG.E.U8 R71, desc[UR22][R46.64] ;  /* 0x000000162e478981 */ /* 0x0006a4000c1e1100 */
[----:B---3--:R-:W-:Y:S02]  /*1c0e0*/  @!P0 IMAD.MOV.U32 R46, RZ, RZ, R75 ;  /* 0x000000ffff2e8224 */ /* 0x008fe400078e004b */
[----:B----4-:R-:W-:-:S05]  /*1c0f0*/  @!P0 IMAD.MOV.U32 R47, RZ, RZ, R76 ;  /* 0x000000ffff2f8224 */ /* 0x010fca00078e004c */
[----:B------:R-:W3:Y:S01]  /*1c100*/  @!P0 LDG.E.U8 R73, desc[UR22][R46.64] ;  /* 0x000000162e498981 */ /* 0x000ee2000c1e1100 */
[----:B------:R-:W0:Y:S03]  /*1c110*/  S2R R80, SR_TID.X ;  /* 0x0000000000507919 */ /* 0x000e260000002100 */
[----:B------:R-:W-:Y:S04]  /*1c120*/  STS.U8 [R78+UR10+0x6580], R74 ;  /* 0x0065804a4e007988 */ /* 0x000fe8000800000a */
[----:B------:R-:W-:Y:S04]  /*1c130*/  STS.U8 [R78+UR10+0x6980], R72 ;  /* 0x006980484e007988 */ /* 0x000fe8000800000a */
[----:B------:R-:W-:Y:S04]  /*1c140*/  STS.U8 [R78+UR10+0x6d80], R70 ;  /* 0x006d80464e007988 */ /* 0x000fe8000800000a */
[----:B------:R-:W-:Y:S04]  /*1c150*/  STS.U8 [R78+UR10+0x7180], R43 ;  /* 0x0071802b4e007988 */ /* 0x000fe8000800000a */
[----:B------:R-:W-:Y:S04]  /*1c160*/  STS.U8 [R78+UR10+0x7580], R42 ;  /* 0x0075802a4e007988 */ /* 0x000fe8000800000a */
[----:B------:R1:W-:Y:S01]  /*1c170*/  STS.U8 [R78+UR10+0x7980], R41 ;  /* 0x007980294e007988 */ /* 0x0003e2000800000a */
[----:B0-----:R-:W-:-:S04]  /*1c180*/  LOP3.LUT R80, R80, 0x7f, RZ, 0xc0, !PT ;  /* 0x0000007f50507812 */ /* 0x001fc800078ec0ff */
[C---:B------:R-:W-:Y:S01]  /*1c190*/  LOP3.LUT R76, R80.reuse, 0x40, RZ, 0x3c, !PT ;  /* 0x00000040504c7812 */ /* 0x040fe200078e3cff */
        /* <DEDUP_REMOVED lines=9> */
[----:B------:R-:W-:-:S03]  /*1c230*/  LOP3.LUT R75, R80, 0x50, RZ, 0x3c, !PT ;  /* 0x00000050504b7812 */ /* 0x000fc600078e3cff */
[----:B------:R-:W-:Y:S04]  /*1c240*/  STS.U8 [R76+UR10+0x6200], R34 ;  /* 0x006200224c007988 */ /* 0x000fe8000800000a */
[----:B------:R-:W-:Y:S04]  /*1c250*/  STS.U8 [R76+UR10+0x6600], R33 ;  /* 0x006600214c007988 */ /* 0x000fe8000800000a */
[----:B------:R-:W-:Y:S04]  /*1c260*/  STS.U8 [R76+UR10+0x6a00], R32 ;  /* 0x006a00204c007988 */ /* 0x000fe8000800000a */
[----:B------:R-:W-:Y:S04]  /*1c270*/  STS.U8 [R76+UR10+0x6e00], R31 ;  /* 0x006e001f4c007988 */ /* 0x000fe8000800000a */
[----:B------:R-:W-:Y:S04]  /*1c280*/  STS.U8 [R76+UR10+0x7200], R30 ;  /* 0x0072001e4c007988 */ /* 0x000fe8000800000a */
[----:B------:R-:W-:Y:S04]  /*1c290*/  STS.U8 [R76+UR10+0x7600], R29 ;  /* 0x0076001d4c007988 */ /* 0x000fe8000800000a */
[----:B------:R0:W-:Y:S04]  /*1c2a0*/  STS.U8 [R76+UR10+0x7a00], R28 ;  /* 0x007a001c4c007988 */ /* 0x0001e8000800000a */
        /* <DEDUP_REMOVED lines=8> */
[----:B------:R4:W-:Y:S01]  /*1c330*/  STS.U8 [R75+UR10+0x5e80], R21 ;  /* 0x005e80154b007988 */ /* 0x0009e2000800000a */
[----:B-1----:R-:W-:-:S03]  /*1c340*/  LOP3.LUT R41, R93, 0x60, RZ, 0x3c, !PT ;  /* 0x000000605d297812 */ /* 0x002fc600078e3cff */
        /* <DEDUP_REMOVED lines=16> */
[----:B0-----:R-:W-:-:S03]  /*1c450*/  LOP3.LUT R28, R93, 0x70, RZ, 0x3c, !PT ;  /* 0x000000705d1c7812 */ /* 0x001fc600078e3cff */
        /* <DEDUP_REMOVED lines=22> */
[----:B--2---:R4:W-:Y:S04]  /*1c5c0*/  STS.U8 [R28+UR10+0x7b80], R71 ;  /* 0x007b80471c007988 */ /* 0x0049e8000800000a */
[----:B---3--:R4:W-:Y:S01]  /*1c5d0*/  STS.U8 [R28+UR10+0x7f80], R73 ;  /* 0x007f80491c007988 */ /* 0x0089e2000800000a */
[----:B------:R0:W-:Y:S06]  /*1c5e0*/  MEMBAR.ALL.CTA ;  /* 0x0000000000007992 */ /* 0x0001ec0000008000 */
[----:B0-----:R-:W0:Y:S01]  /*1c5f0*/  FENCE.VIEW.ASYNC.S ;  /* 0x00000000000073c6 */ /* 0x001e220000000000 */
[----:B------:R-:W-:Y:S01]  /*1c600*/  ULEA UR8, UR21, UR10, 0x3 ;  /* 0x0000000a15087291 */ /* 0x000fe2000f8e18ff */
[----:B------:R-:W-:-:S03]  /*1c610*/  UMOV UR4, UR5 ;  /* 0x0000000500047c82 */ /* 0x000fc60008000000 */
[----:B------:R-:W-:Y:S01]  /*1c620*/  UIADD3 UR8, UPT, UPT, UR8, 0xc000, URZ ;  /* 0x0000c00008087890 */ /* 0x000fe2000fffe0ff */
[----:B0-----:R-:W-:Y:S06]  /*1c630*/  BAR.SYNC.DEFER_BLOCKING 0x0 ;  /* 0x0000000000007b1d */ /* 0x001fec0000010000 */
[----:B----4-:R-:W-:Y:S05]  /*1c640*/  BRA.U UP1, `(.L_x_9) ;  /* 0x0000000101487547 */ /* 0x010fea000b800000 */
[----:B------:R-:W-:Y:S01]  /*1c650*/  UMOV UR13, 0x80004020 ;  /* 0x80004020000d7882 */ /* 0x000fe20000000000 */
[----:B------:R-:W-:Y:S01]  /*1c660*/  UMOV UR15, 0x40004040 ;  /* 0x40004040000f7882 */ /* 0x000fe20000000000 */
[----:B------:R-:W-:Y:S01]  /*1c670*/  UMOV UR16, 0x0 ;  /* 0x0000000000107882 */ /* 0x000fe20000000000 */
[----:B------:R-:W-:Y:S01]  /*1c680*/  UMOV UR17, 0x4208010 ;  /* 0x0420801000117882 */ /* 0x000fe20000000000 */
[----:B------:R-:W-:Y:S01]  /*1c690*/  UMOV UR42, 0x0 ;  /* 0x00000000002a7882 */ /* 0x000fe20000000000 */
[----:B------:R-:W-:Y:S01]  /*1c6a0*/  UMOV UR43, 0x4208010 ;  /* 0x04208010002b7882 */ /* 0x000fe20000000000 */
[----:B------:R-:W-:Y:S01]  /*1c6b0*/  UMOV UR44, 0x0 ;  /* 0x00000000002c7882 */ /* 0x000fe20000000000 */
[----:B------:R-:W-:Y:S01]  /*1c6c0*/  UMOV UR45, 0x4208010 ;  /* 0x04208010002d7882 */ /* 0x000fe20000000000 */
[----:B------:R-:W-:Y:S01]  /*1c6d0*/  UMOV UR9, URZ ;  /* 0x000000ff00097c82 */ /* 0x000fe20008000000 */
[----:B------:R0:W-:Y:S01]  /*1c6e0*/  UTCQMMA gdesc[UR12], gdesc[UR14], tmem[UR7], tmem[UR16], idesc[UR17], UPT ;  /* 0x00ff100e0c0075ea */ /* 0x0001e2000b800307 */
        /* <DEDUP_REMOVED lines=8> */
.L_x_9:
[----:B------:R-:W-:Y:S01]  /*1c770*/  UIADD3 UR21, UPT, UPT, UR21, 0x1, URZ ;  /* 0x0000000115157890 */ /* 0x000fe2000fffe0ff */
[----:B------:R-:W-:-:S03]  /*1c780*/  IMAD.U32 R2, RZ, RZ, UR4 ;  /* 0x00000004ff027e24 */ /* 0x000fc6000f8e00ff */
[----:B------:R-:W-:-:S04]  /*1c790*/  UISETP.GT.AND UP2, UPT, UR21, 0x1, UPT ;  /* 0x000000011500788c */ /* 0x000fc8000bf44270 */
[----:B0-----:R-:W-:Y:S02]  /*1c7a0*/  USEL UR5, URZ, 0x1, !UP2 ;  /* 0x00000001ff057887 */ /* 0x001fe4000d000000 */
[----:B------:R-:W-:Y:S02]  /*1c7b0*/  USEL UR21, UR21, URZ, !UP2 ;  /* 0x000000ff15157287 */ /* 0x000fe4000d000000 */
[----:B------:R-:W-:Y:S02]  /*1c7c0*/  UISETP.NE.U32.AND UP2, UPT, UR6, UR20, UPT ;  /* 0x000000140600728c */ /* 0x000fe4000bf45070 */
[----:B------:R-:W-:Y:S01]  /*1c7d0*/  ULOP3.LUT UR5, UR4, UR5, URZ, 0x3c, !UPT ;  /* 0x0000000504057292 */ /* 0x000fe2000f8e3cff */
[----:B------:R-:W-:-:S06]  /*1c7e0*/  UMOV UR6, UR24 ;  /* 0x0000001800067c82 */ /* 0x000fcc0008000000 */
[----:B------:R-:W-:Y:S05]  /*1c7f0*/  BRA.U UP2, `(.L_x_10) ;  /* 0xffffff4902707547 */ /* 0x000fea000b83ffff */
.L_x_7:
[----:B0-----:R-:W0:Y:S01]  /*1c800*/  S2R R4, SR_TID.X ;  /* 0x0000000000047919 */ /* 0x001e220000002100 */
[----:B------:R-:W-:Y:S01]  /*1c810*/  UISETP.GE.AND UP1, UPT, UR25, 0x80, UPT ;  /* 0x000000801900788c */ /* 0x000fe2000bf26270 */
[----:B------:R-:W1:Y:S01]  /*1c820*/  S2R R5, SR_TID.X ;  /* 0x0000000000057919 */ /* 0x000e620000002100 */
[----:B------:R-:W2:Y:S01]  /*1c830*/  S2R R6, SR_TID.X ;  /* 0x0000000000067919 */ /* 0x000ea20000002100 */
[C---:B0-----:R-:W-:Y:S01]  /*1c840*/  IMAD.SHL.U32 R2, R4.reuse, 0x10, RZ ;  /* 0x0000001004027824 */ /* 0x041fe200078e00ff */
[----:B------:R-:W-:Y:S01]  /*1c850*/  SHF.R.U32.HI R93, RZ, 0x6, R4 ;  /* 0x00000006ff5d7819 */ /* 0x000fe20000011604 */
[----:B------:R-:W-:Y:S01]  /*1c860*/  IMAD.SHL.U32 R3, R4, 0x80, RZ ;  /* 0x0000008004037824 */ /* 0x000fe200078e00ff */
[----:B-1----:R-:W-:Y:S02]  /*1c870*/  LEA.HI R8, R5, 0x7e, RZ, 0x1a ;  /* 0x0000007e05087811 */ /* 0x002fe400078fd0ff */
[----:B------:R-:W-:Y:S02]  /*1c880*/  LOP3.LUT R2, R2, 0xf0, RZ, 0xc0, !PT ;  /* 0x000000f002027812 */ /* 0x000fe400078ec0ff */
[----:B------:R-:W-:-:S02]  /*1c890*/  LOP3.LUT R3, R3, 0x800, RZ, 0xc0, !PT ;  /* 0x0000080003037812 */ /* 0x000fc400078ec0ff */
[C---:B--2---:R-:W-:Y:S02]  /*1c8a0*/  LEA.HI R7, R6.reuse, 0x6e, RZ, 0x1a ;  /* 0x0000006e06077811 */ /* 0x044fe400078fd0ff */
[----:B------:R-:W-:Y:S02]  /*1c8b0*/  LEA.HI R6, R6, 0x5e, RZ, 0x1a ;  /* 0x0000005e06067811 */ /* 0x000fe400078fd0ff */
[----:B-----5:R-:W-:Y:S02]  /*1c8c0*/  LOP3.LUT R8, R0, R8, RZ, 0xfc, !PT ;  /* 0x0000000800087212 */ /* 0x020fe400078efcff */
[----:B------:R-:W-:Y:S02]  /*1c8d0*/  IADD3 R91, PT, PT, R2, UR10, R3 ;  /* 0x0000000a025b7c10 */ /* 0x000fe4000fffe003 */
[C---:B------:R-:W-:Y:S01]  /*1c8e0*/  LOP3.LUT R3, R0.reuse, R7, RZ, 0xfc, !PT ;  /* 0x0000000700037212 */ /* 0x040fe200078efcff */
[----:B------:R-:W-:Y:S01]  /*1c8f0*/  STL [R1+0x94], R8 ;  /* 0x0000940801007387 */ /* 0x000fe20000100800 */
[----:B------:R-:W-:-:S02]  /*1c900*/  LOP3.LUT R2, R0, R6, RZ, 0xfc, !PT ;  /* 0x0000000600027212 */ /* 0x000fc400078efcff */
[C---:B------:R-:W-:Y:S01]  /*1c910*/  LEA.HI R7, R5.reuse, 0x4e, RZ, 0x1a ;  /* 0x0000004e05077811 */ /* 0x040fe200078fd0ff */
[----:B------:R0:W-:Y:S01]  /*1c920*/  STL [R1+0x74], R3 ;  /* 0x0000740301007387 */ /* 0x0001e20000100800 */
[C---:B------:R-:W-:Y:S02]  /*1c930*/  LEA.HI R6, R5.reuse, 0x3e, RZ, 0x1a ;  /* 0x0000003e05067811 */ /* 0x040fe400078fd0ff */
[----:B------:R-:W-:Y:S01]  /*1c940*/  LEA.HI R5, R5, 0x2e, RZ, 0x1a ;  /* 0x0000002e05057811 */ /* 0x000fe200078fd0ff */
[----:B------:R1:W-:Y:S01]  /*1c950*/  STL [R1+0x54], R2 ;  /* 0x0000540201007387 */ /* 0x0003e20000100800 */
[----:B------:R-:W-:Y:S02]  /*1c960*/  SGXT.U32 R93, R93, 0x1 ;  /* 0x000000015d5d781a */ /* 0x000fe40000000000 */
[----:B------:R-:W-:Y:S02]  /*1c970*/  LOP3.LUT R88, R0, R5, RZ, 0xfc, !PT ;  /* 0x0000000500587212 */ /* 0x000fe400078efcff */
[----:B------:R-:W-:-:S02]  /*1c980*/  LEA.HI R5, R4, 0x1e, RZ, 0x1a ;  /* 0x0000001e04057811 */ /* 0x000fc400078fd0ff */
[----:B0-----:R-:W-:Y:S02]  /*1c990*/  LOP3.LUT R3, R0, R7, RZ, 0xfc, !PT ;  /* 0x0000000700037212 */ /* 0x001fe400078efcff */
[----:B------:R-:W-:Y:S02]  /*1c9a0*/  LEA.HI R4, R4, 0xe, RZ, 0x1a ;  /* 0x0000000e04047811 */ /* 0x000fe400078fd0ff */
[C---:B-1----:R-:W-:Y:S01]  /*1c9b0*/  LOP3.LUT R2, R0.reuse, R6, RZ, 0xfc, !PT ;  /* 0x0000000600027212 */ /* 0x042fe200078efcff */
[----:B------:R0:W-:Y:S01]  /*1c9c0*/  STL [R1+0x30], R3 ;  /* 0x0000300301007387 */ /* 0x0001e20000100800 */
[C---:B------:R-:W-:Y:S02]  /*1c9d0*/  LOP3.LUT R69, R0.reuse, R4, RZ, 0xfc, !PT ;  /* 0x0000000400457212 */ /* 0x040fe400078efcff */
[C---:B------:R-:W-:Y:S01]  /*1c9e0*/  LOP3.LUT R4, R0.reuse, 0x78, R93, 0xfe, !PT ;  /* 0x0000007800047812 */ /* 0x040fe200078efe5d */
[----:B------:R1:W-:Y:S01]  /*1c9f0*/  STL [R1+0x10], R2 ;  /* 0x0000100201007387 */ /* 0x0003e20000100800 */
[----:B------:R-:W-:-:S02]  /*1ca00*/  LOP3.LUT R74, R0, R5, RZ, 0xfc, !PT ;  /* 0x00000005004a7212 */ /* 0x000fc400078efcff */
[C-C-:B------:R-:W-:Y:S02]  /*1ca10*/  LOP3.LUT R92, R0.reuse, 0x34, R93.reuse, 0xfe, !PT ;  /* 0x00000034005c7812 */ /* 0x140fe400078efe5d */
[C-C-:B------:R-:W-:Y:S02]  /*1ca20*/  LOP3.LUT R90, R0.reuse, 0x32, R93.reuse, 0xfe, !PT ;  /* 0x00000032005a7812 */ /* 0x140fe400078efe5d */
[C-C-:B0-----:R-:W-:Y:S02]  /*1ca30*/  LOP3.LUT R3, R0.reuse, 0x7c, R93.reuse, 0xfe, !PT ;  /* 0x0000007c00037812 */ /* 0x141fe400078efe5d */
[----:B-1----:R-:W-:-:S03]  /*1ca40*/  LOP3.LUT R2, R0, 0x7a, R93, 0xfe, !PT ;  /* 0x0000007a00027812 */ /* 0x002fc600078efe5d */
[----:B------:R0:W-:Y:S04]  /*1ca50*/  STL [R1+0x90], R3 ;  /* 0x0000900301007387 */ /* 0x0001e80000100800 */
[----:B------:R1:W-:Y:S04]  /*1ca60*/  STL [R1+0x8c], R2 ;  /* 0x00008c0201007387 */ /* 0x0003e80000100800 */
[----:B------:R2:W-:Y:S01]  /*1ca70*/  STL [R1+0x88], R4 ;  /* 0x0000880401007387 */ /* 0x0005e20000100800 */
[C-C-:B0-----:R-:W-:Y:S02]  /*1ca80*/  LOP3.LUT R3, R0.reuse, 0x76, R93.reuse, 0xfe, !PT ;  /* 0x0000007600037812 */ /* 0x141fe400078efe5d */
[----:B-1----:R-:W-:-:S03]  /*1ca90*/  LOP3.LUT R2, R0, 0x74, R93, 0xfe, !PT ;  /* 0x0000007400027812 */ /* 0x002fc600078efe5d */
[----:B------:R0:W-:Y:S01]  /*1caa0*/  STL [R1+0x84], R3 ;  /* 0x0000840301007387 */ /* 0x0001e20000100800 */
[----:B--2---:R-:W-:-:S03]  /*1cab0*/  LOP3.LUT R4, R0, 0x72, R93, 0xfe, !PT ;  /* 0x0000007200047812 */ /* 0x004fc600078efe5d */
        /* <DEDUP_REMOVED lines=52> */
[----:B------:R2:W-:Y:S04]  /*1ce00*/  STL [R1+0x4], R3 ;  /* 0x0000040301007387 */ /* 0x0005e80000100800 */
[----:B------:R2:W-:Y:S01]  /*1ce10*/  STL [R1], R2 ;  /* 0x0000000201007387 */ /* 0x0005e20000100800 */
[----:B------:R-:W-:Y:S05]  /*1ce20*/  BRA.U !UP1, `(.L_x_11) ;  /* 0x0000000109107547 */ /* 0x000fea000b800000 */
[----:B------:R-:W-:-:S06]  /*1ce30*/  USHF.L.U32 UR4, UR4, 0x1f, URZ ;  /* 0x0000001f04047899 */ /* 0x000fcc00080006ff */
[----:B--2---:R-:W-:-:S04]  /*1ce40*/  IMAD.U32 R2, RZ, RZ, UR4 ;  /* 0x00000004ff027e24 */ /* 0x004fc8000f8e00ff */
[----:B------:R-:W0:Y:S02]  /*1ce50*/  SYNCS.PHASECHK.TRANS64.TRYWAIT P0, [UR8], R2 ;  /* 0x00000002ff0075a7 */ /* 0x000e240008001108 */
[----:B0-----:R-:W-:Y:S05]  /*1ce60*/  @!P0 BRA `(.L_x_12) ;  /* 0x0000002c00048947 */ /* 0x001fea0003800000 */
.L_x_11:
[----:B------:R-:W-:Y:S01]  /*1ce70*/  BAR.SYNC.DEFER_BLOCKING 0x0 ;  /* 0x0000000000007b1d */ /* 0x000fe20000010000 */
[C-C-:B------:R-:W-:Y:S02]  /*1ce80*/  LOP3.LUT R89, R0.reuse, 0x30, R93.reuse, 0xfe, !PT ;  /* 0x0000003000597812 */ /* 0x140fe400078efe5d */
[C-C-:B------:R-:W-:Y:S02]  /*1ce90*/  LOP3.LUT R87, R0.reuse, 0x2c, R93.reuse, 0xfe, !PT ;  /* 0x0000002c00577812 */ /* 0x140fe400078efe5d */
[C-C-:B------:R-:W-:Y:S01]  /*1cea0*/  LOP3.LUT R86, R0.reuse, 0x2a, R93.reuse, 0xfe, !PT ;  /* 0x0000002a00567812 */ /* 0x140fe200078efe5d */
[----:B------:R-:W0:Y:S01]  /*1ceb0*/  LDCU UR4, c[0x0][0x3b4] ;  /* 0x00007680ff0477ac */ /* 0x000e220008000800 */
[C-C-:B------:R-:W-:Y:S01]  /*1cec0*/  LOP3.LUT R85, R0.reuse, 0x28, R93.reuse, 0xfe, !PT ;  /* 0x0000002800557812 */ /* 0x140fe200078efe5d */
[----:B--2---:R-:W1:Y:S01]  /*1ced0*/  S2R R3, SR_TID.X ;  /* 0x0000000000037919 */ /* 0x004e620000002100 */
[C-C-:B------:R-:W-:Y:S01]  /*1cee0*/  LOP3.LUT R84, R0.reuse, 0x26, R93.reuse, 0xfe, !PT ;  /* 0x0000002600547812 */ /* 0x140fe200078efe5d */
[----:B------:R-:W2:Y:S01]  /*1cef0*/  LDCU UR5, c[0x0][0x3b8] ;  /* 0x00007700ff0577ac */ /* 0x000ea20008000800 */
[C-C-:B------:R-:W-:Y:S01]  /*1cf00*/  LOP3.LUT R81, R0.reuse, 0x24, R93.reuse, 0xfe, !PT ;  /* 0x0000002400517812 */ /* 0x140fe200078efe5d */
[----:B------:R1:W-:Y:S01]  /*1cf10*/  STL [R1+0x720], R90 ;  /* 0x0007205a01007387 */ /* 0x0003e20000100800 */
[----:B------:R-:W-:-:S02]  /*1cf20*/  LOP3.LUT R82, R0, 0x22, R93, 0xfe, !PT ;  /* 0x0000002200527812 */ /* 0x000fc400078efe5d */
[C-C-:B------:R-:W-:Y:S01]  /*1cf30*/  LOP3.LUT R68, R0.reuse, 0x20, R93.reuse, 0xfe, !PT ;  /* 0x0000002000447812 */ /* 0x140fe200078efe5d */
[----:B------:R-:W-:Y:S01]  /*1cf40*/  STL [R1+0x71c], R92 ;  /* 0x00071c5c01007387 */ /* 0x000fe20000100800 */
[C-C-:B------:R-:W-:Y:S02]  /*1cf50*/  LOP3.LUT R78, R0.reuse, 0x1c, R93.reuse, 0xfe, !PT ;  /* 0x0000001c004e7812 */ /* 0x140fe400078efe5d */
[C-C-:B------:R-:W-:Y:S02]  /*1cf60*/  LOP3.LUT R77, R0.reuse, 0x1a, R93.reuse, 0xfe, !PT ;  /* 0x0000001a004d7812 */ /* 0x140fe400078efe5d */
[C-C-:B------:R-:W-:Y:S02]  /*1cf70*/  LOP3.LUT R79, R0.reuse, 0x18, R93.reuse, 0xfe, !PT ;  /* 0x00000018004f7812 */ /* 0x140fe400078efe5d */
[C-C-:B------:R-:W-:Y:S01]  /*1cf80*/  LOP3.LUT R76, R0.reuse, 0x16, R93.reuse, 0xfe, !PT ;  /* 0x00000016004c7812 */ /* 0x140fe200078efe5d */
[----:B------:R-:W3:Y:S02]  /*1cf90*/  @!P2 SYNCS.CCTL.IV [UR10+0xc000] ;  /* 0x00c00000ff00a9b1 */ /* 0x000ee4000800000a */
[----:B---3--:R-:W-:Y:S01]  /*1cfa0*/  BAR.SYNC.DEFER_BLOCKING 0x0 ;  /* 0x0000000000007b1d */ /* 0x008fe20000010000 */
[----:B------:R-:W-:-:S02]  /*1cfb0*/  LOP3.LUT R72, R0, 0x14, R93, 0xfe, !PT ;  /* 0x0000001400487812 */ /* 0x000fc400078efe5d */
[C-C-:B------:R-:W-:Y:S02]  /*1cfc0*/  LOP3.LUT R70, R0.reuse, 0x12, R93.reuse, 0xfe, !PT ;  /* 0x0000001200467812 */ /* 0x140fe400078efe5d */
[C-C-:B------:R-:W-:Y:S02]  /*1cfd0*/  LOP3.LUT R71, R0.reuse, 0x10, R93.reuse, 0xfe, !PT ;  /* 0x0000001000477812 */ /* 0x140fe400078efe5d */
[C-C-:B------:R-:W-:Y:S01]  /*1cfe0*/  LOP3.LUT R2, R0.reuse, 0xc, R93.reuse, 0xfe, !PT ;  /* 0x0000000c00027812 */ /* 0x140fe200078efe5d */
[----:B------:R-:W-:Y:S01]  /*1cff0*/  LDTM.16dp32bit_t0_t15.x64 R4, tmem[UR11] ;  /* 0x0000000b000479ee */ /* 0x000fe20008b00000 */
[----:B------:R-:W3:Y:S01]  /*1d000*/  LDTM.16dp32bit_t16_t31.x64 R4, tmem[UR11+0x40] ;  /* 0x0000400b000479ee */ /* 0x000ee20008b20000 */
[C-C-:B------:R-:W-:Y:S02]  /*1d010*/  LOP3.LUT R73, R0.reuse, 0xa, R93.reuse, 0xfe, !PT ;  /* 0x0000000a00497812 */ /* 0x140fe400078efe5d */
[C-C-:B------:R-:W-:Y:S02]  /*1d020*/  LOP3.LUT R75, R0.reuse, 0x8, R93.reuse, 0xfe, !PT ;  /* 0x00000008004b7812 */ /* 0x140fe400078efe5d */
[C-C-:B------:R-:W-:Y:S01]  /*1d030*/  LOP3.LUT R80, R0.reuse, 0x6, R93.reuse, 0xfe, !PT ;  /* 0x0000000600507812 */ /* 0x140fe200078efe5d */
[----:B-1----:R-:W-:Y:S01]  /*1d040*/  IMAD.SHL.U32 R90, R3, 0x8, RZ ;  /* 0x00000008035a7824 */ /* 0x002fe200078e00ff */
[----:B------:R-:W-:-:S02]  /*1d050*/  LOP3.LUT R83, R0, 0x4, R93, 0xfe, !PT ;  /* 0x0000000400537812 */ /* 0x000fc400078efe5d */
[----:B------:R-:W-:Y:S02]  /*1d060*/  LOP3.LUT R3, R0, 0x2, R93, 0xfe, !PT ;  /* 0x0000000200037812 */ /* 0x000fe400078efe5d */
[----:B------:R-:W-:Y:S02]  /*1d070*/  LOP3.LUT R90, R90, 0x300, RZ, 0xc0, !PT ;  /* 0x000003005a5a7812 */ /* 0x000fe400078ec0ff */
[----:B------:R-:W-:Y:S01]  /*1d080*/  LOP3.LUT R0, R0, R93, RZ, 0xfc, !PT ;  /* 0x0000005d00007212 */ /* 0x000fe200078efcff */
[----:B------:R-:W1:Y:S02]  /*1d090*/  @!P2 SYNCS.CCTL.IV [UR10+0xc008] ;  /* 0x00c00800ff00a9b1 */ /* 0x000e64000800000a */
[----:B------:R-:W-:Y:S01]  /*1d0a0*/  IMAD.IADD R90, R90, 0x1, R91 ;  /* 0x000000015a5a7824 */ /* 0x000fe200078e025b */
[----:B------:R-:W-:-:S04]  /*1d0b0*/  NOP ;  /* 0x0000000000007918 */ /* 0x000fc80000000000 */
[----:B------:R4:W-:Y:S01]  /*1d0c0*/  STL [R1+0x9c], R90 ;  /* 0x00009c5a01007387 */ /* 0x0009e20000100800 */
[----:B---3--:R-:W-:Y:S02]  /*1d0d0*/  F2FP.SATFINITE.E4M3.F32.PACK_AB_MERGE_C R91, R5, R4, RZ ;  /* 0x00000004055b723e */ /* 0x008fe400048070ff */
[----:B------:R-:W-:Y:S02]  /*1d0e0*/  F2FP.SATFINITE.E4M3.F32.PACK_AB_MERGE_C R12, R13, R12, RZ ;  /* 0x0000000c0d0c723e */ /* 0x000fe400048070ff */
[----:B------:R-:W-:Y:S02]  /*1d0f0*/  F2FP.SATFINITE.E4M3.F32.PACK_AB_MERGE_C R14, R15, R14, RZ ;  /* 0x0000000e0f0e723e */ /* 0x000fe400048070ff */
[----:B------:R-:W-:Y:S02]  /*1d100*/  F2FP.SATFINITE.E4M3.F32.PACK_AB_MERGE_C R5, R17, R16, RZ ;  /* 0x000000101105723e */ /* 0x000fe400048070ff */
[----:B----4-:R-:W-:Y:S02]  /*1d110*/  F2FP.SATFINITE.E4M3.F32.PACK_AB_MERGE_C R90, R11, R10, RZ ;  /* 0x0000000a0b5a723e */ /* 0x010fe400048070ff */
[----:B------:R-:W-:-:S02]  /*1d120*/  F2FP.SATFINITE.E4M3.F32.PACK_AB_MERGE_C R10, R23, R22, RZ ;  /* 0x00000016170a723e */ /* 0x000fc400048070ff */
[----:B------:R-:W-:Y:S02]  /*1d130*/  F2FP.SATFINITE.E4M3.F32.PACK_AB_MERGE_C R25, R25, R24, RZ ;  /* 0x000000181919723e */ /* 0x000fe400048070ff */
[----:B------:R-:W-:Y:S02]  /*1d140*/  F2FP.SATFINITE.E4M3.F32.PACK_AB_MERGE_C R4, R7, R6, RZ ;  /* 0x000000060704723e */ /* 0x000fe400048070ff */
[----:B------:R-:W-:Y:S02]  /*1d150*/  F2FP.SATFINITE.E4M3.F32.PACK_AB_MERGE_C R22, R29, R28, RZ ;  /* 0x0000001c1d16723e */ /* 0x000fe400048070ff */
[----:B------:R-:W-:Y:S02]  /*1d160*/  F2FP.SATFINITE.E4M3.F32.PACK_AB_MERGE_C R24, R31, R30, RZ ;  /* 0x0000001e1f18723e */ /* 0x000fe400048070ff */
[----:B------:R-:W-:Y:S02]  /*1d170*/  F2FP.SATFINITE.E4M3.F32.PACK_AB_MERGE_C R23, R33, R32, RZ ;  /* 0x000000202117723e */ /* 0x000fe400048070ff */
[----:B------:R-:W-:-:S02]  /*1d180*/  F2FP.SATFINITE.E4M3.F32.PACK_AB_MERGE_C R6, R9, R8, RZ ;  /* 0x000000080906723e */ /* 0x000fc400048070ff */
[----:B------:R-:W-:Y:S02]  /*1d190*/  F2FP.SATFINITE.E4M3.F32.PACK_AB_MERGE_C R92, R19, R18, RZ ;  /* 0x00000012135c723e */ /* 0x000fe400048070ff */
[----:B------:R-:W-:Y:S02]  /*1d1a0*/  F2FP.SATFINITE.E4M3.F32.PACK_AB_MERGE_C R93, R27, R26, RZ ;  /* 0x0000001a1b5d723e */ /* 0x000fe400048070ff */
[----:B------:R-:W-:Y:S02]  /*1d1b0*/  F2FP.SATFINITE.E4M3.F32.PACK_AB_MERGE_C R19, R37, R36, RZ ;  /* 0x000000242513723e */ /* 0x000fe400048070ff */
[----:B------:R-:W-:Y:S02]  /*1d1c0*/  F2FP.SATFINITE.E4M3.F32.PACK_AB_MERGE_C R9, R39, R38, RZ ;  /* 0x000000262709723e */ /* 0x000fe400048070ff */
[----:B------:R-:W-:Y:S02]  /*1d1d0*/  LOP3.LUT R26, R12, 0xffff, RZ, 0xc0, !PT ;  /* 0x0000ffff0c1a7812 */ /* 0x000fe400078ec0ff */
[----:B------:R-:W-:-:S02]  /*1d1e0*/  LOP3.LUT R28, R14, 0xffff, RZ, 0xc0, !PT ;  /* 0x0000ffff0e1c7812 */ /* 0x000fc400078ec0ff */
[----:B------:R-:W-:Y:S02]  /*1d1f0*/  LOP3.LUT R27, R5, 0xffff, RZ, 0xc0, !PT ;  /* 0x0000ffff051b7812 */ /* 0x000fe400078ec0ff */
[----:B------:R-:W-:Y:S02]  /*1d200*/  LOP3.LUT R22, R22, 0xffff, RZ, 0xc0, !PT ;  /* 0x0000ffff16167812 */ /* 0x000fe400078ec0ff */
[----:B------:R-:W-:Y:S02]  /*1d210*/  LOP3.LUT R24, R24, 0xffff, RZ, 0xc0, !PT ;  /* 0x0000ffff18187812 */ /* 0x000fe400078ec0ff */
[----:B------:R-:W-:Y:S02]  /*1d220*/  LOP3.LUT R23, R23, 0xffff, RZ, 0xc0, !PT ;  /* 0x0000ffff17177812 */ /* 0x000fe400078ec0ff */
[----:B------:R-:W-:Y:S02]  /*1d230*/  LOP3.LUT R19, R19, 0xffff, RZ, 0xc0, !PT ;  /* 0x0000ffff13137812 */ /* 0x000fe400078ec0ff */
[----:B------:R-:W-:-:S02]  /*1d240*/  LOP3.LUT R9, R9, 0xffff, RZ, 0xc0, !PT ;  /* 0x0000ffff09097812 */ /* 0x000fc400078ec0ff */
[----:B------:R-:W-:Y:S02]  /*1d250*/  F2FP.SATFINITE.E4M3.F32.PACK_AB_MERGE_C R34, R35, R34, RZ ;  /* 0x000000222322723e */ /* 0x000fe400048070ff */
[--C-:B------:R-:W-:Y:S01]  /*1d260*/  PRMT R5, R27, 0x3340, R1.reuse ;  /* 0x000033401b057816 */ /* 0x100fe20000000001 */
[----:B------:R-:W1:Y:S01]  /*1d270*/  LDL.LU R35, [R1+0x9c] ;  /* 0x00009c0001237983 */ /* 0x000e620000300800 */
[----:B------:R-:W-:Y:S02]  /*1d280*/  PRMT R14, R26, 0x3340, R28 ;  /* 0x000033401a0e7816 */ /* 0x000fe4000000001c */
[----:B------:R-:W-:Y:S02]  /*1d290*/  PRMT R7, R23, 0x3340, R1 ;  /* 0x0000334017077816 */ /* 0x000fe40000000001 */
[----:B------:R-:W-:Y:S02]  /*1d2a0*/  PRMT R12, R22, 0x3340, R24 ;  /* 0x00003340160c7816 */ /* 0x000fe40000000018 */
[----:B------:R-:W-:-:S02]  /*1d2b0*/  SHF.R.U32.HI R26, RZ, 0x8, R26 ;  /* 0x00000008ff1a7819 */ /* 0x000fc4000001161a */
[----:B------:R-:W-:Y:S02]  /*1d2c0*/  SHF.R.U32.HI R28, RZ, 0x8, R28 ;  /* 0x00000008ff1c7819 */ /* 0x000fe4000001161c */
[----:B------:R-:W-:Y:S02]  /*1d2d0*/  SHF.R.U32.HI R27, RZ, 0x8, R27 ;  /* 0x00000008ff1b7819 */ /* 0x000fe4000001161b */
[----:B------:R-:W-:Y:S02]  /*1d2e0*/  SHF.R.U32.HI R22, RZ, 0x8, R22 ;  /* 0x00000008ff167819 */ /* 0x000fe40000011616 */
[----:B------:R-:W-:Y:S02]  /*1d2f0*/  SHF.R.U32.HI R24, RZ, 0x8, R24 ;  /* 0x00000008ff187819 */ /* 0x000fe40000011618 */
[----:B------:R-:W-:Y:S02]  /*1d300*/  SHF.R.U32.HI R23, RZ, 0x8, R23 ;  /* 0x00000008ff177819 */ /* 0x000fe40000011617 */
[----:B------:R-:W-:-:S02]  /*1d310*/  PRMT R33, R19, 0x3340, R9 ;  /* 0x0000334013217816 */ /* 0x000fc40000000009 */
[----:B------:R-:W-:Y:S02]  /*1d320*/  SHF.R.U32.HI R19, RZ, 0x8, R19 ;  /* 0x00000008ff137819 */ /* 0x000fe40000011613 */
[----:B------:R-:W-:Y:S02]  /*1d330*/  SHF.R.U32.HI R9, RZ, 0x8, R9 ;  /* 0x00000008ff097819 */ /* 0x000fe40000011609 */
[----:B------:R-:W-:Y:S02]  /*1d340*/  LOP3.LUT R26, R26, 0xffff, RZ, 0xc0, !PT ;  /* 0x0000ffff1a1a7812 */ /* 0x000fe400078ec0ff */
[----:B------:R-:W-:Y:S02]  /*1d350*/  LOP3.LUT R28, R28, 0xffff, RZ, 0xc0, !PT ;  /* 0x0000ffff1c1c7812 */ /* 0x000fe400078ec0ff */
[----:B------:R-:W-:Y:S02]  /*1d360*/  LOP3.LUT R27, R27, 0xffff, RZ, 0xc0, !PT ;  /* 0x0000ffff1b1b7812 */ /* 0x000fe400078ec0ff */
[----:B------:R-:W-:-:S02]  /*1d370*/  LOP3.LUT R22, R22, 0xffff, RZ, 0xc0, !PT ;  /* 0x0000ffff16167812 */ /* 0x000fc400078ec0ff */
[----:B------:R-:W-:Y:S02]  /*1d380*/  LOP3.LUT R24, R24, 0xffff, RZ, 0xc0, !PT ;  /* 0x0000ffff18187812 */ /* 0x000fe400078ec0ff */
[----:B------:R-:W-:Y:S02]  /*1d390*/  LOP3.LUT R23, R23, 0xffff, RZ, 0xc0, !PT ;  /* 0x0000ffff17177812 */ /* 0x000fe400078ec0ff */
[----:B------:R-:W-:Y:S02]  /*1d3a0*/  LOP3.LUT R19, R19, 0xffff, RZ, 0xc0, !PT ;  /* 0x0000ffff13137812 */ /* 0x000fe400078ec0ff */
[----:B------:R-:W-:Y:S02]  /*1d3b0*/  LOP3.LUT R9, R9, 0xffff, RZ, 0xc0, !PT ;  /* 0x0000ffff09097812 */ /* 0x000fe400078ec0ff */
[----:B------:R-:W-:Y:S02]  /*1d3c0*/  PRMT R26, R26, 0x3340, R28 ;  /* 0x000033401a1a7816 */ /* 0x000fe4000000001c */
[----:B------:R-:W-:-:S02]  /*1d3d0*/  PRMT R27, R27, 0x3340, R1 ;  /* 0x000033401b1b7816 */ /* 0x000fc40000000001 */
[----:B------:R-:W-:Y:S02]  /*1d3e0*/  PRMT R24, R22, 0x3340, R24 ;  /* 0x0000334016187816 */ /* 0x000fe40000000018 */
[----:B------:R-:W-:Y:S02]  /*1d3f0*/  PRMT R23, R23, 0x3340, R1 ;  /* 0x0000334017177816 */ /* 0x000fe40000000001 */
[----:B------:R-:W-:Y:S02]  /*1d400*/  PRMT R19, R19, 0x3340, R9 ;  /* 0x0000334013137816 */ /* 0x000fe40000000009 */
[----:B------:R-:W-:Y:S02]  /*1d410*/  PRMT R9, R26, 0x5410, R27 ;  /* 0x000054101a097816 */ /* 0x000fe4000000001b */
[----:B------:R-:W-:Y:S02]  /*1d420*/  LOP3.LUT R26, R90, 0xffff, RZ, 0xc0, !PT ;  /* 0x0000ffff5a1a7812 */ /* 0x000fe400078ec0ff */
[----:B------:R-:W-:Y:S01]  /*1d430*/  PRMT R23, R24, 0x5410, R23 ;  /* 0x0000541018177816 */ /* 0x000fe20000000017 */
[----:B------:R-:W3:Y:S01]  /*1d440*/  LDL.LU R90, [R1+0x720] ;  /* 0x00072000015a7983 */ /* 0x000ee20000300800 */
[----:B------:R-:W-:-:S02]  /*1d450*/  LOP3.LUT R24, R92, 0xffff, RZ, 0xc0, !PT ;  /* 0x0000ffff5c187812 */ /* 0x000fc400078ec0ff */
[----:B------:R-:W-:Y:S01]  /*1d460*/  F2FP.SATFINITE.E4M3.F32.PACK_AB_MERGE_C R48, R49, R48, RZ ;  /* 0x000000303130723e */ /* 0x000fe200048070ff */
[----:B------:R-:W4:Y:S01]  /*1d470*/  LDL.LU R92, [R1+0x71c] ;  /* 0x00071c00015c7983 */ /* 0x000f220000300800 */
[----:B------:R-:W-:-:S03]  /*1d480*/  F2FP.SATFINITE.E4M3.F32.PACK_AB_MERGE_C R20, R21, R20, RZ ;  /* 0x000000141514723e */ /* 0x000fc600048070ff */
[----:B------:R-:W0:Y:S04]  /*1d490*/  LDL.LU R27, [R1+0x718] ;  /* 0x00071800011b7983 */ /* 0x000e280000300800 */
[----:B------:R-:W5:Y:S01]  /*1d4a0*/  LDL.LU R49, [R1] ;  /* 0x0000000001317983 */ /* 0x000f620000300800 */
[----:B------:R-:W2:Y:S01]  /*1d4b0*/  S2R R36, SR_TID.X ;  /* 0x0000000000247919 */ /* 0x000ea20000002100 */
[----:B------:R-:W-:Y:S02]  /*1d4c0*/  LOP3.LUT R8, R91, 0xffff, RZ, 0xc0, !PT ;  /* 0x0000ffff5b087812 */ /* 0x000fe400078ec0ff */
[----:B------:R-:W-:Y:S02]  /*1d4d0*/  LOP3.LUT R4, R4, 0xffff, RZ, 0xc0, !PT ;  /* 0x0000ffff04047812 */ /* 0x000fe400078ec0ff */
[----:B------:R-:W-:-:S02]  /*1d4e0*/  LOP3.LUT R29, R6, 0xffff, RZ, 0xc0, !PT ;  /* 0x0000ffff061d7812 */ /* 0x000fc400078ec0ff */
[----:B------:R-:W-:Y:S02]  /*1d4f0*/  LOP3.LUT R20, R20, 0xffff, RZ, 0xc0, !PT ;  /* 0x0000ffff14147812 */ /* 0x000fe400078ec0ff */
[----:B------:R-:W-:Y:S02]  /*1d500*/  LOP3.LUT R10, R10, 0xffff, RZ, 0xc0, !PT ;  /* 0x0000ffff0a0a7812 */ /* 0x000fe400078ec0ff */
[----:B------:R-:W-:Y:S02]  /*1d510*/  LOP3.LUT R25, R25, 0xffff, RZ, 0xc0, !PT ;  /* 0x0000ffff19197812 */ /* 0x000fe400078ec0ff */
[--C-:B------:R-:W-:Y:S02]  /*1d520*/  PRMT R11, R29, 0x3340, R1.reuse ;  /* 0x000033401d0b7816 */ /* 0x100fe40000000001 */
[----:B------:R-:W-:Y:S02]  /*1d530*/  PRMT R15, R8, 0x3340, R4 ;  /* 0x00003340080f7816 */ /* 0x000fe40000000004 */
[----:B------:R-:W-:-:S02]  /*1d540*/  PRMT R6, R25, 0x3340, R1 ;  /* 0x0000334019067816 */ /* 0x000fc40000000001 */
[----:B------:R-:W-:Y:S02]  /*1d550*/  PRMT R13, R20, 0x3340, R10 ;  /* 0x00003340140d7816 */ /* 0x000fe4000000000a */
[----:B------:R-:W-:Y:S02]  /*1d560*/  SHF.R.U32.HI R8, RZ, 0x8, R8 ;  /* 0x00000008ff087819 */ /* 0x000fe40000011608 */
[----:B------:R-:W-:Y:S02]  /*1d570*/  SHF.R.U32.HI R4, RZ, 0x8, R4 ;  /* 0x00000008ff047819 */ /* 0x000fe40000011604 */
[----:B------:R-:W-:Y:S02]  /*1d580*/  SHF.R.U32.HI R29, RZ, 0x8, R29 ;  /* 0x00000008ff1d7819 */ /* 0x000fe4000001161d */
[----:B------:R-:W-:Y:S02]  /*1d590*/  SHF.R.U32.HI R20, RZ, 0x8, R20 ;  /* 0x00000008ff147819 */ /* 0x000fe40000011614 */
[----:B------:R-:W-:-:S02]  /*1d5a0*/  SHF.R.U32.HI R10, RZ, 0x8, R10 ;  /* 0x00000008ff0a7819 */ /* 0x000fc4000001160a */
[----:B------:R-:W-:Y:S02]  /*1d5b0*/  SHF.R.U32.HI R25, RZ, 0x8, R25 ;  /* 0x00000008ff197819 */ /* 0x000fe40000011619 */
[----:B------:R-:W-:Y:S02]  /*1d5c0*/  LOP3.LUT R8, R8, 0xffff, RZ, 0xc0, !PT ;  /* 0x0000ffff08087812 */ /* 0x000fe400078ec0ff */
[----:B------:R-:W-:Y:S02]  /*1d5d0*/  LOP3.LUT R4, R4, 0xffff, RZ, 0xc0, !PT ;  /* 0x0000ffff04047812 */ /* 0x000fe400078ec0ff */
[----:B------:R-:W-:Y:S02]  /*1d5e0*/  LOP3.LUT R29, R29, 0xffff, RZ, 0xc0, !PT ;  /* 0x0000ffff1d1d7812 */ /* 0x000fe400078ec0ff */
[----:B------:R-:W-:Y:S02]  /*1d5f0*/  LOP3.LUT R20, R20, 0xffff, RZ, 0xc0, !PT ;  /* 0x0000ffff14147812 */ /* 0x000fe400078ec0ff */
[----:B------:R-:W-:-:S02]  /*1d600*/  LOP3.LUT R10, R10, 0xffff, RZ, 0xc0, !PT ;  /* 0x0000ffff0a0a7812 */ /* 0x000fc400078ec0ff */
[----:B------:R-:W-:Y:S02]  /*1d610*/  LOP3.LUT R25, R25, 0xffff, RZ, 0xc0, !PT ;  /* 0x0000ffff19197812 */ /* 0x000fe400078ec0ff */
[----:B------:R-:W-:Y:S02]  /*1d620*/  PRMT R4, R8, 0x3340, R4 ;  /* 0x0000334008047816 */ /* 0x000fe40000000004 */
[----:B------:R-:W-:Y:S02]  /*1d630*/  PRMT R29, R29, 0x3340, R1 ;  /* 0x000033401d1d7816 */ /* 0x000fe40000000001 */
[----:B------:R-:W-:Y:S02]  /*1d640*/  PRMT R11, R15, 0x5410, R11 ;  /* 0x000054100f0b7816 */ /* 0x000fe4000000000b */
[----:B------:R-:W-:Y:S02]  /*1d650*/  PRMT R10, R20, 0x3340, R10 ;  /* 0x00003340140a7816 */ /* 0x000fe4000000000a */
[----:B------:R-:W-:-:S02]  /*1d660*/  PRMT R25, R25, 0x3340, R1 ;  /* 0x0000334019197816 */ /* 0x000fc40000000001 */
[----:B------:R-:W-:Y:S02]  /*1d670*/  PRMT R8, R4, 0x5410, R29 ;  /* 0x0000541004087816 */ /* 0x000fe4000000001d */
[----:B------:R-:W-:Y:S02]  /*1d680*/  PRMT R10, R10, 0x5410, R25 ;  /* 0x000054100a0a7816 */ /* 0x000fe40000000019 */
[----:B------:R-:W-:Y:S02]  /*1d690*/  PRMT R4, R11, 0x4210, R26 ;  /* 0x000042100b047816 */ /* 0x000fe4000000001a */
[----:B------:R-:W-:Y:S02]  /*1d6a0*/  PRMT R5, R14, 0x5410, R5 ;  /* 0x000054100e057816 */ /* 0x000fe40000000005 */
[----:B------:R-:W-:Y:S02]  /*1d6b0*/  PRMT R6, R13, 0x5410, R6 ;  /* 0x000054100d067816 */ /* 0x000fe40000000006 */
[----:B------:R-:W-:-:S02]  /*1d6c0*/  PRMT R7, R12, 0x5410, R7 ;  /* 0x000054100c077816 */ /* 0x000fc40000000007 */
[----:B------:R-:W-:Y:S02]  /*1d6d0*/  LOP3.LUT R25, R93, 0xffff, RZ, 0xc0, !PT ;  /* 0x0000ffff5d197812 */ /* 0x000fe400078ec0ff */
[----:B------:R-:W-:Y:S02]  /*1d6e0*/  LOP3.LUT R11, R34, 0xffff, RZ, 0xc0, !PT ;  /* 0x0000ffff220b7812 */ /* 0x000fe400078ec0ff */
[----:B------:R-:W-:Y:S02]  /*1d6f0*/  F2FP.SATFINITE.E4M3.F32.PACK_AB_MERGE_C R16, R61, R60, RZ ;  /* 0x0000003c3d10723e */ /* 0x000fe400048070ff */
[----:B------:R-:W-:Y:S02]  /*1d700*/  F2FP.SATFINITE.E4M3.F32.PACK_AB_MERGE_C R17, R63, R62, RZ ;  /* 0x0000003e3f11723e */ /* 0x000fe400048070ff */
[----:B------:R-:W-:Y:S02]  /*1d710*/  F2FP.SATFINITE.E4M3.F32.PACK_AB_MERGE_C R18, R65, R64, RZ ;  /* 0x000000404112723e */ /* 0x000fe400048070ff */
[----:B------:R-:W-:-:S02]  /*1d720*/  PRMT R5, R5, 0x4210, R24 ;  /* 0x0000421005057816 */ /* 0x000fc40000000018 */
[----:B------:R-:W-:Y:S02]  /*1d730*/  PRMT R6, R6, 0x4210, R25 ;  /* 0x0000421006067816 */ /* 0x000fe40000000019 */
[----:B------:R-:W-:Y:S02]  /*1d740*/  PRMT R7, R7, 0x4210, R11 ;  /* 0x0000421007077816 */ /* 0x000fe4000000000b */
[----:B------:R-:W-:Y:S02]  /*1d750*/  F2FP.SATFINITE.E4M3.F32.PACK_AB_MERGE_C R21, R41, R40, RZ ;  /* 0x000000282915723e */ /* 0x000fe400048070ff */
[----:B------:R-:W-:Y:S02]  /*1d760*/  PRMT R8, R8, 0x5210, R26 ;  /* 0x0000521008087816 */ /* 0x000fe4000000001a */
[----:B------:R-:W-:Y:S02]  /*1d770*/  PRMT R9, R9, 0x5210, R24 ;  /* 0x0000521009097816 */ /* 0x000fe40000000018 */
[----:B------:R-:W-:-:S02]  /*1d780*/  PRMT R10, R10, 0x5210, R25 ;  /* 0x000052100a0a7816 */ /* 0x000fc40000000019 */
[----:B------:R-:W-:Y:S02]  /*1d790*/  PRMT R11, R23, 0x5210, R11 ;  /* 0x00005210170b7816 */ /* 0x000fe4000000000b */
[----:B--2---:R-:W-:Y:S02]  /*1d7a0*/  LOP3.LUT R36, R36, 0x7f, RZ, 0xc0, !PT ;  /* 0x0000007f24247812 */ /* 0x004fe400078ec0ff */
[----:B------:R-:W-:Y:S02]  /*1d7b0*/  F2FP.SATFINITE.E4M3.F32.PACK_AB_MERGE_C R44, R45, R44, RZ ;  /* 0x0000002c2d2c723e */ /* 0x000fe400048070ff */
[----:B------:R-:W-:Y:S02]  /*1d7c0*/  F2FP.SATFINITE.E4M3.F32.PACK_AB_MERGE_C R46, R47, R46, RZ ;  /* 0x0000002e2f2e723e */ /* 0x000fe400048070ff */
[----:B------:R-:W-:Y:S02]  /*1d7d0*/  F2FP.SATFINITE.E4M3.F32.PACK_AB_MERGE_C R52, R53, R52, RZ ;  /* 0x000000343534723e */ /* 0x000fe400048070ff */
[----:B------:R-:W-:-:S02]  /*1d7e0*/  F2FP.SATFINITE.E4M3.F32.PACK_AB_MERGE_C R54, R55, R54, RZ ;  /* 0x000000363736723e */ /* 0x000fc400048070ff */
[----:B------:R-:W-:Y:S02]  /*1d7f0*/  F2FP.SATFINITE.E4M3.F32.PACK_AB_MERGE_C R56, R57, R56, RZ ;  /* 0x000000383938723e */ /* 0x000fe400048070ff */
[----:B------:R-:W-:Y:S02]  /*1d800*/  LOP3.LUT R16, R16, 0xffff, RZ, 0xc0, !PT ;  /* 0x0000ffff10107812 */ /* 0x000fe400078ec0ff */
[----:B------:R-:W-:Y:S02]  /*1d810*/  LOP3.LUT R17, R17, 0xffff, RZ, 0xc0, !PT ;  /* 0x0000ffff11117812 */ /* 0x000fe400078ec0ff */
[----:B------:R-:W-:Y:S02]  /*1d820*/  LOP3.LUT R18, R18, 0xffff, RZ, 0xc0, !PT ;  /* 0x0000ffff12127812 */ /* 0x000fe400078ec0ff */
[----:B------:R-:W-:Y:S02]  /*1d830*/  LOP3.LUT R21, R21, 0xffff, RZ, 0xc0, !PT ;  /* 0x0000ffff15157812 */ /* 0x000fe400078ec0ff */
[----:B------:R-:W-:Y:S01]  /*1d840*/  LEA R41, R36, UR10, 0x4 ;  /* 0x0000000a24297c11 */ /* 0x000fe2000f8e20ff */
[----:B------:R-:W2:Y:S01]  /*1d850*/  LDCU.128 UR8, c[0x0][0x390] ;  /* 0x00007200ff0877ac */ /* 0x000ea20008000c00 */
[----:B------:R-:W-:-:S02]  /*1d860*/  LOP3.LUT R44, R44, 0xffff, RZ, 0xc0, !PT ;  /* 0x0000ffff2c2c7812 */ /* 0x000fc400078ec0ff */
[----:B------:R-:W-:Y:S02]  /*1d870*/  LOP3.LUT R46, R46, 0xffff, RZ, 0xc0, !PT ;  /* 0x0000ffff2e2e7812 */ /* 0x000fe400078ec0ff */
[----:B------:R-:W-:Y:S02]  /*1d880*/  LOP3.LUT R48, R48, 0xffff, RZ, 0xc0, !PT ;  /* 0x0000ffff30307812 */ /* 0x000fe400078ec0ff */
[----:B------:R-:W-:Y:S02]  /*1d890*/  LOP3.LUT R52, R52, 0xffff, RZ, 0xc0, !PT ;  /* 0x0000ffff34347812 */ /* 0x000fe400078ec0ff */
[----:B------:R-:W-:Y:S02]  /*1d8a0*/  LOP3.LUT R54, R54, 0xffff, RZ, 0xc0, !PT ;  /* 0x0000ffff36367812 */ /* 0x000fe400078ec0ff */
[----:B------:R-:W-:Y:S02]  /*1d8b0*/  LOP3.LUT R56, R56, 0xffff, RZ, 0xc0, !PT ;  /* 0x0000ffff38387812 */ /* 0x000fe400078ec0ff */
[----:B------:R-:W-:-:S02]  /*1d8c0*/  PRMT R30, R16, 0x3340, R17 ;  /* 0x00003340101e7816 */ /* 0x000fc40000000011 */
[----:B------:R-:W-:Y:S02]  /*1d8d0*/  SHF.R.U32.HI R16, RZ, 0x8, R16 ;  /* 0x00000008ff107819 */ /* 0x000fe40000011610 */
[----:B------:R-:W-:Y:S02]  /*1d8e0*/  SHF.R.U32.HI R17, RZ, 0x8, R17 ;  /* 0x00000008ff117819 */ /* 0x000fe40000011611 */
[----:B------:R-:W-:Y:S02]  /*1d8f0*/  SHF.R.U32.HI R24, RZ, 0x8, R18 ;  /* 0x00000008ff187819 */ /* 0x000fe40000011612 */
[----:B------:R-:W-:Y:S02]  /*1d900*/  PRMT R12, R21, 0x3340, R1 ;  /* 0x00003340150c7816 */ /* 0x000fe40000000001 */
[----:B------:R-:W-:Y:S02]  /*1d910*/  SHF.R.U32.HI R21, RZ, 0x8, R21 ;  /* 0x00000008ff157819 */ /* 0x000fe40000011615 */
[----:B------:R-:W-:-:S02]  /*1d920*/  PRMT R13, R48, 0x3340, R1 ;  /* 0x00003340300d7816 */ /* 0x000fc40000000001 */
[----:B------:R-:W-:Y:S02]  /*1d930*/  PRMT R14, R56, 0x3340, R1 ;  /* 0x00003340380e7816 */ /* 0x000fe40000000001 */
[----:B------:R-:W-:Y:S02]  /*1d940*/  PRMT R32, R44, 0x3340, R46 ;  /* 0x000033402c207816 */ /* 0x000fe4000000002e */
[----:B------:R-:W-:Y:S02]  /*1d950*/  PRMT R31, R52, 0x3340, R54 ;  /* 0x00003340341f7816 */ /* 0x000fe40000000036 */
[----:B------:R-:W-:Y:S02]  /*1d960*/  SHF.R.U32.HI R44, RZ, 0x8, R44 ;  /* 0x00000008ff2c7819 */ /* 0x000fe4000001162c */
[----:B------:R-:W-:Y:S02]  /*1d970*/  SHF.R.U32.HI R46, RZ, 0x8, R46 ;  /* 0x00000008ff2e7819 */ /* 0x000fe4000001162e */
[----:B------:R-:W-:-:S02]  /*1d980*/  SHF.R.U32.HI R48, RZ, 0x8, R48 ;  /* 0x00000008ff307819 */ /* 0x000fc40000011630 */
[----:B------:R-:W-:Y:S02]  /*1d990*/  SHF.R.U32.HI R52, RZ, 0x8, R52 ;  /* 0x00000008ff347819 */ /* 0x000fe40000011634 */
[----:B------:R-:W-:Y:S02]  /*1d9a0*/  SHF.R.U32.HI R23, RZ, 0x8, R54 ;  /* 0x00000008ff177819 */ /* 0x000fe40000011636 */
[----:B------:R-:W-:Y:S02]  /*1d9b0*/  SHF.R.U32.HI R56, RZ, 0x8, R56 ;  /* 0x00000008ff387819 */ /* 0x000fe40000011638 */
[----:B------:R-:W-:Y:S02]  /*1d9c0*/  LOP3.LUT R17, R17, 0xffff, RZ, 0xc0, !PT ;  /* 0x0000ffff11117812 */ /* 0x000fe400078ec0ff */
[----:B------:R-:W-:Y:S02]  /*1d9d0*/  LOP3.LUT R16, R16, 0xffff, RZ, 0xc0, !PT ;  /* 0x0000ffff10107812 */ /* 0x000fe400078ec0ff */
[----:B------:R-:W-:-:S02]  /*1d9e0*/  LOP3.LUT R20, R21, 0xffff, RZ, 0xc0, !PT ;  /* 0x0000ffff15147812 */ /* 0x000fc400078ec0ff */
[----:B------:R-:W-:Y:S02]  /*1d9f0*/  PRMT R15, R18, 0x3340, R1 ;  /* 0x00003340120f7816 */ /* 0x000fe40000000001 */
[----:B------:R-:W-:Y:S02]  /*1da00*/  LOP3.LUT R21, R44, 0xffff, RZ, 0xc0, !PT ;  /* 0x0000ffff2c157812 */ /* 0x000fe400078ec0ff */
[----:B------:R-:W-:Y:S02]  /*1da10*/  LOP3.LUT R46, R46, 0xffff, RZ, 0xc0, !PT ;  /* 0x0000ffff2e2e7812 */ /* 0x000fe400078ec0ff */
[----:B------:R-:W-:Y:S02]  /*1da20*/  LOP3.LUT R22, R48, 0xffff, RZ, 0xc0, !PT ;  /* 0x0000ffff30167812 */ /* 0x000fe400078ec0ff */
[----:B------:R-:W-:Y:S02]  /*1da30*/  LOP3.LUT R18, R56, 0xffff, RZ, 0xc0, !PT ;  /* 0x0000ffff38127812 */ /* 0x000fe400078ec0ff */
[----:B------:R-:W-:-:S02]  /*1da40*/  F2FP.SATFINITE.E4M3.F32.PACK_AB_MERGE_C R42, R43, R42, RZ ;  /* 0x0000002a2b2a723e */ /* 0x000fc400048070ff */
[----:B------:R-:W-:Y:S02]  /*1da50*/  F2FP.SATFINITE.E4M3.F32.PACK_AB_MERGE_C R50, R51, R50, RZ ;  /* 0x000000323332723e */ /* 0x000fe400048070ff */
[----:B------:R-:W-:Y:S02]  /*1da60*/  F2FP.SATFINITE.E4M3.F32.PACK_AB_MERGE_C R58, R59, R58, RZ ;  /* 0x0000003a3b3a723e */ /* 0x000fe400048070ff */
[----:B------:R-:W-:Y:S01]  /*1da70*/  F2FP.SATFINITE.E4M3.F32.PACK_AB_MERGE_C R66, R67, R66, RZ ;  /* 0x000000424342723e */ /* 0x000fe200048070ff */
[----:B------:R-:W-:Y:S01]  /*1da80*/  IMAD R39, R76, UR5, RZ ;  /* 0x000000054c277c24 */ /* 0x000fe2000f8e02ff */
[----:B------:R-:W-:Y:S01]  /*1da90*/  LOP3.LUT R23, R23, 0xffff, RZ, 0xc0, !PT ;  /* 0x0000ffff17177812 */ /* 0x000fe200078ec0ff */
[----:B------:R-:W3:Y:S01]  /*1daa0*/  LDL.LU R48, [R1+0x4] ;  /* 0x0000040001307983 */ /* 0x000ee20000300800 */
[----:B------:R-:W-:Y:S02]  /*1dab0*/  PRMT R17, R16, 0x3340, R17 ;  /* 0x0000334010117816 */ /* 0x000fe40000000011 */
[----:B------:R-:W-:Y:S01]  /*1dac0*/  PRMT R20, R20, 0x3340, R1 ;  /* 0x0000334014147816 */ /* 0x000fe20000000001 */
[----:B------:R-:W3:Y:S01]  /*1dad0*/  LDL.LU R47, [R1+0x8] ;  /* 0x00000800012f7983 */ /* 0x000ee20000300800 */
[----:B------:R-:W-:-:S02]  /*1dae0*/  PRMT R21, R21, 0x3340, R46 ;  /* 0x0000334015157816 */ /* 0x000fc4000000002e */
[--C-:B------:R-:W-:Y:S01]  /*1daf0*/  PRMT R22, R22, 0x3340, R1.reuse ;  /* 0x0000334016167816 */ /* 0x100fe20000000001 */
[----:B------:R-:W3:Y:S01]  /*1db00*/  LDL.LU R46, [R1+0xc] ;  /* 0x00000c00012e7983 */ /* 0x000ee20000300800 */
[----:B------:R-:W-:Y:S02]  /*1db10*/  PRMT R18, R18, 0x3340, R1 ;  /* 0x0000334012127816 */ /* 0x000fe40000000001 */
[----:B------:R-:W-:Y:S01]  /*1db20*/  PRMT R12, R33, 0x5410, R12 ;  /* 0x00005410210c7816 */ /* 0x000fe2000000000c */
[----:B------:R-:W3:Y:S01]  /*1db30*/  LDL.LU R44, [R1+0x10] ;  /* 0x00001000012c7983 */ /* 0x000ee20000300800 */
[----:B------:R-:W-:Y:S02]  /*1db40*/  PRMT R20, R19, 0x5410, R20 ;  /* 0x0000541013147816 */ /* 0x000fe40000000014 */
[----:B------:R-:W-:Y:S02]  /*1db50*/  PRMT R13, R32, 0x5410, R13 ;  /* 0x00005410200d7816 */ /* 0x000fe4000000000d */
[----:B------:R-:W-:-:S02]  /*1db60*/  PRMT R14, R31, 0x5410, R14 ;  /* 0x000054101f0e7816 */ /* 0x000fc4000000000e */
[----:B------:R-:W-:Y:S02]  /*1db70*/  LOP3.LUT R50, R50, 0xffff, RZ, 0xc0, !PT ;  /* 0x0000ffff32327812 */ /* 0x000fe400078ec0ff */
[----:B------:R-:W-:Y:S02]  /*1db80*/  PRMT R21, R21, 0x5410, R22 ;  /* 0x0000541015157816 */ /* 0x000fe40000000016 */
[----:B------:R-:W-:Y:S01]  /*1db90*/  PRMT R15, R30, 0x5410, R15 ;  /* 0x000054101e0f7816 */ /* 0x000fe2000000000f */
[----:B-1----:R-:W-:Y:S04]  /*1dba0*/  STS.128 [R35], R4 ;  /* 0x0000000423007388 */ /* 0x002fe80000000c00 */
[----:B------:R1:W-:Y:S01]  /*1dbb0*/  STS.128 [R35+0x400], R8 ;  /* 0x0004000823007388 */ /* 0x0003e20000000c00 */
[----:B------:R-:W-:Y:S01]  /*1dbc0*/  BAR.SYNC.DEFER_BLOCKING 0x0 ;  /* 0x0000000000007b1d */ /* 0x000fe20000010000 */
[----:B-1----:R-:W-:-:S02]  /*1dbd0*/  LOP3.LUT R10, R24, 0xffff, RZ, 0xc0, !PT ;  /* 0x0000ffff180a7812 */ /* 0x002fc400078ec0ff */
[----:B------:R-:W-:Y:S02]  /*1dbe0*/  LOP3.LUT R8, R52, 0xffff, RZ, 0xc0, !PT ;  /* 0x0000ffff34087812 */ /* 0x000fe400078ec0ff */
[----:B------:R-:W-:Y:S02]  /*1dbf0*/  PRMT R10, R10, 0x3340, R1 ;  /* 0x000033400a0a7816 */ /* 0x000fe40000000001 */
[----:B------:R-:W-:Y:S02]  /*1dc00*/  PRMT R23, R8, 0x3340, R23 ;  /* 0x0000334008177816 */ /* 0x000fe40000000017 */
[----:B------:R-:W-:Y:S02]  /*1dc10*/  PRMT R16, R17, 0x5410, R10 ;  /* 0x0000541011107816 */ /* 0x000fe4000000000a */
[----:B------:R-:W-:Y:S02]  /*1dc20*/  LOP3.LUT R9, R42, 0xffff, RZ, 0xc0, !PT ;  /* 0x0000ffff2a097812 */ /* 0x000fe400078ec0ff */
[----:B------:R-:W-:Y:S01]  /*1dc30*/  LOP3.LUT R11, R58, 0xffff, RZ, 0xc0, !PT ;  /* 0x0000ffff3a0b7812 */ /* 0x000fe200078ec0ff */
[----:B------:R-:W1:Y:S01]  /*1dc40*/  LDS.128 R4, [R41] ;  /* 0x0000000029047984 */ /* 0x000e620000000c00 */
[----:B------:R-:W-:-:S02]  /*1dc50*/  PRMT R18, R23, 0x5410, R18 ;  /* 0x0000541017127816 */ /* 0x000fc40000000012 */
[--C-:B------:R-:W-:Y:S01]  /*1dc60*/  PRMT R8, R12, 0x4210, R9.reuse ;  /* 0x000042100c087816 */ /* 0x100fe20000000009 */
[----:B------:R-:W3:Y:S01]  /*1dc70*/  LDL.LU R42, [R1+0x14] ;  /* 0x00001400012a7983 */ /* 0x000ee20000300800 */
[----:B------:R-:W-:Y:S02]  /*1dc80*/  LOP3.LUT R66, R66, 0xffff, RZ, 0xc0, !PT ;  /* 0x0000ffff42427812 */ /* 0x000fe400078ec0ff */
[----:B------:R-:W-:Y:S02]  /*1dc90*/  PRMT R12, R20, 0x5210, R9 ;  /* 0x00005210140c7816 */ /* 0x000fe40000000009 */
[--C-:B------:R-:W-:Y:S02]  /*1dca0*/  PRMT R9, R13, 0x4210, R50.reuse ;  /* 0x000042100d097816 */ /* 0x100fe40000000032 */
[--C-:B------:R-:W-:Y:S02]  /*1dcb0*/  PRMT R10, R14, 0x4210, R11.reuse ;  /* 0x000042100e0a7816 */ /* 0x100fe4000000000b */
[----:B------:R-:W-:Y:S01]  /*1dcc0*/  PRMT R13, R21, 0x5210, R50 ;  /* 0x00005210150d7816 */ /* 0x000fe20000000032 */
[----:B------:R-:W-:Y:S01]  /*1dcd0*/  IMAD R21, R0, UR5, RZ ;  /* 0x0000000500157c24 */ /* 0x000fe2000f8e02ff */
[----:B------:R-:W-:-:S02]  /*1dce0*/  PRMT R14, R18, 0x5210, R11 ;  /* 0x00005210120e7816 */ /* 0x000fc4000000000b */
[--C-:B------:R-:W-:Y:S02]  /*1dcf0*/  PRMT R11, R15, 0x4210, R66.reuse ;  /* 0x000042100f0b7816 */ /* 0x100fe40000000042 */
[----:B------:R-:W-:Y:S01]  /*1dd00*/  PRMT R15, R16, 0x5210, R66 ;  /* 0x00005210100f7816 */ /* 0x000fe20000000042 */
[C---:B0-----:R-:W-:Y:S01]  /*1dd10*/  IMAD R17, R27.reuse, UR4, RZ ;  /* 0x000000041b117c24 */ /* 0x041fe2000f8e02ff */
[----:B--2---:R-:W-:-:S04]  /*1dd20*/  ISETP.GE.AND P0, PT, R27, UR10, PT ;  /* 0x0000000a1b007c0c */ /* 0x004fc8000bf06270 */
[C---:B------:R-:W-:Y:S02]  /*1dd30*/  IADD3 R22, P2, PT, R17.reuse, UR8, RZ ;  /* 0x0000000811167c10 */ /* 0x040fe4000ff5e0ff */
[----:B------:R-:W-:Y:S02]  /*1dd40*/  ISETP.LT.AND P1, PT, R0, UR11, !P0 ;  /* 0x0000000b00007c0c */ /* 0x000fe4000c721270 */
[----:B------:R-:W-:Y:S02]  /*1dd50*/  LEA.HI.X.SX32 R0, R17, UR9, 0x1, P2 ;  /* 0x0000000911007c11 */ /* 0x000fe400090f0eff */
[----:B------:R-:W-:Y:S01]  /*1dd60*/  LDS.128 R16, [R41+0x800] ;  /* 0x0008000029107984 */ /* 0x000fe20000000c00 */
[----:B------:R-:W-:Y:S01]  /*1dd70*/  BAR.SYNC.DEFER_BLOCKING 0x0 ;  /* 0x0000000000007b1d */ /* 0x000fe20000010000 */
[C---:B------:R-:W-:Y:S01]  /*1dd80*/  ISETP.LT.AND P4, PT, R3.reuse, UR11, !P0 ;  /* 0x0000000b03007c0c */ /* 0x040fe2000c781270 */
[----:B------:R-:W-:Y:S01]  /*1dd90*/  IMAD R3, R3, UR5, RZ ;  /* 0x0000000503037c24 */ /* 0x000fe2000f8e02ff */
[----:B------:R-:W-:-:S03]  /*1dda0*/  IADD3 R20, P2, PT, R21, R22, RZ ;  /* 0x0000001615147210 */ /* 0x000fc60007f5e0ff */
[----:B------:R0:W-:Y:S04]  /*1ddb0*/  STS.128 [R35], R8 ;  /* 0x0000000823007388 */ /* 0x0001e80000000c00 */
[----:B------:R-:W-:Y:S01]  /*1ddc0*/  STS.128 [R35+0x400], R12 ;  /* 0x0004000c23007388 */ /* 0x000fe20000000c00 */
[----:B------:R-:W-:Y:S02]  /*1ddd0*/  LEA.HI.X.SX32 R21, R21, R0, 0x1, P2 ;  /* 0x0000000015157211 */ /* 0x000fe400010f0eff */
[----:B-1----:R-:W-:Y:S01]  /*1dde0*/  PRMT R23, R4, 0x7770, RZ ;  /* 0x0000777004177816 */ /* 0x002fe200000000ff */
[----:B------:R-:W-:Y:S01]  /*1ddf0*/  BAR.SYNC.DEFER_BLOCKING 0x0 ;  /* 0x0000000000007b1d */ /* 0x000fe20000010000 */
[----:B0-----:R-:W-:Y:S01]  /*1de00*/  IADD3 R8, P3, PT, R3, R22, RZ ;  /* 0x0000001603087210 */ /* 0x001fe20007f7e0ff */
[----:B------:R-:W-:-:S03]  /*1de10*/  IMAD R11, R80, UR5, RZ ;  /* 0x00000005500b7c24 */ /* 0x000fc6000f8e02ff */
[----:B------:R-:W-:Y:S02]  /*1de20*/  LEA.HI.X.SX32 R9, R3, R0, 0x1, P3 ;  /* 0x0000000003097211 */ /* 0x000fe400018f0eff */
[----:B------:R-:W-:Y:S02]  /*1de30*/  PRMT R3, R4, 0x7771, RZ ;  /* 0x0000777104037816 */ /* 0x000fe400000000ff */
[C---:B------:R-:W-:Y:S01]  /*1de40*/  ISETP.LT.AND P2, PT, R75.reuse, UR11, !P0 ;  /* 0x0000000b4b007c0c */ /* 0x040fe2000c741270 */
[----:B------:R-:W-:Y:S01]  /*1de50*/  IMAD R75, R75, UR5, RZ ;  /* 0x000000054b4b7c24 */ /* 0x000fe2000f8e02ff */
[----:B------:R-:W-:Y:S01]  /*1de60*/  @P1 STG.E.U8 desc[UR22][R20.64], R23 ;  /* 0x0000001714001986 */ /* 0x000fe2000c101116 */
[C---:B------:R-:W-:Y:S01]  /*1de70*/  ISETP.LT.AND P1, PT, R83.reuse, UR11, !P0 ;  /* 0x0000000b53007c0c */ /* 0x040fe2000c721270 */
[----:B------:R-:W-:Y:S01]  /*1de80*/  IMAD R83, R83, UR5, RZ ;  /* 0x0000000553537c24 */ /* 0x000fe2000f8e02ff */
[----:B------:R-:W-:Y:S01]  /*1de90*/  ISETP.LT.AND P3, PT, R80, UR11, !P0 ;  /* 0x0000000b50007c0c */ /* 0x000fe2000c761270 */
[----:B------:R0:W-:Y:S01]  /*1dea0*/  @P4 STG.E.U8 desc[UR22][R8.64], R3 ;  /* 0x0000000308004986 */ /* 0x0001e2000c101116 */
[C---:B------:R-:W-:Y:S01]  /*1deb0*/  ISETP.LT.AND P4, PT, R73.reuse, UR11, !P0 ;  /* 0x0000000b49007c0c */ /* 0x040fe2000c781270 */
[----:B------:R-:W-:Y:S01]  /*1dec0*/  IMAD R73, R73, UR5, RZ ;  /* 0x0000000549497c24 */ /* 0x000fe2000f8e02ff */
[----:B------:R-:W-:-:S02]  /*1ded0*/  IADD3 R10, P5, PT, R11, R22, RZ ;  /* 0x000000160b0a7210 */ /* 0x000fc40007fbe0ff */
[C---:B------:R-:W-:Y:S02]  /*1dee0*/  PRMT R25, R4.reuse, 0x7773, RZ ;  /* 0x0000777304197816 */ /* 0x040fe400000000ff */
[----:B------:R-:W-:Y:S02]  /*1def0*/  PRMT R31, R4, 0x7772, RZ ;  /* 0x00007772041f7816 */ /* 0x000fe400000000ff */
[----:B0-----:R-:W-:Y:S02]  /*1df00*/  IADD3 R8, P6, PT, R83, R22, RZ ;  /* 0x0000001653087210 */ /* 0x001fe40007fde0ff */
[-C--:B------:R-:W-:Y:S02]  /*1df10*/  LEA.HI.X.SX32 R11, R11, R0.reuse, 0x1, P5 ;  /* 0x000000000b0b7211 */ /* 0x080fe400028f0eff */
[----:B------:R-:W-:Y:S02]  /*1df20*/  LEA.HI.X.SX32 R9, R83, R0, 0x1, P6 ;  /* 0x0000000053097211 */ /* 0x000fe400030f0eff */
[----:B------:R-:W-:-:S02]  /*1df30*/  IADD3 R12, P6, PT, R75, R22, RZ ;  /* 0x000000164b0c7210 */ /* 0x000fc40007fde0ff */
[----:B------:R-:W-:Y:S02]  /*1df40*/  IADD3 R4, P5, PT, R73, R22, RZ ;  /* 0x0000001649047210 */ /* 0x000fe40007fbe0ff */
[C---:B------:R-:W-:Y:S02]  /*1df50*/  PRMT R36, R5.reuse, 0x7773, RZ ;  /* 0x0000777305247816 */ /* 0x040fe400000000ff */
[C---:B------:R-:W-:Y:S02]  /*1df60*/  PRMT R35, R5.reuse, 0x7772, RZ ;  /* 0x0000777205237816 */ /* 0x040fe400000000ff */
[C---:B------:R-:W-:Y:S02]  /*1df70*/  PRMT R27, R5.reuse, 0x7771, RZ ;  /* 0x00007771051b7816 */ /* 0x040fe400000000ff */
[----:B------:R-:W-:Y:S02]  /*1df80*/  PRMT R29, R5, 0x7770, RZ ;  /* 0x00007770051d7816 */ /* 0x000fe400000000ff */
[----:B------:R-:W-:-:S02]  /*1df90*/  LEA.HI.X.SX32 R13, R75, R0, 0x1, P6 ;  /* 0x000000004b0d7211 */ /* 0x000fc400030f0eff */
[----:B------:R-:W-:Y:S01]  /*1dfa0*/  LEA.HI.X.SX32 R5, R73, R0, 0x1, P5 ;  /* 0x0000000049057211 */ /* 0x000fe200028f0eff */
[----:B------:R-:W-:Y:S01]  /*1dfb0*/  @P1 STG.E.U8 desc[UR22][R8.64], R31 ;  /* 0x0000001f08001986 */ /* 0x000fe2000c101116 */
[----:B------:R-:W-:-:S03]  /*1dfc0*/  PRMT R15, R7, 0x7773, RZ ;  /* 0x00007773070f7816 */ /* 0x000fc600000000ff */
[----:B------:R-:W-:Y:S01]  /*1dfd0*/  @P3 STG.E.U8 desc[UR22][R10.64], R25 ;  /* 0x000000190a003986 */ /* 0x000fe2000c101116 */
[C---:B------:R-:W-:Y:S02]  /*1dfe0*/  PRMT R20, R7.reuse, 0x7772, RZ ;  /* 0x0000777207147816 */ /* 0x040fe400000000ff */
[C---:B------:R-:W-:Y:S01]  /*1dff0*/  PRMT R21, R7.reuse, 0x7771, RZ ;  /* 0x0000777107157816 */ /* 0x040fe200000000ff */
[----:B------:R-:W-:Y:S01]  /*1e000*/  @P2 STG.E.U8 desc[UR22][R12.64], R29 ;  /* 0x0000001d0c002986 */ /* 0x000fe2000c101116 */
[----:B------:R-:W-:Y:S01]  /*1e010*/  PRMT R23, R7, 0x7770, RZ ;  /* 0x0000777007177816 */ /* 0x000fe200000000ff */
[C---:B------:R-:W-:Y:S02]  /*1e020*/  IMAD R7, R2.reuse, UR5, RZ ;  /* 0x0000000502077c24 */ /* 0x040fe4000f8e02ff */
[----:B------:R0:W-:Y:S01]  /*1e030*/  @P4 STG.E.U8 desc[UR22][R4.64], R27 ;  /* 0x0000001b04004986 */ /* 0x0001e2000c101116 */
[C---:B------:R-:W-:Y:S01]  /*1e040*/  ISETP.LT.AND P4, PT, R69.reuse, UR11, !P0 ;  /* 0x0000000b45007c0c */ /* 0x040fe2000c781270 */
[----:B------:R-:W-:Y:S01]  /*1e050*/  IMAD R69, R69, UR5, RZ ;  /* 0x0000000545457c24 */ /* 0x000fe2000f8e02ff */
[----:B------:R-:W-:-:S02]  /*1e060*/  ISETP.LT.AND P2, PT, R2, UR11, !P0 ;  /* 0x0000000b02007c0c */ /* 0x000fc4000c741270 */
[C---:B------:R-:W-:Y:S02]  /*1e070*/  PRMT R3, R6.reuse, 0x7773, RZ ;  /* 0x0000777306037816 */ /* 0x040fe400000000ff */
[C---:B------:R-:W-:Y:S02]  /*1e080*/  PRMT R14, R6.reuse, 0x7772, RZ ;  /* 0x00007772060e7816 */ /* 0x040fe400000000ff */
[C---:B------:R-:W-:Y:S02]  /*1e090*/  PRMT R37, R6.reuse, 0x7771, RZ ;  /* 0x0000777106257816 */ /* 0x040fe400000000ff */
[----:B------:R-:W-:Y:S02]  /*1e0a0*/  PRMT R38, R6, 0x7770, RZ ;  /* 0x0000777006267816 */ /* 0x000fe400000000ff */
[-C--:B------:R-:W-:Y:S02]  /*1e0b0*/  IADD3 R6, P5, PT, R7, R22.reuse, RZ ;  /* 0x0000001607067210 */ /* 0x080fe40007fbe0ff */
[----:B0-----:R-:W-:-:S02]  /*1e0c0*/  IADD3 R4, P6, PT, R69, R22, RZ ;  /* 0x0000001645047210 */ /* 0x001fc40007fde0ff */
[C---:B------:R-:W-:Y:S01]  /*1e0d0*/  ISETP.LT.AND P3, PT, R71.reuse, UR11, !P0 ;  /* 0x0000000b47007c0c */ /* 0x040fe2000c761270 */
[----:B------:R-:W-:Y:S01]  /*1e0e0*/  IMAD R71, R71, UR5, RZ ;  /* 0x0000000547477c24 */ /* 0x000fe2000f8e02ff */
[C---:B------:R-:W-:Y:S01]  /*1e0f0*/  ISETP.LT.AND P1, PT, R70.reuse, UR11, !P0 ;  /* 0x0000000b46007c0c */ /* 0x040fe2000c721270 */
[----:B------:R-:W-:Y:S01]  /*1e100*/  IMAD R70, R70, UR5, RZ ;  /* 0x0000000546467c24 */ /* 0x000fe2000f8e02ff */
[-C--:B------:R-:W-:Y:S02]  /*1e110*/  LEA.HI.X.SX32 R7, R7, R0.reuse, 0x1, P5 ;  /* 0x0000000007077211 */ /* 0x080fe400028f0eff */
[----:B------:R-:W-:Y:S02]  /*1e120*/  LEA.HI.X.SX32 R5, R69, R0, 0x1, P6 ;  /* 0x0000000045057211 */ /* 0x000fe400030f0eff */
[-C--:B------:R-:W-:Y:S01]  /*1e130*/  IADD3 R8, P6, PT, R71, R22.reuse, RZ ;  /* 0x0000001647087210 */ /* 0x080fe20007fde0ff */
[----:B------:R-:W-:Y:S01]  /*1e140*/  @P2 STG.E.U8 desc[UR22][R6.64], R35 ;  /* 0x0000002306002986 */ /* 0x000fe2000c101116 */
[----:B------:R-:W-:-:S03]  /*1e150*/  IADD3 R10, P5, PT, R70, R22, RZ ;  /* 0x00000016460a7210 */ /* 0x000fc60007fbe0ff */
[----:B------:R-:W-:Y:S01]  /*1e160*/  @P4 STG.E.U8 desc[UR22][R4.64], R36 ;  /* 0x0000002404004986 */ /* 0x000fe2000c101116 */
[----:B------:R-:W-:-:S03]  /*1e170*/  LEA.HI.X.SX32 R9, R71, R0, 0x1, P6 ;  /* 0x0000000047097211 */ /* 0x000fc600030f0eff */
[----:B------:R-:W0:Y:S01]  /*1e180*/  LDS.128 R4, [R41] ;  /* 0x0000000029047984 */ /* 0x000e220000000c00 */
[----:B------:R-:W-:Y:S01]  /*1e190*/  LEA.HI.X.SX32 R11, R70, R0, 0x1, P5 ;  /* 0x00000000460b7211 */ /* 0x000fe200028f0eff */
[C---:B------:R-:W-:Y:S01]  /*1e1a0*/  IMAD R13, R72.reuse, UR5, RZ ;  /* 0x00000005480d7c24 */ /* 0x040fe2000f8e02ff */
[----:B------:R-:W-:Y:S01]  /*1e1b0*/  ISETP.LT.AND P2, PT, R72, UR11, !P0 ;  /* 0x0000000b48007c0c */ /* 0x000fe2000c741270 */
[----:B------:R1:W-:Y:S01]  /*1e1c0*/  @P3 STG.E.U8 desc[UR22][R8.64], R38 ;  /* 0x0000002608003986 */ /* 0x0003e2000c101116 */
[----:B------:R-:W-:-:S03]  /*1e1d0*/  ISETP.LT.AND P3, PT, R79, UR11, !P0 ;  /* 0x0000000b4f007c0c */ /* 0x000fc6000c761270 */
[----:B------:R2:W-:Y:S01]  /*1e1e0*/  @P1 STG.E.U8 desc[UR22][R10.64], R37 ;  /* 0x000000250a001986 */ /* 0x0005e2000c101116 */
[----:B------:R-:W-:Y:S01]  /*1e1f0*/  ISETP.LT.AND P4, PT, R76, UR11, !P0 ;  /* 0x0000000b4c007c0c */ /* 0x000fe2000c781270 */
[----:B------:R-:W-:Y:S01]  /*1e200*/  IMAD R79, R79, UR5, RZ ;  /* 0x000000054f4f7c24 */ /* 0x000fe2000f8e02ff */
[----:B-1----:R-:W-:-:S04]  /*1e210*/  IADD3 R8, P1, PT, R13, R22, RZ ;  /* 0x000000160d087210 */ /* 0x002fc80007f3e0ff */
[----:B------:R-:W-:Y:S02]  /*1e220*/  LEA.HI.X.SX32 R9, R13, R0, 0x1, P1 ;  /* 0x000000000d097211 */ /* 0x000fe400008f0eff */
[C---:B------:R-:W-:Y:S01]  /*1e230*/  ISETP.LT.AND P1, PT, R77.reuse, UR11, !P0 ;  /* 0x0000000b4d007c0c */ /* 0x040fe2000c721270 */
[----:B------:R-:W-:Y:S01]  /*1e240*/  IMAD R77, R77, UR5, RZ ;  /* 0x000000054d4d7c24 */ /* 0x000fe2000f8e02ff */
[-C--:B--2---:R-:W-:Y:S02]  /*1e250*/  IADD3 R10, P5, PT, R39, R22.reuse, RZ ;  /* 0x00000016270a7210 */ /* 0x084fe40007fbe0ff */
[----:B------:R-:W-:Y:S01]  /*1e260*/  IADD3 R12, P6, PT, R79, R22, RZ ;  /* 0x000000164f0c7210 */ /* 0x000fe20007fde0ff */
[----:B------:R1:W-:Y:S01]  /*1e270*/  @P2 STG.E.U8 desc[UR22][R8.64], R14 ;  /* 0x0000000e08002986 */ /* 0x0003e2000c101116 */
[-C--:B------:R-:W-:Y:S01]  /*1e280*/  LEA.HI.X.SX32 R11, R39, R0.reuse, 0x1, P5 ;  /* 0x00000000270b7211 */ /* 0x080fe200028f0eff */
[----:B------:R-:W-:Y:S01]  /*1e290*/  IMAD R35, R78, UR5, RZ ;  /* 0x000000054e237c24 */ /* 0x000fe2000f8e02ff */
[----:B------:R-:W-:-:S02]  /*1e2a0*/  LEA.HI.X.SX32 R13, R79, R0, 0x1, P6 ;  /* 0x000000004f0d7211 */ /* 0x000fc400030f0eff */
[----:B------:R-:W-:Y:S01]  /*1e2b0*/  ISETP.LT.AND P2, PT, R78, UR11, !P0 ;  /* 0x0000000b4e007c0c */ /* 0x000fe2000c741270 */
[----:B------:R2:W-:Y:S01]  /*1e2c0*/  @P4 STG.E.U8 desc[UR22][R10.64], R3 ;  /* 0x000000030a004986 */ /* 0x0005e2000c101116 */
[C---:B------:R-:W-:Y:S01]  /*1e2d0*/  IMAD R37, R74.reuse, UR5, RZ ;  /* 0x000000054a257c24 */ /* 0x040fe2000f8e02ff */
[C---:B-1----:R-:W-:Y:S02]  /*1e2e0*/  IADD3 R8, P5, PT, R77.reuse, R22, RZ ;  /* 0x000000164d087210 */ /* 0x042fe40007fbe0ff */
[----:B------:R-:W-:Y:S01]  /*1e2f0*/  @P3 STG.E.U8 desc[UR22][R12.64], R23 ;  /* 0x000000170c003986 */ /* 0x000fe2000c101116 */
[----:B------:R-:W-:Y:S02]  /*1e300*/  ISETP.LT.AND P3, PT, R74, UR11, !P0 ;  /* 0x0000000b4a007c0c */ /* 0x000fe4000c761270 */
[----:B------:R-:W-:Y:S02]  /*1e310*/  LEA.HI.X.SX32 R9, R77, R0, 0x1, P5 ;  /* 0x000000004d097211 */ /* 0x000fe400028f0eff */
[----:B--2---:R-:W-:Y:S01]  /*1e320*/  IADD3 R10, P4, PT, R35, R22, RZ ;  /* 0x00000016230a7210 */ /* 0x004fe20007f9e0ff */
[----:B------:R-:W-:-:S02]  /*1e330*/  IMAD R3, R68, UR5, RZ ;  /* 0x0000000544037c24 */ /* 0x000fc4000f8e02ff */
[----:B------:R1:W-:Y:S01]  /*1e340*/  @P1 STG.E.U8 desc[UR22][R8.64], R21 ;  /* 0x0000001508001986 */ /* 0x0003e2000c101116 */
[----:B------:R-:W-:Y:S02]  /*1e350*/  LEA.HI.X.SX32 R11, R35, R0, 0x1, P4 ;  /* 0x00000000230b7211 */ /* 0x000fe400020f0eff */
[----:B------:R-:W-:Y:S02]  /*1e360*/  ISETP.LT.AND P1, PT, R68, UR11, !P0 ;  /* 0x0000000b44007c0c */ /* 0x000fe4000c721270 */
[C---:B------:R-:W-:Y:S01]  /*1e370*/  ISETP.LT.AND P4, PT, R82.reuse, UR11, !P0 ;  /* 0x0000000b52007c0c */ /* 0x040fe2000c781270 */
[----:B------:R-:W-:Y:S01]  /*1e380*/  IMAD R82, R82, UR5, RZ ;  /* 0x0000000552527c24 */ /* 0x000fe2000f8e02ff */
[----:B------:R2:W-:Y:S01]  /*1e390*/  @P2 STG.E.U8 desc[UR22][R10.64], R20 ;  /* 0x000000140a002986 */ /* 0x0005e2000c101116 */
[----:B-1----:R-:W-:-:S04]  /*1e3a0*/  IADD3 R8, P5, PT, R37, R22, RZ ;  /* 0x0000001625087210 */ /* 0x002fc80007fbe0ff */
[----:B------:R-:W-:Y:S02]  /*1e3b0*/  LEA.HI.X.SX32 R9, R37, R0, 0x1, P5 ;  /* 0x0000000025097211 */ /* 0x000fe400028f0eff */
[----:B--2---:R-:W-:-:S03]  /*1e3c0*/  IADD3 R10, P2, PT, R3, R22, RZ ;  /* 0x00000016030a7210 */ /* 0x004fc60007f5e0ff */
[----:B------:R1:W-:Y:S01]  /*1e3d0*/  @P3 STG.E.U8 desc[UR22][R8.64], R15 ;  /* 0x0000000f08003986 */ /* 0x0003e2000c101116 */
[C---:B0-----:R-:W-:Y:S02]  /*1e3e0*/  PRMT R45, R4.reuse, 0x7770, RZ ;  /* 0x00007770042d7816 */ /* 0x041fe400000000ff */
[----:B------:R-:W-:Y:S02]  /*1e3f0*/  LEA.HI.X.SX32 R11, R3, R0, 0x1, P2 ;  /* 0x00000000030b7211 */ /* 0x000fe400010f0eff */
[C---:B------:R-:W-:Y:S01]  /*1e400*/  ISETP.LT.AND P2, PT, R81.reuse, UR11, !P0 ;  /* 0x0000000b51007c0c */ /* 0x040fe2000c741270 */
[----:B------:R-:W-:Y:S01]  /*1e410*/  IMAD R81, R81, UR5, RZ ;  /* 0x0000000551517c24 */ /* 0x000fe2000f8e02ff */
[----:B------:R-:W-:Y:S02]  /*1e420*/  PRMT R43, R4, 0x7771, RZ ;  /* 0x00007771042b7816 */ /* 0x000fe400000000ff */
[----:B-1----:R-:W-:Y:S01]  /*1e430*/  IADD3 R8, P3, PT, R82, R22, RZ ;  /* 0x0000001652087210 */ /* 0x002fe20007f7e0ff */
[----:B------:R0:W-:Y:S01]  /*1e440*/  @P1 STG.E.U8 desc[UR22][R10.64], R45 ;  /* 0x0000002d0a001986 */ /* 0x0001e2000c101116 */
[----:B------:R-:W-:-:S02]  /*1e450*/  PRMT R12, R7, 0x7773, RZ ;  /* 0x00007773070c7816 */ /* 0x000fc400000000ff */
[----:B------:R-:W-:Y:S02]  /*1e460*/  LEA.HI.X.SX32 R9, R82, R0, 0x1, P3 ;  /* 0x0000000052097211 */ /* 0x000fe400018f0eff */
[C---:B------:R-:W-:Y:S02]  /*1e470*/  PRMT R3, R7.reuse, 0x7772, RZ ;  /* 0x0000777207037816 */ /* 0x040fe400000000ff */
[C---:B------:R-:W-:Y:S02]  /*1e480*/  PRMT R13, R7.reuse, 0x7771, RZ ;  /* 0x00007771070d7816 */ /* 0x040fe400000000ff */
[----:B------:R-:W-:Y:S01]  /*1e490*/  PRMT R15, R7, 0x7770, RZ ;  /* 0x00007770070f7816 */ /* 0x000fe200000000ff */
[----:B------:R-:W-:Y:S01]  /*1e4a0*/  IMAD R7, R84, UR5, RZ ;  /* 0x0000000554077c24 */ /* 0x000fe2000f8e02ff */
[C---:B------:R-:W-:Y:S02]  /*1e4b0*/  PRMT R37, R4.reuse, 0x7773, RZ ;  /* 0x0000777304257816 */ /* 0x040fe400000000ff */
[----:B------:R-:W-:-:S02]  /*1e4c0*/  PRMT R39, R4, 0x7772, RZ ;  /* 0x0000777204277816 */ /* 0x000fc400000000ff */
[----:B------:R-:W-:Y:S02]  /*1e4d0*/  ISETP.LT.AND P1, PT, R84, UR11, !P0 ;  /* 0x0000000b54007c0c */ /* 0x000fe4000c721270 */
[----:B------:R-:W-:Y:S01]  /*1e4e0*/  IADD3 R4, P3, PT, R81, R22, RZ ;  /* 0x0000001651047210 */ /* 0x000fe20007f7e0ff */
[----:B------:R1:W-:Y:S01]  /*1e4f0*/  @P4 STG.E.U8 desc[UR22][R8.64], R43 ;  /* 0x0000002b08004986 */ /* 0x0003e2000c101116 */
[C---:B------:R-:W-:Y:S02]  /*1e500*/  PRMT R23, R5.reuse, 0x7773, RZ ;  /* 0x0000777305177816 */ /* 0x040fe400000000ff */
[C---:B------:R-:W-:Y:S02]  /*1e510*/  PRMT R36, R5.reuse, 0x7772, RZ ;  /* 0x0000777205247816 */ /* 0x040fe400000000ff */
[C---:B------:R-:W-:Y:S02]  /*1e520*/  PRMT R38, R5.reuse, 0x7771, RZ ;  /* 0x0000777105267816 */ /* 0x040fe400000000ff */
[----:B------:R-:W-:-:S02]  /*1e530*/  PRMT R40, R5, 0x7770, RZ ;  /* 0x0000777005287816 */ /* 0x000fc400000000ff */
[C---:B------:R-:W-:Y:S02]  /*1e540*/  PRMT R14, R6.reuse, 0x7773, RZ ;  /* 0x00007773060e7816 */ /* 0x040fe400000000ff */
[C---:B------:R-:W-:Y:S02]  /*1e550*/  PRMT R20, R6.reuse, 0x7772, RZ ;  /* 0x0000777206147816 */ /* 0x040fe400000000ff */
[C---:B------:R-:W-:Y:S02]  /*1e560*/  PRMT R21, R6.reuse, 0x7771, RZ ;  /* 0x0000777106157816 */ /* 0x040fe400000000ff */
[----:B------:R-:W-:Y:S02]  /*1e570*/  PRMT R35, R6, 0x7770, RZ ;  /* 0x0000777006237816 */ /* 0x000fe400000000ff */
[C---:B------:R-:W-:Y:S01]  /*1e580*/  ISETP.LT.AND P4, PT, R85.reuse, UR11, !P0 ;  /* 0x0000000b55007c0c */ /* 0x040fe2000c781270 */
[----:B------:R-:W-:Y:S01]  /*1e590*/  IMAD R85, R85, UR5, RZ ;  /* 0x0000000555557c24 */ /* 0x000fe2000f8e02ff */
[----:B------:R-:W-:Y:S01]  /*1e5a0*/  IADD3 R6, P5, PT, R7, R22, RZ ;  /* 0x0000001607067210 */ /* 0x000fe20007fbe0ff */
[----:B0-----:R-:W-:Y:S01]  /*1e5b0*/  IMAD R11, R86, UR5, RZ ;  /* 0x00000005560b7c24 */ /* 0x001fe2000f8e02ff */
[----:B------:R-:W-:-:S02]  /*1e5c0*/  LEA.HI.X.SX32 R5, R81, R0, 0x1, P3 ;  /* 0x0000000051057211 */ /* 0x000fc400018f0eff */
[----:B------:R-:W-:Y:S02]  /*1e5d0*/  ISETP.LT.AND P3, PT, R86, UR11, !P0 ;  /* 0x0000000b56007c0c */ /* 0x000fe4000c761270 */
[----:B------:R-:W-:Y:S01]  /*1e5e0*/  LEA.HI.X.SX32 R7, R7, R0, 0x1, P5 ;  /* 0x0000000007077211 */ /* 0x000fe200028f0eff */
[----:B------:R0:W-:Y:S01]  /*1e5f0*/  @P2 STG.E.U8 desc[UR22][R4.64], R39 ;  /* 0x0000002704002986 */ /* 0x0001e2000c101116 */
[----:B-1----:R-:W-:-:S03]  /*1e600*/  IADD3 R8, P6, PT, R85, R22, RZ ;  /* 0x0000001655087210 */ /* 0x002fc60007fde0ff */
[----:B------:R1:W-:Y:S01]  /*1e610*/  @P1 STG.E.U8 desc[UR22][R6.64], R37 ;  /* 0x0000002506001986 */ /* 0x0003e2000c101116 */
[----:B------:R-:W-:Y:S02]  /*1e620*/  LEA.HI.X.SX32 R9, R85, R0, 0x1, P6 ;  /* 0x0000000055097211 */ /* 0x000fe400030f0eff */
[----:B------:R-:W-:Y:S02]  /*1e630*/  ISETP.LT.AND P1, PT, R87, UR11, !P0 ;  /* 0x0000000b57007c0c */ /* 0x000fe4000c721270 */
[----:B0-----:R-:W-:Y:S01]  /*1e640*/  IADD3 R4, P2, PT, R11, R22, RZ ;  /* 0x000000160b047210 */ /* 0x001fe20007f5e0ff */
[----:B------:R-:W-:-:S03]  /*1e650*/  IMAD R87, R87, UR5, RZ ;  /* 0x0000000557577c24 */ /* 0x000fc6000f8e02ff */
[----:B------:R-:W-:Y:S01]  /*1e660*/  LEA.HI.X.SX32 R5, R11, R0, 0x1, P2 ;  /* 0x000000000b057211 */ /* 0x000fe200010f0eff */
[----:B------:R-:W-:Y:S01]  /*1e670*/  @P4 STG.E.U8 desc[UR22][R8.64], R40 ;  /* 0x0000002808004986 */ /* 0x000fe2000c101116 */
[----:B------:R-:W-:-:S03]  /*1e680*/  IMAD R11, R88, UR5, RZ ;  /* 0x00000005580b7c24 */ /* 0x000fc6000f8e02ff */
[----:B------:R0:W-:Y:S01]  /*1e690*/  @P3 STG.E.U8 desc[UR22][R4.64], R38 ;  /* 0x0000002604003986 */ /* 0x0001e2000c101116 */
[C---:B------:R-:W-:Y:S01]  /*1e6a0*/  ISETP.LT.AND P3, PT, R89.reuse, UR11, !P0 ;  /* 0x0000000b59007c0c */ /* 0x040fe2000c761270 */
[----:B------:R-:W-:Y:S01]  /*1e6b0*/  IMAD R89, R89, UR5, RZ ;  /* 0x0000000559597c24 */ /* 0x000fe2000f8e02ff */
[----:B------:R-:W-:Y:S02]  /*1e6c0*/  ISETP.LT.AND P2, PT, R88, UR11, !P0 ;  /* 0x0000000b58007c0c */ /* 0x000fe4000c741270 */
[-C--:B-1----:R-:W-:Y:S02]  /*1e6d0*/  IADD3 R6, P5, PT, R11, R22.reuse, RZ ;  /* 0x000000160b067210 */ /* 0x082fe40007fbe0ff */
[----:B0-----:R-:W-:-:S04]  /*1e6e0*/  IADD3 R4, P4, PT, R87, R22, RZ ;  /* 0x0000001657047210 */ /* 0x001fc80007f9e0ff */
[-C--:B------:R-:W-:Y:S02]  /*1e6f0*/  LEA.HI.X.SX32 R5, R87, R0.reuse, 0x1, P4 ;  /* 0x0000000057057211 */ /* 0x080fe400020f0eff */
[----:B------:R-:W-:-:S03]  /*1e700*/  LEA.HI.X.SX32 R7, R11, R0, 0x1, P5 ;  /* 0x000000000b077211 */ /* 0x000fc600028f0eff */
[----:B------:R0:W-:Y:S01]  /*1e710*/  @P1 STG.E.U8 desc[UR22][R4.64], R36 ;  /* 0x0000002404001986 */ /* 0x0001e2000c101116 */
[C---:B---3--:R-:W-:Y:S01]  /*1e720*/  IMAD R37, R90.reuse, UR5, RZ ;  /* 0x000000055a257c24 */ /* 0x048fe2000f8e02ff */
[----:B------:R-:W-:Y:S02]  /*1e730*/  ISETP.LT.AND P4, PT, R90, UR11, !P0 ;  /* 0x0000000b5a007c0c */ /* 0x000fe4000c781270 */
[----:B------:R1:W-:Y:S01]  /*1e740*/  @P2 STG.E.U8 desc[UR22][R6.64], R23 ;  /* 0x0000001706002986 */ /* 0x0003e2000c101116 */
[----:B0-----:R-:W-:-:S04]  /*1e750*/  IADD3 R4, P5, PT, R89, R22, RZ ;  /* 0x0000001659047210 */ /* 0x001fc80007fbe0ff */
[----:B------:R-:W-:Y:S01]  /*1e760*/  LEA.HI.X.SX32 R5, R89, R0, 0x1, P5 ;  /* 0x0000000059057211 */ /* 0x000fe200028f0eff */
[C---:B----4-:R-:W-:Y:S01]  /*1e770*/  IMAD R11, R92.reuse, UR5, RZ ;  /* 0x000000055c0b7c24 */ /* 0x050fe2000f8e02ff */
[----:B------:R-:W-:-:S03]  /*1e780*/  ISETP.LT.AND P1, PT, R92, UR11, !P0 ;  /* 0x0000000b5c007c0c */ /* 0x000fc6000c721270 */
[----:B------:R0:W-:Y:S01]  /*1e790*/  @P3 STG.E.U8 desc[UR22][R4.64], R35 ;  /* 0x0000002304003986 */ /* 0x0001e2000c101116 */
[-C--:B------:R-:W-:Y:S02]  /*1e7a0*/  IADD3 R8, P6, PT, R37, R22.reuse, RZ ;  /* 0x0000001625087210 */ /* 0x080fe40007fde0ff */
[----:B-1----:R-:W-:Y:S02]  /*1e7b0*/  IADD3 R6, P2, PT, R11, R22, RZ ;  /* 0x000000160b067210 */ /* 0x002fe40007f5e0ff */
[-C--:B------:R-:W-:Y:S01]  /*1e7c0*/  LEA.HI.X.SX32 R9, R37, R0.reuse, 0x1, P6 ;  /* 0x0000000025097211 */ /* 0x080fe200030f0eff */
[----:B0-----:R-:W2:Y:S01]  /*1e7d0*/  LDL.LU R35, [R1+0x18] ;  /* 0x0000180001237983 */ /* 0x001ea20000300800 */
[----:B------:R-:W-:Y:S01]  /*1e7e0*/  LEA.HI.X.SX32 R7, R11, R0, 0x1, P2 ;  /* 0x000000000b077211 */ /* 0x000fe200010f0eff */
[C---:B-----5:R-:W-:Y:S02]  /*1e7f0*/  IMAD R11, R49.reuse, UR5, RZ ;  /* 0x00000005310b7c24 */ /* 0x060fe4000f8e02ff */
[----:B------:R-:W-:Y:S01]  /*1e800*/  @P4 STG.E.U8 desc[UR22][R8.64], R21 ;  /* 0x0000001508004986 */ /* 0x000fe2000c101116 */
[----:B------:R-:W-:-:S03]  /*1e810*/  ISETP.LT.AND P4, PT, R49, UR11, !P0 ;  /* 0x0000000b31007c0c */ /* 0x000fc6000c781270 */
[----:B------:R-:W3:Y:S04]  /*1e820*/  LDL.LU R38, [R1+0x1c] ;  /* 0x00001c0001267983 */ /* 0x000ee80000300800 */
[----:B------:R0:W-:Y:S01]  /*1e830*/  @P1 STG.E.U8 desc[UR22][R6.64], R20 ;  /* 0x0000001406001986 */ /* 0x0001e2000c101116 */
[----:B------:R-:W-:-:S03]  /*1e840*/  IADD3 R4, P1, PT, R11, R22, RZ ;  /* 0x000000160b047210 */ /* 0x000fc60007f3e0ff */
[----:B------:R-:W4:Y:S01]  /*1e850*/  LDL.LU R10, [R1+0x20] ;  /* 0x00002000010a7983 */ /* 0x000f220000300800 */
[----:B------:R-:W-:-:S03]  /*1e860*/  LEA.HI.X.SX32 R5, R11, R0, 0x1, P1 ;  /* 0x000000000b057211 */ /* 0x000fc600008f0eff */
[----:B0-----:R-:W5:Y:S04]  /*1e870*/  LDL.LU R20, [R1+0x24] ;  /* 0x0000240001147983 */ /* 0x001f680000300800 */
[----:B------:R0:W-:Y:S04]  /*1e880*/  @P4 STG.E.U8 desc[UR22][R4.64], R14 ;  /* 0x0000000e04004986 */ /* 0x0001e8000c101116 */
[----:B0-----:R-:W5:Y:S01]  /*1e890*/  LDL.LU R14, [R1+0x28] ;  /* 0x00002800010e7983 */ /* 0x001f620000300800 */
[C---:B------:R-:W-:Y:S01]  /*1e8a0*/  IMAD R37, R48.reuse, UR5, RZ ;  /* 0x0000000530257c24 */ /* 0x040fe2000f8e02ff */
[----:B------:R-:W-:Y:S01]  /*1e8b0*/  ISETP.LT.AND P3, PT, R48, UR11, !P0 ;  /* 0x0000000b30007c0c */ /* 0x000fe2000c761270 */
[C---:B------:R-:W-:Y:S01]  /*1e8c0*/  IMAD R23, R47.reuse, UR5, RZ ;  /* 0x000000052f177c24 */ /* 0x040fe2000f8e02ff */
[----:B------:R-:W-:Y:S01]  /*1e8d0*/  ISETP.LT.AND P2, PT, R47, UR11, !P0 ;  /* 0x0000000b2f007c0c */ /* 0x000fe2000c741270 */
[----:B------:R-:W-:Y:S01]  /*1e8e0*/  IMAD R11, R46, UR5, RZ ;  /* 0x000000052e0b7c24 */ /* 0x000fe2000f8e02ff */
[-C--:B------:R-:W-:Y:S01]  /*1e8f0*/  IADD3 R6, P5, PT, R37, R22.reuse, RZ ;  /* 0x0000001625067210 */ /* 0x080fe20007fbe0ff */
[----:B------:R-:W-:Y:S01]  /*1e900*/  IMAD R21, R44, UR5, RZ ;  /* 0x000000052c157c24 */ /* 0x000fe2000f8e02ff */
[----:B------:R-:W-:Y:S01]  /*1e910*/  ISETP.LT.AND P1, PT, R46, UR11, !P0 ;  /* 0x0000000b2e007c0c */ /* 0x000fe2000c721270 */
[----:B------:R-:W5:Y:S01]  /*1e920*/  LDL.LU R36, [R1+0x2c] ;  /* 0x00002c0001247983 */ /* 0x000f620000300800 */
[----:B------:R-:W-:-:S02]  /*1e930*/  IADD3 R8, P6, PT, R23, R22, RZ ;  /* 0x0000001617087210 */ /* 0x000fc40007fde0ff */
[----:B------:R-:W-:Y:S02]  /*1e940*/  LEA.HI.X.SX32 R7, R37, R0, 0x1, P5 ;  /* 0x0000000025077211 */ /* 0x000fe400028f0eff */
[----:B------:R-:W-:Y:S02]  /*1e950*/  IADD3 R4, P4, PT, R11, R22, RZ ;  /* 0x000000160b047210 */ /* 0x000fe40007f9e0ff */
[-C--:B------:R-:W-:Y:S01]  /*1e960*/  LEA.HI.X.SX32 R9, R23, R0.reuse, 0x1, P6 ;  /* 0x0000000017097211 */ /* 0x080fe200030f0eff */
[----:B------:R0:W-:Y:S01]  /*1e970*/  @P3 STG.E.U8 desc[UR22][R6.64], R15 ;  /* 0x0000000f06003986 */ /* 0x0001e2000c101116 */
[----:B------:R-:W-:Y:S02]  /*1e980*/  LEA.HI.X.SX32 R5, R11, R0, 0x1, P4 ;  /* 0x000000000b057211 */ /* 0x000fe400020f0eff */
[----:B------:R-:W-:Y:S01]  /*1e990*/  ISETP.LT.AND P3, PT, R44, UR11, !P0 ;  /* 0x0000000b2c007c0c */ /* 0x000fe2000c761270 */
[----:B------:R-:W-:Y:S01]  /*1e9a0*/  @P2 STG.E.U8 desc[UR22][R8.64], R13 ;  /* 0x0000000d08002986 */ /* 0x000fe2000c101116 */
[C---:B------:R-:W-:Y:S01]  /*1e9b0*/  IMAD R11, R42.reuse, UR5, RZ ;  /* 0x000000052a0b7c24 */ /* 0x040fe2000f8e02ff */
[----:B------:R-:W-:-:S02]  /*1e9c0*/  ISETP.LT.AND P2, PT, R42, UR11, !P0 ;  /* 0x0000000b2a007c0c */ /* 0x000fc4000c741270 */
[----:B------:R1:W-:Y:S01]  /*1e9d0*/  @P1 STG.E.U8 desc[UR22][R4.64], R3 ;  /* 0x0000000304001986 */ /* 0x0003e2000c101116 */
[----:B0-----:R-:W-:-:S04]  /*1e9e0*/  IADD3 R6, P4, PT, R21, R22, RZ ;  /* 0x0000001615067210 */ /* 0x001fc80007f9e0ff */
[----:B------:R-:W-:Y:S02]  /*1e9f0*/  LEA.HI.X.SX32 R7, R21, R0, 0x1, P4 ;  /* 0x0000000015077211 */ /* 0x000fe400020f0eff */
[----:B-1----:R-:W-:-:S03]  /*1ea00*/  IADD3 R4, P6, PT, R11, R22, RZ ;  /* 0x000000160b047210 */ /* 0x002fc60007fde0ff */
[----:B------:R0:W-:Y:S01]  /*1ea10*/  @P3 STG.E.U8 desc[UR22][R6.64], R12 ;  /* 0x0000000c06003986 */ /* 0x0001e2000c101116 */
[C---:B------:R-:W-:Y:S02]  /*1ea20*/  PRMT R28, R16.reuse, 0x7770, RZ ;  /* 0x00007770101c7816 */ /* 0x040fe400000000ff */
[----:B------:R-:W-:Y:S02]  /*1ea30*/  LEA.HI.X.SX32 R5, R11, R0, 0x1, P6 ;  /* 0x000000000b057211 */ /* 0x000fe400030f0eff */
[----:B------:R-:W-:-:S03]  /*1ea40*/  PRMT R25, R16, 0x7771, RZ ;  /* 0x0000777110197816 */ /* 0x000fc600000000ff */
[----:B------:R1:W-:Y:S01]  /*1ea50*/  @P2 STG.E.U8 desc[UR22][R4.64], R28 ;  /* 0x0000001c04002986 */ /* 0x0003e2000c101116 */
[C---:B--2---:R-:W-:Y:S01]  /*1ea60*/  IMAD R23, R35.reuse, UR5, RZ ;  /* 0x0000000523177c24 */ /* 0x044fe2000f8e02ff */
[----:B------:R-:W-:Y:S02]  /*1ea70*/  ISETP.LT.AND P1, PT, R35, UR11, !P0 ;  /* 0x0000000b23007c0c */ /* 0x000fe4000c721270 */
[----:B------:R-:W2:Y:S02]  /*1ea80*/  LDL.LU R35, [R1+0x30] ;  /* 0x0000300001237983 */ /* 0x000ea40000300800 */
[----:B------:R-:W-:Y:S01]  /*1ea90*/  IADD3 R8, P5, PT, R23, R22, RZ ;  /* 0x0000001617087210 */ /* 0x000fe20007fbe0ff */
[----:B---3--:R-:W-:-:S03]  /*1eaa0*/  IMAD R15, R38, UR5, RZ ;  /* 0x00000005260f7c24 */ /* 0x008fc6000f8e02ff */
[----:B------:R-:W-:Y:S02]  /*1eab0*/  LEA.HI.X.SX32 R9, R23, R0, 0x1, P5 ;  /* 0x0000000017097211 */ /* 0x000fe400028f0eff */
[----:B------:R-:W3:Y:S01]  /*1eac0*/  LDL.LU R23, [R1+0x34] ;  /* 0x0000340001177983 */ /* 0x000ee20000300800 */
[----:B0-----:R-:W-:Y:S01]  /*1ead0*/  IADD3 R6, P3, PT, R15, R22, RZ ;  /* 0x000000160f067210 */ /* 0x001fe20007f7e0ff */
[----:B----4-:R-:W-:-:S03]  /*1eae0*/  IMAD R3, R10, UR5, RZ ;  /* 0x000000050a037c24 */ /* 0x010fc6000f8e02ff */
[----:B------:R-:W-:Y:S01]  /*1eaf0*/  LEA.HI.X.SX32 R7, R15, R0, 0x1, P3 ;  /* 0x000000000f077211 */ /* 0x000fe200018f0eff */
[----:B------:R0:W-:Y:S01]  /*1eb00*/  @P1 STG.E.U8 desc[UR22][R8.64], R25 ;  /* 0x0000001908001986 */ /* 0x0001e2000c101116 */
[----:B------:R-:W-:Y:S02]  /*1eb10*/  ISETP.LT.AND P5, PT, R10, UR11, !P0 ;  /* 0x0000000b0a007c0c */ /* 0x000fe4000c7a1270 */
[C---:B------:R-:W-:Y:S01]  /*1eb20*/  IADD3 R10, P3, PT, R3.reuse, R22, RZ ;  /* 0x00000016030a7210 */ /* 0x040fe20007f7e0ff */
[----:B-1----:R-:W4:Y:S01]  /*1eb30*/  LDL.LU R28, [R1+0x38] ;  /* 0x00003800011c7983 */ /* 0x002f220000300800 */
[C---:B-----5:R-:W-:Y:S01]  /*1eb40*/  ISETP.LT.AND P1, PT, R20.reuse, UR11, !P0 ;  /* 0x0000000b14007c0c */ /* 0x060fe2000c721270 */
[----:B------:R-:W-:Y:S02]  /*1eb50*/  IMAD R13, R20, UR5, RZ ;  /* 0x00000005140d7c24 */ /* 0x000fe4000f8e02ff */
[----:B------:R-:W5:Y:S01]  /*1eb60*/  LDL.LU R20, [R1+0x3c] ;  /* 0x00003c0001147983 */ /* 0x000f620000300800 */
[----:B------:R-:W-:-:S02]  /*1eb70*/  LEA.HI.X.SX32 R11, R3, R0, 0x1, P3 ;  /* 0x00000000030b7211 */ /* 0x000fc400018f0eff */
[C---:B------:R-:W-:Y:S01]  /*1eb80*/  ISETP.LT.AND P2, PT, R14.reuse, UR11, !P0 ;  /* 0x0000000b0e007c0c */ /* 0x040fe2000c741270 */
[----:B------:R-:W-:Y:S02]  /*1eb90*/  IMAD R3, R14, UR5, RZ ;  /* 0x000000050e037c24 */ /* 0x000fe4000f8e02ff */
[----:B------:R-:W4:Y:S01]  /*1eba0*/  LDL.LU R14, [R1+0x40] ;  /* 0x00004000010e7983 */ /* 0x000f220000300800 */
[----:B------:R-:W-:Y:S02]  /*1ebb0*/  ISETP.LT.AND P4, PT, R38, UR11, !P0 ;  /* 0x0000000b26007c0c */ /* 0x000fe4000c781270 */
[C---:B------:R-:W-:Y:S01]  /*1ebc0*/  PRMT R24, R16.reuse, 0x7772, RZ ;  /* 0x0000777210187816 */ /* 0x040fe200000000ff */
[----:B0-----:R-:W4:Y:S01]  /*1ebd0*/  LDL.LU R25, [R1+0x44] ;  /* 0x0000440001197983 */ /* 0x001f220000300800 */
[----:B------:R-:W-:Y:S02]  /*1ebe0*/  PRMT R2, R16, 0x7773, RZ ;  /* 0x0000777310027816 */ /* 0x000fe400000000ff */
[----:B------:R-:W-:-:S02]  /*1ebf0*/  PRMT R31, R17, 0x7770, RZ ;  /* 0x00007770111f7816 */ /* 0x000fc400000000ff */
[----:B------:R-:W-:Y:S01]  /*1ec00*/  PRMT R27, R17, 0x7771, RZ ;  /* 0x00007771111b7816 */ /* 0x000fe200000000ff */
[C---:B------:R-:W-:Y:S01]  /*1ec10*/  IMAD R15, R36.reuse, UR5, RZ ;  /* 0x00000005240f7c24 */ /* 0x040fe2000f8e02ff */
[----:B------:R-:W-:Y:S01]  /*1ec20*/  ISETP.LT.AND P3, PT, R36, UR11, !P0 ;  /* 0x0000000b24007c0c */ /* 0x000fe2000c761270 */
[----:B------:R-:W4:Y:S04]  /*1ec30*/  LDL.LU R21, [R1+0x48] ;  /* 0x0000480001157983 */ /* 0x000f280000300800 */
[----:B------:R0:W-:Y:S01]  /*1ec40*/  @P4 STG.E.U8 desc[UR22][R6.64], R24 ;  /* 0x0000001806004986 */ /* 0x0001e2000c101116 */
[----:B------:R-:W-:-:S04]  /*1ec50*/  IADD3 R4, P4, PT, R13, R22, RZ ;  /* 0x000000160d047210 */ /* 0x000fc80007f9e0ff */
[----:B------:R-:W-:Y:S02]  /*1ec60*/  LEA.HI.X.SX32 R5, R13, R0, 0x1, P4 ;  /* 0x000000000d057211 */ /* 0x000fe400020f0eff */
[C---:B0-----:R-:W-:Y:S01]  /*1ec70*/  IADD3 R6, P6, PT, R3.reuse, R22, RZ ;  /* 0x0000001603067210 */ /* 0x041fe20007fde0ff */
[----:B------:R0:W-:Y:S03]  /*1ec80*/  @P5 STG.E.U8 desc[UR22][R10.64], R2 ;  /* 0x000000020a005986 */ /* 0x0001e6000c101116 */
[----:B------:R-:W-:Y:S01]  /*1ec90*/  LEA.HI.X.SX32 R7, R3, R0, 0x1, P6 ;  /* 0x0000000003077211 */ /* 0x000fe200030f0eff */
[----:B------:R1:W-:Y:S01]  /*1eca0*/  @P1 STG.E.U8 desc[UR22][R4.64], R31 ;  /* 0x0000001f04001986 */ /* 0x0003e2000c101116 */
[----:B------:R-:W-:-:S03]  /*1ecb0*/  IADD3 R8, P5, PT, R15, R22, RZ ;  /* 0x000000160f087210 */ /* 0x000fc60007fbe0ff */
[----:B------:R-:W-:Y:S01]  /*1ecc0*/  @P2 STG.E.U8 desc[UR22][R6.64], R27 ;  /* 0x0000001b06002986 */ /* 0x000fe2000c101116 */
[----:B------:R-:W-:Y:S02]  /*1ecd0*/  PRMT R26, R17, 0x7772, RZ ;  /* 0x00007772111a7816 */ /* 0x000fe400000000ff */
[----:B------:R-:W-:Y:S02]  /*1ece0*/  LEA.HI.X.SX32 R9, R15, R0, 0x1, P5 ;  /* 0x000000000f097211 */ /* 0x000fe400028f0eff */
[----:B------:R-:W-:-:S03]  /*1ecf0*/  PRMT R16, R17, 0x7773, RZ ;  /* 0x0000777311107816 */ /* 0x000fc600000000ff */
[----:B------:R-:W-:Y:S01]  /*1ed00*/  @P3 STG.E.U8 desc[UR22][R8.64], R26 ;  /* 0x0000001a08003986 */ /* 0x000fe2000c101116 */
[C---:B--2---:R-:W-:Y:S01]  /*1ed10*/  IMAD R13, R35.reuse, UR5, RZ ;  /* 0x00000005230d7c24 */ /* 0x044fe2000f8e02ff */
[----:B------:R-:W-:-:S04]  /*1ed20*/  ISETP.LT.AND P4, PT, R35, UR11, !P0 ;  /* 0x0000000b23007c0c */ /* 0x000fc8000c781270 */
[----:B------:R-:W-:Y:S02]  /*1ed30*/  IADD3 R12, P1, PT, R13, R22, RZ ;  /* 0x000000160d0c7210 */ /* 0x000fe40007f3e0ff */
[C---:B---3--:R-:W-:Y:S01]  /*1ed40*/  ISETP.LT.AND P2, PT, R23.reuse, UR11, !P0 ;  /* 0x0000000b17007c0c */ /* 0x048fe2000c741270 */
[----:B------:R-:W-:Y:S02]  /*1ed50*/  IMAD R3, R23, UR5, RZ ;  /* 0x0000000517037c24 */ /* 0x000fe4000f8e02ff */
[----:B------:R-:W2:Y:S01]  /*1ed60*/  LDL.LU R23, [R1+0x4c] ;  /* 0x00004c0001177983 */ /* 0x000ea20000300800 */
[----:B------:R-:W-:-:S03]  /*1ed70*/  LEA.HI.X.SX32 R13, R13, R0, 0x1, P1 ;  /* 0x000000000d0d7211 */ /* 0x000fc600008f0eff */
[----:B------:R-:W3:Y:S01]  /*1ed80*/  LDL.LU R24, [R1+0x54] ;  /* 0x0000540001187983 */ /* 0x000ee20000300800 */
[----:B0-----:R-:W-:-:S03]  /*1ed90*/  IADD3 R2, P1, PT, R3, R22, RZ ;  /* 0x0000001603027210 */ /* 0x001fc60007f3e0ff */
[----:B------:R0:W-:Y:S01]  /*1eda0*/  @P4 STG.E.U8 desc[UR22][R12.64], R16 ;  /* 0x000000100c004986 */ /* 0x0001e2000c101116 */
[----:B------:R-:W-:Y:S02]  /*1edb0*/  LEA.HI.X.SX32 R3, R3, R0, 0x1, P1 ;  /* 0x0000000003037211 */ /* 0x000fe400008f0eff */
[C---:B-----5:R-:W-:Y:S01]  /*1edc0*/  ISETP.LT.AND P4, PT, R20.reuse, UR11, !P0 ;  /* 0x0000000b14007c0c */ /* 0x060fe2000c781270 */
[----:B-1----:R-:W-:Y:S02]  /*1edd0*/  IMAD R5, R20, UR5, RZ ;  /* 0x0000000514057c24 */ /* 0x002fe4000f8e02ff */
[----:B------:R-:W5:Y:S01]  /*1ede0*/  LDL.LU R20, [R1+0x58] ;  /* 0x0000580001147983 */ /* 0x000f620000300800 */
[C---:B----4-:R-:W-:Y:S01]  /*1edf0*/  ISETP.LT.AND P1, PT, R14.reuse, UR11, !P0 ;  /* 0x0000000b0e007c0c */ /* 0x050fe2000c721270 */
[----:B------:R-:W-:Y:S02]  /*1ee00*/  IMAD R15, R14, UR5, RZ ;  /* 0x000000050e0f7c24 */ /* 0x000fe4000f8e02ff */
[----:B------:R-:W4:Y:S04]  /*1ee10*/  LDL.LU R14, [R1+0x5c] ;  /* 0x00005c00010e7983 */ /* 0x000f280000300800 */
[----:B0-----:R-:W4:Y:S01]  /*1ee20*/  LDL.LU R16, [R1+0x60] ;  /* 0x0000600001107983 */ /* 0x001f220000300800 */
[C---:B------:R-:W-:Y:S01]  /*1ee30*/  IMAD R11, R28.reuse, UR5, RZ ;  /* 0x000000051c0b7c24 */ /* 0x040fe2000f8e02ff */
[----:B------:R-:W-:-:S02]  /*1ee40*/  ISETP.LT.AND P3, PT, R28, UR11, !P0 ;  /* 0x0000000b1c007c0c */ /* 0x000fc4000c761270 */
[C---:B------:R-:W-:Y:S01]  /*1ee50*/  PRMT R34, R18.reuse, 0x7770, RZ ;  /* 0x0000777012227816 */ /* 0x040fe200000000ff */
[----:B------:R-:W4:Y:S01]  /*1ee60*/  LDL.LU R26, [R1+0x64] ;  /* 0x00006400011a7983 */ /* 0x000f220000300800 */
[-C--:B------:R-:W-:Y:S02]  /*1ee70*/  IADD3 R10, P5, PT, R11, R22.reuse, RZ ;  /* 0x000000160b0a7210 */ /* 0x080fe40007fbe0ff */
[----:B------:R-:W-:Y:S01]  /*1ee80*/  IADD3 R8, P6, PT, R5, R22, RZ ;  /* 0x0000001605087210 */ /* 0x000fe20007fde0ff */
[----:B------:R0:W-:Y:S01]  /*1ee90*/  @P2 STG.E.U8 desc[UR22][R2.64], R34 ;  /* 0x0000002202002986 */ /* 0x0001e2000c101116 */
[----:B------:R-:W-:Y:S02]  /*1eea0*/  PRMT R29, R18, 0x7771, RZ ;  /* 0x00007771121d7816 */ /* 0x000fe400000000ff */
[----:B------:R-:W-:Y:S02]  /*1eeb0*/  LEA.HI.X.SX32 R11, R11, R0, 0x1, P5 ;  /* 0x000000000b0b7211 */ /* 0x000fe400028f0eff */
[----:B------:R-:W-:-:S02]  /*1eec0*/  IADD3 R12, P2, PT, R15, R22, RZ ;  /* 0x000000160f0c7210 */ /* 0x000fc40007f5e0ff */
[C---:B------:R-:W-:Y:S02]  /*1eed0*/  PRMT R17, R18.reuse, 0x7772, RZ ;  /* 0x0000777212117816 */ /* 0x040fe400000000ff */
[-C--:B------:R-:W-:Y:S01]  /*1eee0*/  LEA.HI.X.SX32 R9, R5, R0.reuse, 0x1, P6 ;  /* 0x0000000005097211 */ /* 0x080fe200030f0eff */
[----:B------:R1:W-:Y:S01]  /*1eef0*/  @P3 STG.E.U8 desc[UR22][R10.64], R29 ;  /* 0x0000001d0a003986 */ /* 0x0003e2000c101116 */
[----:B------:R-:W-:Y:S02]  /*1ef00*/  PRMT R30, R18, 0x7773, RZ ;  /* 0x00007773121e7816 */ /* 0x000fe400000000ff */
[----:B------:R-:W-:Y:S01]  /*1ef10*/  LEA.HI.X.SX32 R13, R15, R0, 0x1, P2 ;  /* 0x000000000f0d7211 */ /* 0x000fe200010f0eff */
[C---:B------:R-:W-:Y:S01]  /*1ef20*/  IMAD R15, R25.reuse, UR5, RZ ;  /* 0x00000005190f7c24 */ /* 0x040fe2000f8e02ff */
[----:B------:R-:W-:Y:S01]  /*1ef30*/  ISETP.LT.AND P3, PT, R25, UR11, !P0 ;  /* 0x0000000b19007c0c */ /* 0x000fe2000c761270 */
[----:B------:R1:W-:Y:S01]  /*1ef40*/  @P4 STG.E.U8 desc[UR22][R8.64], R17 ;  /* 0x0000001108004986 */ /* 0x0003e2000c101116 */
[C---:B------:R-:W-:Y:S01]  /*1ef50*/  ISETP.LT.AND P2, PT, R21.reuse, UR11, !P0 ;  /* 0x0000000b15007c0c */ /* 0x040fe2000c741270 */
[----:B------:R-:W-:-:S02]  /*1ef60*/  IMAD R21, R21, UR5, RZ ;  /* 0x0000000515157c24 */ /* 0x000fc4000f8e02ff */
[----:B------:R1:W-:Y:S01]  /*1ef70*/  @P1 STG.E.U8 desc[UR22][R12.64], R30 ;  /* 0x0000001e0c001986 */ /* 0x0003e2000c101116 */
[----:B0-----:R-:W-:Y:S02]  /*1ef80*/  IADD3 R2, P1, PT, R15, R22, RZ ;  /* 0x000000160f027210 */ /* 0x001fe40007f3e0ff */
[C---:B------:R-:W-:Y:S01]  /*1ef90*/  PRMT R18, R19.reuse, 0x7773, RZ ;  /* 0x0000777313127816 */ /* 0x040fe200000000ff */
[----:B------:R-:W4:Y:S01]  /*1efa0*/  LDL.LU R25, [R1+0x68] ;  /* 0x0000680001197983 */ /* 0x000f220000300800 */
[C---:B------:R-:W-:Y:S02]  /*1efb0*/  PRMT R32, R19.reuse, 0x7772, RZ ;  /* 0x0000777213207816 */ /* 0x040fe400000000ff */
[C---:B------:R-:W-:Y:S01]  /*1efc0*/  PRMT R33, R19.reuse, 0x7771, RZ ;  /* 0x0000777113217816 */ /* 0x040fe200000000ff */
[----:B------:R-:W0:Y:S01]  /*1efd0*/  LDS.128 R4, [R41+0x800] ;  /* 0x0008000029047984 */ /* 0x000e220000000c00 */
[----:B------:R-:W-:Y:S02]  /*1efe0*/  PRMT R19, R19, 0x7770, RZ ;  /* 0x0000777013137816 */ /* 0x000fe400000000ff */
[----:B------:R-:W-:-:S02]  /*1eff0*/  LEA.HI.X.SX32 R3, R15, R0, 0x1, P1 ;  /* 0x000000000f037211 */ /* 0x000fc400008f0eff */
[----:B-1----:R-:W-:-:S03]  /*1f000*/  IADD3 R10, P5, PT, R21, R22, RZ ;  /* 0x00000016150a7210 */ /* 0x002fc60007fbe0ff */
[----:B------:R-:W-:Y:S01]  /*1f010*/  @P3 STG.E.U8 desc[UR22][R2.64], R19 ;  /* 0x0000001302003986 */ /* 0x000fe2000c101116 */
[----:B------:R-:W-:-:S05]  /*1f020*/  LEA.HI.X.SX32 R11, R21, R0, 0x1, P5 ;  /* 0x00000000150b7211 */ /* 0x000fca00028f0eff */
[----:B------:R1:W-:Y:S01]  /*1f030*/  @P2 STG.E.U8 desc[UR22][R10.64], R33 ;  /* 0x000000210a002986 */ /* 0x0003e2000c101116 */
[C---:B--2---:R-:W-:Y:S01]  /*1f040*/  ISETP.LT.AND P4, PT, R23.reuse, UR11, !P0 ;  /* 0x0000000b17007c0c */ /* 0x044fe2000c781270 */
[----:B------:R-:W-:Y:S02]  /*1f050*/  IMAD R23, R23, UR5, RZ ;  /* 0x0000000517177c24 */ /* 0x000fe4000f8e02ff */
[C---:B---3--:R-:W-:Y:S01]  /*1f060*/  IMAD R15, R24.reuse, UR5, RZ ;  /* 0x00000005180f7c24 */ /* 0x048fe2000f8e02ff */
[----:B------:R-:W-:Y:S02]  /*1f070*/  ISETP.LT.AND P1, PT, R24, UR11, !P0 ;  /* 0x0000000b18007c0c */ /* 0x000fe4000c721270 */
[-C--:B------:R-:W-:Y:S01]  /*1f080*/  IADD3 R8, P6, PT, R23, R22.reuse, RZ ;  /* 0x0000001617087210 */ /* 0x080fe20007fde0ff */
[----:B------:R-:W2:Y:S01]  /*1f090*/  LDL.LU R24, [R1+0x6c] ;  /* 0x00006c0001187983 */ /* 0x000ea20000300800 */
[----:B------:R-:W-:Y:S02]  /*1f0a0*/  IADD3 R12, P3, PT, R15, R22, RZ ;  /* 0x000000160f0c7210 */ /* 0x000fe40007f7e0ff */
[----:B------:R-:W-:-:S02]  /*1f0b0*/  LEA.HI.X.SX32 R9, R23, R0, 0x1, P6 ;  /* 0x0000000017097211 */ /* 0x000fc400030f0eff */
[----:B------:R-:W-:Y:S02]  /*1f0c0*/  LEA.HI.X.SX32 R13, R15, R0, 0x1, P3 ;  /* 0x000000000f0d7211 */ /* 0x000fe400018f0eff */
[C---:B-----5:R-:W-:Y:S01]  /*1f0d0*/  ISETP.LT.AND P2, PT, R20.reuse, UR11, !P0 ;  /* 0x0000000b14007c0c */ /* 0x060fe2000c741270 */
[----:B------:R-:W-:Y:S02]  /*1f0e0*/  IMAD R17, R20, UR5, RZ ;  /* 0x0000000514117c24 */ /* 0x000fe4000f8e02ff */
[----:B------:R-:W3:Y:S04]  /*1f0f0*/  LDL.LU R20, [R1+0x70] ;  /* 0x0000700001147983 */ /* 0x000ee80000300800 */
[----:B------:R5:W-:Y:S04]  /*1f100*/  @P4 STG.E.U8 desc[UR22][R8.64], R32 ;  /* 0x0000002008004986 */ /* 0x000be8000c101116 */
[----:B------:R0:W-:Y:S01]  /*1f110*/  @P1 STG.E.U8 desc[UR22][R12.64], R18 ;  /* 0x000000120c001986 */ /* 0x0001e2000c101116 */
[C---:B----4-:R-:W-:Y:S01]  /*1f120*/  ISETP.LT.AND P1, PT, R16.reuse, UR11, !P0 ;  /* 0x0000000b10007c0c */ /* 0x050fe2000c721270 */
[----:B-1----:R-:W-:-:S02]  /*1f130*/  IMAD R11, R16, UR5, RZ ;  /* 0x00000005100b7c24 */ /* 0x002fc4000f8e02ff */
[----:B------:R-:W4:Y:S01]  /*1f140*/  LDL.LU R16, [R1+0x74] ;  /* 0x0000740001107983 */ /* 0x000f220000300800 */
[C---:B------:R-:W-:Y:S01]  /*1f150*/  IMAD R21, R14.reuse, UR5, RZ ;  /* 0x000000050e157c24 */ /* 0x040fe2000f8e02ff */
[----:B------:R-:W-:Y:S02]  /*1f160*/  ISETP.LT.AND P3, PT, R14, UR11, !P0 ;  /* 0x0000000b0e007c0c */ /* 0x000fe4000c761270 */
[-C--:B------:R-:W-:Y:S02]  /*1f170*/  IADD3 R14, P4, PT, R17, R22.reuse, RZ ;  /* 0x00000016110e7210 */ /* 0x080fe40007f9e0ff */
[----:B------:R-:W-:Y:S02]  /*1f180*/  IADD3 R2, P5, PT, R21, R22, RZ ;  /* 0x0000001615027210 */ /* 0x000fe40007fbe0ff */
[----:B------:R-:W-:Y:S02]  /*1f190*/  LEA.HI.X.SX32 R15, R17, R0, 0x1, P4 ;  /* 0x00000000110f7211 */ /* 0x000fe400020f0eff */
[----:B0-----:R-:W-:-:S02]  /*1f1a0*/  PRMT R23, R4, 0x7770, RZ ;  /* 0x0000777004177816 */ /* 0x001fc400000000ff */
[----:B------:R-:W-:Y:S02]  /*1f1b0*/  LEA.HI.X.SX32 R3, R21, R0, 0x1, P5 ;  /* 0x0000000015037211 */ /* 0x000fe400028f0eff */
[----:B------:R-:W-:Y:S01]  /*1f1c0*/  PRMT R21, R4, 0x7771, RZ ;  /* 0x0000777104157816 */ /* 0x000fe200000000ff */
[----:B------:R0:W-:Y:S01]  /*1f1d0*/  @P2 STG.E.U8 desc[UR22][R14.64], R23 ;  /* 0x000000170e002986 */ /* 0x0001e2000c101116 */
[C---:B-----5:R-:W-:Y:S01]  /*1f1e0*/  IADD3 R8, P4, PT, R11.reuse, R22, RZ ;  /* 0x000000160b087210 */ /* 0x060fe20007f9e0ff */
[C---:B------:R-:W-:Y:S01]  /*1f1f0*/  IMAD R13, R26.reuse, UR5, RZ ;  /* 0x000000051a0d7c24 */ /* 0x040fe2000f8e02ff */
[----:B------:R-:W-:Y:S01]  /*1f200*/  ISETP.LT.AND P2, PT, R26, UR11, !P0 ;  /* 0x0000000b1a007c0c */ /* 0x000fe2000c741270 */
[----:B------:R1:W-:Y:S01]  /*1f210*/  @P3 STG.E.U8 desc[UR22][R2.64], R21 ;  /* 0x0000001502003986 */ /* 0x0003e2000c101116 */
[----:B------:R-:W-:Y:S02]  /*1f220*/  LEA.HI.X.SX32 R9, R11, R0, 0x1, P4 ;  /* 0x000000000b097211 */ /* 0x000fe400020f0eff */
[----:B------:R-:W-:Y:S01]  /*1f230*/  IADD3 R10, P4, PT, R13, R22, RZ ;  /* 0x000000160d0a7210 */ /* 0x000fe20007f9e0ff */
[----:B------:R-:W5:Y:S01]  /*1f240*/  LDL.LU R26, [R1+0x78] ;  /* 0x00007800011a7983 */ /* 0x000f620000300800 */
[----:B------:R-:W-:Y:S01]  /*1f250*/  PRMT R19, R4, 0x7772, RZ ;  /* 0x0000777204137816 */ /* 0x000fe200000000ff */
[C---:B------:R-:W-:Y:S01]  /*1f260*/  IMAD R17, R25.reuse, UR5, RZ ;  /* 0x0000000519117c24 */ /* 0x040fe2000f8e02ff */
[----:B------:R-:W-:-:S02]  /*1f270*/  ISETP.LT.AND P3, PT, R25, UR11, !P0 ;  /* 0x0000000b19007c0c */ /* 0x000fc4000c761270 */
[----:B------:R-:W5:Y:S02]  /*1f280*/  LDL.LU R25, [R1+0x7c] ;  /* 0x00007c0001197983 */ /* 0x000f640000300800 */
[----:B------:R-:W-:Y:S02]  /*1f290*/  IADD3 R12, P5, PT, R17, R22, RZ ;  /* 0x00000016110c7210 */ /* 0x000fe40007fbe0ff */
[-C--:B------:R-:W-:Y:S02]  /*1f2a0*/  LEA.HI.X.SX32 R11, R13, R0.reuse, 0x1, P4 ;  /* 0x000000000d0b7211 */ /* 0x080fe400020f0eff */
[----:B0-----:R-:W-:Y:S02]  /*1f2b0*/  PRMT R23, R4, 0x7773, RZ ;  /* 0x0000777304177816 */ /* 0x001fe400000000ff */
[----:B------:R-:W-:Y:S02]  /*1f2c0*/  LEA.HI.X.SX32 R13, R17, R0, 0x1, P5 ;  /* 0x00000000110d7211 */ /* 0x000fe400028f0eff */
[----:B-1----:R-:W-:Y:S01]  /*1f2d0*/  PRMT R21, R5, 0x7770, RZ ;  /* 0x0000777005157816 */ /* 0x002fe200000000ff */
[----:B------:R0:W-:Y:S04]  /*1f2e0*/  @P1 STG.E.U8 desc[UR22][R8.64], R19 ;  /* 0x0000001308001986 */ /* 0x0001e8000c101116 */
[----:B------:R-:W-:Y:S04]  /*1f2f0*/  @P2 STG.E.U8 desc[UR22][R10.64], R23 ;  /* 0x000000170a002986 */ /* 0x000fe8000c101116 */
[----:B------:R1:W-:Y:S01]  /*1f300*/  @P3 STG.E.U8 desc[UR22][R12.64], R21 ;  /* 0x000000150c003986 */ /* 0x0003e2000c101116 */
[C---:B--2---:R-:W-:Y:S01]  /*1f310*/  ISETP.LT.AND P1, PT, R24.reuse, UR11, !P0 ;  /* 0x0000000b18007c0c */ /* 0x044fe2000c721270 */
[----:B------:R-:W-:-:S02]  /*1f320*/  IMAD R3, R24, UR5, RZ ;  /* 0x0000000518037c24 */ /* 0x000fc4000f8e02ff */
[----:B------:R-:W2:Y:S01]  /*1f330*/  LDL.LU R24, [R1+0x94] ;  /* 0x0000940001187983 */ /* 0x000ea20000300800 */
[C---:B---3--:R-:W-:Y:S01]  /*1f340*/  ISETP.LT.AND P2, PT, R20.reuse, UR11, !P0 ;  /* 0x0000000b14007c0c */ /* 0x048fe2000c741270 */
[----:B0-----:R-:W-:Y:S02]  /*1f350*/  IMAD R9, R20, UR5, RZ ;  /* 0x0000000514097c24 */ /* 0x001fe4000f8e02ff */
[----:B------:R-:W3:Y:S04]  /*1f360*/  LDL.LU R20, [R1+0x80] ;  /* 0x0000800001147983 */ /* 0x000ee80000300800 */
[----:B-1----:R-:W3:Y:S04]  /*1f370*/  LDL.LU R12, [R1+0x84] ;  /* 0x00008400010c7983 */ /* 0x002ee80000300800 */
[----:B------:R-:W3:Y:S01]  /*1f380*/  LDL.LU R18, [R1+0x88] ;  /* 0x0000880001127983 */ /* 0x000ee20000300800 */
[C---:B----4-:R-:W-:Y:S01]  /*1f390*/  ISETP.LT.AND P3, PT, R16.reuse, UR11, !P0 ;  /* 0x0000000b10007c0c */ /* 0x050fe2000c761270 */
[----:B------:R-:W-:-:S02]  /*1f3a0*/  IMAD R15, R16, UR5, RZ ;  /* 0x00000005100f7c24 */ /* 0x000fc4000f8e02ff */
[----:B------:R-:W4:Y:S04]  /*1f3b0*/  LDL.LU R16, [R1+0x8c] ;  /* 0x00008c0001107983 */ /* 0x000f280000300800 */
[----:B------:R-:W4:Y:S01]  /*1f3c0*/  LDL.LU R14, [R1+0x90] ;  /* 0x00009000010e7983 */ /* 0x000f220000300800 */
[----:B------:R-:W-:Y:S02]  /*1f3d0*/  IADD3 R2, P4, PT, R3, R22, RZ ;  /* 0x0000001603027210 */ /* 0x000fe40007f9e0ff */
[----:B------:R-:W-:Y:S02]  /*1f3e0*/  PRMT R19, R5, 0x7771, RZ ;  /* 0x0000777105137816 */ /* 0x000fe400000000ff */
[----:B------:R-:W-:Y:S02]  /*1f3f0*/  LEA.HI.X.SX32 R3, R3, R0, 0x1, P4 ;  /* 0x0000000003037211 */ /* 0x000fe400020f0eff */
[----:B------:R-:W-:-:S02]  /*1f400*/  IADD3 R8, P4, PT, R9, R22, RZ ;  /* 0x0000001609087210 */ /* 0x000fc40007f9e0ff */
[----:B------:R-:W-:Y:S01]  /*1f410*/  PRMT R21, R5, 0x7772, RZ ;  /* 0x0000777205157816 */ /* 0x000fe200000000ff */
[----:B------:R0:W-:Y:S01]  /*1f420*/  @P1 STG.E.U8 desc[UR22][R2.64], R19 ;  /* 0x0000001302001986 */ /* 0x0001e2000c101116 */
[----:B------:R-:W-:Y:S02]  /*1f430*/  LEA.HI.X.SX32 R9, R9, R0, 0x1, P4 ;  /* 0x0000000009097211 */ /* 0x000fe400020f0eff */
[C---:B------:R-:W-:Y:S01]  /*1f440*/  IADD3 R10, P5, PT, R15.reuse, R22, RZ ;  /* 0x000000160f0a7210 */ /* 0x040fe20007fbe0ff */
[C---:B-----5:R-:W-:Y:S01]  /*1f450*/  IMAD R17, R26.reuse, UR5, RZ ;  /* 0x000000051a117c24 */ /* 0x060fe2000f8e02ff */
[----:B------:R-:W-:Y:S01]  /*1f460*/  ISETP.LT.AND P1, PT, R26, UR11, !P0 ;  /* 0x0000000b1a007c0c */ /* 0x000fe2000c721270 */
[----:B------:R-:W-:Y:S01]  /*1f470*/  @P2 STG.E.U8 desc[UR22][R8.64], R21 ;  /* 0x0000001508002986 */ /* 0x000fe2000c101116 */
[----:B------:R-:W-:Y:S01]  /*1f480*/  LEA.HI.X.SX32 R11, R15, R0, 0x1, P5 ;  /* 0x000000000f0b7211 */ /* 0x000fe200028f0eff */
[C---:B------:R-:W-:Y:S01]  /*1f490*/  IMAD R13, R25.reuse, UR5, RZ ;  /* 0x00000005190d7c24 */ /* 0x040fe2000f8e02ff */
[----:B------:R-:W-:-:S02]  /*1f4a0*/  ISETP.LT.AND P4, PT, R25, UR11, !P0 ;  /* 0x0000000b19007c0c */ /* 0x000fc4000c781270 */
[-C--:B0-----:R-:W-:Y:S02]  /*1f4b0*/  IADD3 R2, P2, PT, R17, R22.reuse, RZ ;  /* 0x0000001611027210 */ /* 0x081fe40007f5e0ff */
[----:B------:R-:W-:Y:S02]  /*1f4c0*/  IADD3 R4, P5, PT, R13, R22, RZ ;  /* 0x000000160d047210 */ /* 0x000fe40007fbe0ff */
[----:B------:R-:W-:Y:S02]  /*1f4d0*/  PRMT R25, R5, 0x7773, RZ ;  /* 0x0000777305197816 */ /* 0x000fe400000000ff */
[-C--:B------:R-:W-:Y:S02]  /*1f4e0*/  LEA.HI.X.SX32 R3, R17, R0.reuse, 0x1, P2 ;  /* 0x0000000011037211 */ /* 0x080fe400010f0eff */
[C---:B------:R-:W-:Y:S02]  /*1f4f0*/  PRMT R19, R6.reuse, 0x7770, RZ ;  /* 0x0000777006137816 */ /* 0x040fe400000000ff */
[----:B------:R-:W-:Y:S01]  /*1f500*/  LEA.HI.X.SX32 R5, R13, R0, 0x1, P5 ;  /* 0x000000000d057211 */ /* 0x000fe200028f0eff */
[----:B------:R0:W-:Y:S01]  /*1f510*/  @P3 STG.E.U8 desc[UR22][R10.64], R25 ;  /* 0x000000190a003986 */ /* 0x0001e2000c101116 */
[----:B------:R-:W-:-:S03]  /*1f520*/  PRMT R23, R6, 0x7771, RZ ;  /* 0x0000777106177816 */ /* 0x000fc600000000ff */
[----:B------:R1:W-:Y:S04]  /*1f530*/  @P1 STG.E.U8 desc[UR22][R2.64], R19 ;  /* 0x0000001302001986 */ /* 0x0003e8000c101116 */
[----:B------:R5:W-:Y:S01]  /*1f540*/  @P4 STG.E.U8 desc[UR22][R4.64], R23 ;  /* 0x0000001704004986 */ /* 0x000be2000c101116 */
[----:B0-----:R-:W-:Y:S01]  /*1f550*/  PRMT R25, R6, 0x7772, RZ ;  /* 0x0000777206197816 */ /* 0x001fe200000000ff */
[----:B--2---:R-:W-:Y:S02]  /*1f560*/  IMAD R21, R24, UR5, RZ ;  /* 0x0000000518157c24 */ /* 0x004fe4000f8e02ff */
[----:B---3--:R-:W-:Y:S02]  /*1f570*/  IMAD R9, R20, UR5, RZ ;  /* 0x0000000514097c24 */ /* 0x008fe4000f8e02ff */
[----:B------:R-:W-:-:S03]  /*1f580*/  IMAD R13, R12, UR5, RZ ;  /* 0x000000050c0d7c24 */ /* 0x000fc6000f8e02ff */
[-C--:B------:R-:W-:Y:S01]  /*1f590*/  IADD3 R8, P6, PT, R9, R22.reuse, RZ ;  /* 0x0000001609087210 */ /* 0x080fe20007fde0ff */
[----:B------:R-:W-:Y:S01]  /*1f5a0*/  IMAD R15, R18, UR5, RZ ;  /* 0x00000005120f7c24 */ /* 0x000fe2000f8e02ff */
[-C--:B-1----:R-:W-:Y:S02]  /*1f5b0*/  IADD3 R2, P2, PT, R13, R22.reuse, RZ ;  /* 0x000000160d027210 */ /* 0x082fe40007f5e0ff */
[----:B------:R-:W-:Y:S02]  /*1f5c0*/  ISETP.LT.AND P4, PT, R12, UR11, !P0 ;  /* 0x0000000b0c007c0c */ /* 0x000fe4000c781270 */
[----:B-----5:R-:W-:Y:S02]  /*1f5d0*/  IADD3 R4, P3, PT, R15, R22, RZ ;  /* 0x000000160f047210 */ /* 0x020fe40007f7e0ff */
[-C--:B------:R-:W-:Y:S01]  /*1f5e0*/  LEA.HI.X.SX32 R3, R13, R0.reuse, 0x1, P2 ;  /* 0x000000000d037211 */ /* 0x080fe200010f0eff */
[----:B----4-:R-:W-:Y:S02]  /*1f5f0*/  IMAD R17, R16, UR5, RZ ;  /* 0x0000000510117c24 */ /* 0x010fe4000f8e02ff */
[----:B------:R-:W-:Y:S01]  /*1f600*/  IMAD R19, R14, UR5, RZ ;  /* 0x000000050e137c24 */ /* 0x000fe2000f8e02ff */
[----:B------:R-:W-:-:S02]  /*1f610*/  LEA.HI.X.SX32 R9, R9, R0, 0x1, P6 ;  /* 0x0000000009097211 */ /* 0x000fc400030f0eff */
[-C--:B------:R-:W-:Y:S02]  /*1f620*/  IADD3 R10, P6, PT, R17, R22.reuse, RZ ;  /* 0x00000016110a7210 */ /* 0x080fe40007fde0ff */
[----:B------:R-:W-:Y:S02]  /*1f630*/  IADD3 R12, P2, PT, R19, R22, RZ ;  /* 0x00000016130c7210 */ /* 0x000fe40007f5e0ff */
[----:B------:R-:W-:Y:S02]  /*1f640*/  ISETP.LT.AND P5, PT, R20, UR11, !P0 ;  /* 0x0000000b14007c0c */ /* 0x000fe4000c7a1270 */
[-C--:B------:R-:W-:Y:S02]  /*1f650*/  LEA.HI.X.SX32 R5, R15, R0.reuse, 0x1, P3 ;  /* 0x000000000f057211 */ /* 0x080fe400018f0eff */
[----:B------:R-:W-:Y:S02]  /*1f660*/  ISETP.LT.AND P3, PT, R18, UR11, !P0 ;  /* 0x0000000b12007c0c */ /* 0x000fe4000c761270 */
[----:B------:R-:W-:-:S02]  /*1f670*/  LEA.HI.X.SX32 R13, R19, R0, 0x1, P2 ;  /* 0x00000000130d7211 */ /* 0x000fc400010f0eff */
[----:B------:R-:W-:Y:S02]  /*1f680*/  ISETP.LT.AND P1, PT, R24, UR11, !P0 ;  /* 0x0000000b18007c0c */ /* 0x000fe4000c721270 */
[----:B------:R-:W-:Y:S02]  /*1f690*/  LEA.HI.X.SX32 R11, R17, R0, 0x1, P6 ;  /* 0x00000000110b7211 */ /* 0x000fe400030f0eff */
[----:B------:R-:W-:Y:S02]  /*1f6a0*/  ISETP.LT.AND P2, PT, R16, UR11, !P0 ;  /* 0x0000000b10007c0c */ /* 0x000fe4000c741270 */
[C---:B------:R-:W-:Y:S02]  /*1f6b0*/  IADD3 R22, P6, PT, R21.reuse, R22, RZ ;  /* 0x0000001615167210 */ /* 0x040fe40007fde0ff */
[----:B------:R-:W-:Y:S02]  /*1f6c0*/  ISETP.LT.AND P0, PT, R14, UR11, !P0 ;  /* 0x0000000b0e007c0c */ /* 0x000fe4000c701270 */
[----:B------:R-:W-:-:S02]  /*1f6d0*/  LEA.HI.X.SX32 R23, R21, R0, 0x1, P6 ;  /* 0x0000000015177211 */ /* 0x000fc400030f0eff */
[----:B------:R-:W-:Y:S02]  /*1f6e0*/  PRMT R21, R6, 0x7773, RZ ;  /* 0x0000777306157816 */ /* 0x000fe400000000ff */
[C---:B------:R-:W-:Y:S02]  /*1f6f0*/  PRMT R15, R7.reuse, 0x7773, RZ ;  /* 0x00007773070f7816 */ /* 0x040fe400000000ff */
[C---:B------:R-:W-:Y:S02]  /*1f700*/  PRMT R17, R7.reuse, 0x7772, RZ ;  /* 0x0000777207117816 */ /* 0x040fe400000000ff */
[C---:B------:R-:W-:Y:S02]  /*1f710*/  PRMT R19, R7.reuse, 0x7771, RZ ;  /* 0x0000777107137816 */ /* 0x040fe400000000ff */
[----:B------:R-:W-:Y:S01]  /*1f720*/  PRMT R7, R7, 0x7770, RZ ;  /* 0x0000777007077816 */ /* 0x000fe200000000ff */
[----:B------:R0:W-:Y:S04]  /*1f730*/  @P5 STG.E.U8 desc[UR22][R8.64], R25 ;  /* 0x0000001908005986 */ /* 0x0001e8000c101116 */
[----:B------:R0:W-:Y:S04]  /*1f740*/  @P4 STG.E.U8 desc[UR22][R2.64], R21 ;  /* 0x0000001502004986 */ /* 0x0001e8000c101116 */
[----:B------:R0:W-:Y:S04]  /*1f750*/  @P3 STG.E.U8 desc[UR22][R4.64], R7 ;  /* 0x0000000704003986 */ /* 0x0001e8000c101116 */
[----:B------:R0:W-:Y:S04]  /*1f760*/  @P2 STG.E.U8 desc[UR22][R10.64], R19 ;  /* 0x000000130a002986 */ /* 0x0001e8000c101116 */
[----:B------:R0:W-:Y:S04]  /*1f770*/  @P0 STG.E.U8 desc[UR22][R12.64], R17 ;  /* 0x000000110c000986 */ /* 0x0001e8000c101116 */
[----:B------:R0:W-:Y:S01]  /*1f780*/  @P1 STG.E.U8 desc[UR22][R22.64], R15 ;  /* 0x0000000f16001986 */ /* 0x0001e2000c101116 */
[----:B------:R-:W-:Y:S06]  /*1f790*/  BAR.SYNC.DEFER_BLOCKING 0x0 ;  /* 0x0000000000007b1d */ /* 0x000fec0000010000 */
[----:B------:R-:W-:Y:S05]  /*1f7a0*/  BRA.U UP0, `(.L_x_13) ;  /* 0x0000000100a07547 */ /* 0x000fea000b800000 */
[----:B------:R-:W1:Y:S01]  /*1f7b0*/  S2UR UR5, SR_CgaCtaId ;  /* 0x00000000000579c3 */ /* 0x000e620000008800 */
[----:B------:R-:W-:Y:S01]  /*1f7c0*/  NOP ;  /* 0x0000000000007918 */ /* 0x000fe20000000000 */
[----:B------:R-:W-:Y:S01]  /*1f7d0*/  UMOV UR4, 0x50 ;  /* 0x0000005000047882 */ /* 0x000fe20000000000 */
[----:B------:R-:W-:Y:S02]  /*1f7e0*/  IMAD.U32 R0, RZ, RZ, UR7 ;  /* 0x00000007ff007e24 */ /* 0x000fe4000f8e00ff */
[----:B0-----:R-:W-:Y:S02]  /*1f7f0*/  IMAD.MOV.U32 R3, RZ, RZ, 0xf ;  /* 0x0000000fff037424 */ /* 0x001fe400078e00ff */
[----:B------:R-:W-:Y:S01]  /*1f800*/  IMAD.MOV.U32 R7, RZ, RZ, 0x1 ;  /* 0x00000001ff077424 */ /* 0x000fe200078e00ff */
[----:B------:R-:W-:-:S04]  /*1f810*/  LOP3.LUT R0, R0, 0xffff, RZ, 0xc0, !PT ;  /* 0x0000ffff00007812 */ /* 0x000fc800078ec0ff */
[----:B------:R-:W-:-:S05]  /*1f820*/  SHF.R.U32.HI R0, RZ, 0x5, R0 ;  /* 0x00000005ff007819 */ /* 0x000fca0000011600 */
[----:B------:R-:W-:Y:S01]  /*1f830*/  VIADD R2, R0, 0x10 ;  /* 0x0000001000027836 */ /* 0x000fe20000000000 */
[----:B------:R-:W-:Y:S01]  /*1f840*/  SHF.L.U32 R0, R3, R0, RZ ;  /* 0x0000000003007219 */ /* 0x000fe200000006ff */
[----:B-1----:R-:W-:-:S03]  /*1f850*/  ULEA UR6, UR5, UR4, 0x18 ;  /* 0x0000000405067291 */ /* 0x002fc6000f8ec0ff */
[----:B------:R-:W-:-:S04]  /*1f860*/  SHF.L.U32 R3, R7, R2, RZ ;  /* 0x0000000207037219 */ /* 0x000fc800000006ff */
[----:B------:R-:W-:Y:S02]  /*1f870*/  LOP3.LUT R0, R3, R0, RZ, 0xfc, !PT ;  /* 0x0000000003007212 */ /* 0x000fe400078efcff */
[----:B------:R-:W0:Y:S02]  /*1f880*/  LDS R5, [UR6] ;  /* 0x00000006ff057984 */ /* 0x000e240008000800 */
[C---:B------:R-:W-:Y:S02]  /*1f890*/  LOP3.LUT R2, R0.reuse, 0xffff, RZ, 0xc0, !PT ;  /* 0x0000ffff00027812 */ /* 0x040fe400078ec0ff */
[----:B0-----:R-:W-:-:S04]  /*1f8a0*/  LOP3.LUT R3, R0, 0xffff, R5, 0x80, !PT ;  /* 0x0000ffff00037812 */ /* 0x001fc800078e8005 */
[----:B------:R-:W-:-:S13]  /*1f8b0*/  ISETP.NE.AND P0, PT, R3, R2, PT ;  /* 0x000000020300720c */ /* 0x000fda0003f05270 */
[----:B------:R-:W-:Y:S05]  /*1f8c0*/  @P0 BRA `(.L_x_14) ;  /* 0x0000000000500947 */ /* 0x000fea0003800000 */
[----:B------:R-:W-:Y:S02]  /*1f8d0*/  SHF.R.U32.HI R5, RZ, 0x10, R5 ;  /* 0x00000010ff057819 */ /* 0x000fe40000011605 */
[----:B------:R-:W-:-:S04]  /*1f8e0*/  SHF.R.U32.HI R2, RZ, 0x10, R0 ;  /* 0x00000010ff027819 */ /* 0x000fc80000011600 */
[----:B------:R-:W-:-:S04]  /*1f8f0*/  LOP3.LUT R5, R5, R2, RZ, 0xc0, !PT ;  /* 0x0000000205057212 */ /* 0x000fc800078ec0ff */
[----:B------:R-:W-:-:S13]  /*1f900*/  ISETP.NE.AND P0, PT, R5, R2, PT ;  /* 0x000000020500720c */ /* 0x000fda0003f05270 */
[----:B------:R-:W-:Y:S05]  /*1f910*/  @P0 BRA `(.L_x_15) ;  /* 0x0000000000300947 */ /* 0x000fea0003800000 */
[----:B------:R-:W-:Y:S01]  /*1f920*/  R2UR UR4, R0 ;  /* 0x00000000000472ca */ /* 0x000fe200000e0000 */
[----:B------:R-:W-:Y:S01]  /*1f930*/  VOTEU.ANY UR5, UPT, PT ;  /* 0x0000000000057886 */ /* 0x000fe200038e0100 */
[----:B------:R-:W0:Y:S01]  /*1f940*/  S2R R0, SR_LANEID ;  /* 0x0000000000007919 */ /* 0x000e220000000000 */
[----:B------:R-:W-:-:S10]  /*1f950*/  UFLO.U32 UR5, UR5 ;  /* 0x00000005000572bd */ /* 0x000fd400080e0000 */
[----:B------:R-:W-:-:S06]  /*1f960*/  ULOP3.LUT UR4, URZ, UR4, URZ, 0x33, !UPT ;  /* 0x00000004ff047292 */ /* 0x000fcc000f8e33ff */
[----:B------:R-:W-:-:S04]  /*1f970*/  IMAD.U32 R2, RZ, RZ, UR4 ;  /* 0x00000004ff027e24 */ /* 0x000fc8000f8e00ff */
[----:B------:R-:W1:Y:S02]  /*1f980*/  REDUX UR7, R2 ;  /* 0x00000000020773c4 */ /* 0x000e640000000000 */
[----:B------:R2:W-:Y:S01]  /*1f990*/  UTCATOMSWS.AND URZ, UR4 ;  /* 0x0000000400ff79e3 */ /* 0x0005e20008000000 */
[----:B0-----:R-:W-:Y:S01]  /*1f9a0*/  ISETP.EQ.U32.AND P0, PT, R0, UR5, PT ;  /* 0x0000000500007c0c */ /* 0x001fe2000bf02070 */
[----:B-1----:R-:W-:-:S12]  /*1f9b0*/  IMAD.U32 R0, RZ, RZ, UR7 ;  /* 0x00000007ff007e24 */ /* 0x002fd8000f8e00ff */
[----:B------:R2:W-:Y:S01]  /*1f9c0*/  @P0 ATOMS.AND RZ, [UR6], R0 ;  /* 0x00000000ffff098c */ /* 0x0005e2000a800006 */
[----:B------:R-:W-:Y:S05]  /*1f9d0*/  BRA `(.L_x_13) ;  /* 0x0000000000147947 */ /* 0x000fea0003800000 */
.L_x_15:
[----:B------:R-:W-:-:S07]  /*1f9e0*/  MOV R2, 0x1fa00 ;  /* 0x0001fa0000027802 */ /* 0x000fce0000000f00 */
[----:B------:R-:W-:Y:S05]  /*1f9f0*/  CALL.REL.NOINC `($__internal_0_$__cuda_sm10x_tcgen05_guardrail_trap_col_being_dealloced_not_returned_by_alloc) ;  /* 0x00000000002c7944 */ /* 0x000fea0003c00000 */
[----:B------:R-:W-:Y:S05]  /*1fa00*/  BRA `(.L_x_13) ;  /* 0x0000000000087947 */ /* 0x000fea0003800000 */
.L_x_14:
[----:B------:R-:W-:-:S07]  /*1fa10*/  MOV R2, 0x1fa30 ;  /* 0x0001fa3000027802 */ /* 0x000fce0000000f00 */
[----:B------:R-:W-:Y:S05]  /*1fa20*/  CALL.REL.NOINC `($__internal_2_$__cuda_sm10x_tcgen05_guardrail_trap_unallocated_columns_being_dealloced) ;  /* 0x0000000000387944 */ /* 0x000fea0003c00000 */
.L_x_13:
[----:B------:R-:W-:Y:S01]  /*1fa30*/  NOP ;  /* 0x0000000000007918 */ /* 0x000fe20000000000 */
[----:B--2---:R-:W-:Y:S05]  /*1fa40*/  EXIT ;  /* 0x000000000000794d */ /* 0x004fea0003800000 */
.L_x_8:
[----:B------:R-:W1:Y:S02]  /*1fa50*/  SYNCS.PHASECHK.TRANS64.TRYWAIT P4, [UR8], R2 ;  /* 0x00000002ff0075a7 */ /* 0x000e640008081108 */
[----:B-1----:R-:W-:Y:S05]  /*1fa60*/  @!P4 BRA `(.L_x_8) ;  /* 0xfffffffc00f8c947 */ /* 0x002fea000383ffff */
[----:B------:R-:W-:Y:S05]  /*1fa70*/  BRA `(.L_x_16) ;  /* 0xffffff60002c7947 */ /* 0x000fea000383ffff */
.L_x_12:
[----:B------:R-:W0:Y:S02]  /*1fa80*/  SYNCS.PHASECHK.TRANS64.TRYWAIT P0, [UR8], R2 ;  /* 0x00000002ff0075a7 */ /* 0x000e240008001108 */
[----:B0-----:R-:W-:Y:S05]  /*1fa90*/  @!P0 BRA `(.L_x_12) ;  /* 0xfffffffc00f88947 */ /* 0x001fea000383ffff */
[----:B------:R-:W-:Y:S05]  /*1faa0*/  BRA `(.L_x_11) ;  /* 0xffffffd000f07947 */ /* 0x000fea000383ffff */
        .weak           $__internal_0_$__cuda_sm10x_tcgen05_guardrail_trap_col_being_dealloced_not_returned_by_alloc
        .type           $__internal_0_$__cuda_sm10x_tcgen05_guardrail_trap_col_being_dealloced_not_returned_by_alloc,@function
        .size           $__internal_0_$__cuda_sm10x_tcgen05_guardrail_trap_col_being_dealloced_not_returned_by_alloc,($__internal_1_$__cuda_sm10x_tcgen05_guardrail_trap_phase_invalid_during_alloc - $__internal_0_$__cuda_sm10x_tcgen05_guardrail_trap_col_being_dealloced_not_returned_by_alloc)
$__internal_0_$__cuda_sm10x_tcgen05_guardrail_trap_col_being_dealloced_not_returned_by_alloc:
[----:B------:R-:W-:Y:S05]  /*1fab0*/  BPT.TRAP 0x1 ;  /* 0x000000040000795c */ /* 0x000fea0000300000 */
[----:B------:R-:W-:-:S04]  /*1fac0*/  IMAD.MOV.U32 R3, RZ, RZ, 0x0 ;  /* 0x00000000ff037424 */ /* 0x000fc800078e00ff */
[----:B------:R-:W-:Y:S05]  /*1fad0*/  RET.REL.NODEC R2 `(matmul_kernel) ;  /* 0xfffffe0402487950 */ /* 0x000fea0003c3ffff */
        .weak           $__internal_1_$__cuda_sm10x_tcgen05_guardrail_trap_phase_invalid_during_alloc
        .type           $__internal_1_$__cuda_sm10x_tcgen05_guardrail_trap_phase_invalid_during_alloc,@function
        .size           $__internal_1_$__cuda_sm10x_tcgen05_guardrail_trap_phase_invalid_during_alloc,($__internal_2_$__cuda_sm10x_tcgen05_guardrail_trap_unallocated_columns_being_dealloced - $__internal_1_$__cuda_sm10x_tcgen05_guardrail_trap_phase_invalid_during_alloc)
$__internal_1_$__cuda_sm10x_tcgen05_guardrail_trap_phase_invalid_during_alloc:
[----:B------:R-:W-:Y:S05]  /*1fae0*/  BPT.TRAP 0x1 ;  /* 0x000000040000795c */ /* 0x000fea0000300000 */
[----:B------:R-:W-:-:S04]  /*1faf0*/  IMAD.MOV.U32 R3, RZ, RZ, 0x0 ;  /* 0x00000000ff037424 */ /* 0x000fc800078e00ff */
[----:B------:R-:W-:Y:S05]  /*1fb00*/  RET.REL.NODEC R2 `(matmul_kernel) ;  /* 0xfffffe04023c7950 */ /* 0x000fea0003c3ffff */
        .weak           $__internal_2_$__cuda_sm10x_tcgen05_guardrail_trap_unallocated_columns_being_dealloced
        .type           $__internal_2_$__cuda_sm10x_tcgen05_guardrail_trap_unallocated_columns_being_dealloced,@function
        .size           $__internal_2_$__cuda_sm10x_tcgen05_guardrail_trap_unallocated_columns_being_dealloced,(.L_x_20 - $__internal_2_$__cuda_sm10x_tcgen05_guardrail_trap_unallocated_columns_being_dealloced)
$__internal_2_$__cuda_sm10x_tcgen05_guardrail_trap_unallocated_columns_being_dealloced:
[----:B------:R-:W-:Y:S05]  /*1fb10*/  BPT.TRAP 0x1 ;  /* 0x000000040000795c */ /* 0x000fea0000300000 */
[----:B------:R-:W-:-:S04]  /*1fb20*/  IMAD.MOV.U32 R3, RZ, RZ, 0x0 ;  /* 0x00000000ff037424 */ /* 0x000fc800078e00ff */
[----:B------:R-:W-:Y:S05]  /*1fb30*/  RET.REL.NODEC R2 `(matmul_kernel) ;  /* 0xfffffe0402307950 */ /* 0x000fea0003c3ffff */
.L_x_17:
[----:B------:R-:W-:-:S00]  /*1fb40*/  BRA `(.L_x_17) ;  /* 0xfffffffc00fc7947 */ /* 0x000fc0000383ffff */
[----:B------:R-:W-:-:S00]  /*1fb50*/  NOP ;  /* 0x0000000000007918 */ /* 0x000fc00000000000 */
        /* <DEDUP_REMOVED lines=10> */
.L_x_20:


//--------------------- .nv.shared.matmul_kernel  --------------------------
	.section	.nv.shared.matmul_kernel,"aw",@nobits
	.sectionflags	@""
	.align	16
	.zero		1024


//--------------------- .nv.shared.reserved.0     --------------------------
	.section	.nv.shared.reserved.0,"aw",@nobits
	.align	8
	.weak		__nv_reservedSMEM_offset_0_alias
	.size		__nv_reservedSMEM_offset_0_alias, 0, 64
	.other		__nv_reservedSMEM_offset_0_alias,@"STO_CUDA_RESERVED_SHARED STV_DEFAULT"
__nv_reservedSMEM_offset_0_alias:
	.zero		0
.nv.shared.reserved.0:
	.zero		64
	.weak		__nv_reservedSMEM_allocation_phase
	.type		__nv_reservedSMEM_allocation_phase,@object
	.size		__nv_reservedSMEM_allocation_phase,(.L_0 - __nv_reservedSMEM_allocation_phase)
__nv_reservedSMEM_allocation_phase:
	.zero		1
.L_0:
	.zero		7
	.weak		__nv_reservedSMEM_devtool_atexit_pc
	.type		__nv_reservedSMEM_devtool_atexit_pc,@object
	.size		__nv_reservedSMEM_devtool_atexit_pc,(__nv_reservedSMEM_allocation_mask - __nv_reservedSMEM_devtool_atexit_pc)
__nv_reservedSMEM_devtool_atexit_pc:
	.zero		8
	.weak		__nv_reservedSMEM_allocation_mask
	.type		__nv_reservedSMEM_allocation_mask,@object
	.size		__nv_reservedSMEM_allocation_mask,(.L_2 - __nv_reservedSMEM_allocation_mask)
__nv_reservedSMEM_allocation_mask:
	.zero		4
.L_2:


//--------------------- .nv.constant0.matmul_kernel --------------------------
	.section	.nv.constant0.matmul_kernel,"a",@progbits
	.sectionflags	@""
	.align	4
.nv.constant0.matmul_kernel:
	.zero		976


//--------------------- SYMBOLS --------------------------

	.type		.nv.reservedSmem.offset0,@object
	.size		.nv.reservedSmem.offset0,0x4
	.type		.nv.reservedSmem.cap,@object
	.size		.nv.reservedSmem.cap,0x4
